//
// Generated by NVIDIA NVVM Compiler
//
// Compiler Build ID: CL-36424714
// Cuda compilation tools, release 13.0, V13.0.88
// Based on NVVM 20.0.0
//

.version 9.0
.target sm_100
.address_size 64

	// .globl	_ZN3cub18CUB_300001_SM_10006detail11EmptyKernelIvEEvv
// _ZZN3cub18CUB_300001_SM_10006detail6reduce28DeviceReduceSingleTileKernelINS2_10policy_hubIdjN4cuda3std3__44plusIdEEE10Policy1000EN6thrust24THRUST_300001_SM_1000_NS6detail15normal_iteratorINSD_10device_ptrIdEEEEPdjS9_ddNS7_10__identityEEEvT0_T1_T2_T3_T4_T6_E12temp_storage has been demoted
// _ZZN3cub18CUB_300001_SM_10006detail6reduce18DeviceReduceKernelINS2_10policy_hubIdjN4cuda3std3__44plusIdEEE10Policy1000EN6thrust24THRUST_300001_SM_1000_NS6detail15normal_iteratorINSD_10device_ptrIdEEEEjS9_dNS7_10__identityEEEvT0_PT3_T1_NS0_13GridEvenShareISN_EET2_T4_E12temp_storage has been demoted
// _ZZN3cub18CUB_300001_SM_10006detail6reduce28DeviceReduceSingleTileKernelINS2_10policy_hubIdjN4cuda3std3__44plusIdEEE10Policy1000EPdSC_iS9_ddNS7_10__identityEEEvT0_T1_T2_T3_T4_T6_E12temp_storage has been demoted
// _ZZN3cub18CUB_300001_SM_10006detail6reduce28DeviceReduceSingleTileKernelINS2_10policy_hubIdyN4cuda3std3__44plusIdEEE10Policy1000EN6thrust24THRUST_300001_SM_1000_NS6detail15normal_iteratorINSD_10device_ptrIdEEEEPdyS9_ddNS7_10__identityEEEvT0_T1_T2_T3_T4_T6_E12temp_storage has been demoted
// _ZZN3cub18CUB_300001_SM_10006detail6reduce18DeviceReduceKernelINS2_10policy_hubIdyN4cuda3std3__44plusIdEEE10Policy1000EN6thrust24THRUST_300001_SM_1000_NS6detail15normal_iteratorINSD_10device_ptrIdEEEEyS9_dNS7_10__identityEEEvT0_PT3_T1_NS0_13GridEvenShareISN_EET2_T4_E12temp_storage has been demoted
// _ZZN3cub18CUB_300001_SM_10006detail6reduce28DeviceReduceSingleTileKernelINS2_10policy_hubIdyN4cuda3std3__44plusIdEEE10Policy1000EPdSC_iS9_ddNS7_10__identityEEEvT0_T1_T2_T3_T4_T6_E12temp_storage has been demoted
// _ZZN3cub18CUB_300001_SM_10006detail9transform23transform_kernel_ublkcpINS2_19async_copy_policy_tILi128EEEiN4cuda3std3__45minusIdEEN6thrust24THRUST_300001_SM_1000_NS6detail15normal_iteratorINSC_10device_ptrIdEEEEJddEEEvT0_iT1_T2_DpNS2_16aligned_base_ptrIT3_EEE3bar has been demoted
// _ZZN3cub18CUB_300001_SM_10006detail9transform23transform_kernel_ublkcpINS2_19async_copy_policy_tILi128EEElN4cuda3std3__45minusIdEEN6thrust24THRUST_300001_SM_1000_NS6detail15normal_iteratorINSC_10device_ptrIdEEEEJddEEEvT0_iT1_T2_DpNS2_16aligned_base_ptrIT3_EEE3bar has been demoted
.global .align 1 .b8 _ZN30_INTERNAL_27b48182_4_k_cu_main4cuda3std3__45__cpo5beginE[1];
.global .align 1 .b8 _ZN30_INTERNAL_27b48182_4_k_cu_main4cuda3std3__45__cpo3endE[1];
.global .align 1 .b8 _ZN30_INTERNAL_27b48182_4_k_cu_main4cuda3std3__45__cpo6cbeginE[1];
.global .align 1 .b8 _ZN30_INTERNAL_27b48182_4_k_cu_main4cuda3std3__45__cpo4cendE[1];
.global .align 1 .b8 _ZN30_INTERNAL_27b48182_4_k_cu_main4cuda3std3__45__cpo6rbeginE[1];
.global .align 1 .b8 _ZN30_INTERNAL_27b48182_4_k_cu_main4cuda3std3__45__cpo4rendE[1];
.global .align 1 .b8 _ZN30_INTERNAL_27b48182_4_k_cu_main4cuda3std3__45__cpo7crbeginE[1];
.global .align 1 .b8 _ZN30_INTERNAL_27b48182_4_k_cu_main4cuda3std3__45__cpo5crendE[1];
.global .align 1 .b8 _ZN30_INTERNAL_27b48182_4_k_cu_main4cuda3std3__432_GLOBAL__N__27b48182_4_k_cu_main6ignoreE[1];
.global .align 1 .b8 _ZN30_INTERNAL_27b48182_4_k_cu_main4cuda3std3__419piecewise_constructE[1];
.global .align 1 .b8 _ZN30_INTERNAL_27b48182_4_k_cu_main4cuda3std3__48in_placeE[1];
.global .align 1 .b8 _ZN30_INTERNAL_27b48182_4_k_cu_main4cuda3std3__420unreachable_sentinelE[1];
.global .align 1 .b8 _ZN30_INTERNAL_27b48182_4_k_cu_main4cuda3std3__47nulloptE[1];
.global .align 1 .b8 _ZN30_INTERNAL_27b48182_4_k_cu_main4cuda3std3__48unexpectE[1];
.global .align 1 .b8 _ZN30_INTERNAL_27b48182_4_k_cu_main4cuda3std6ranges3__45__cpo4swapE[1];
.global .align 1 .b8 _ZN30_INTERNAL_27b48182_4_k_cu_main4cuda3std6ranges3__45__cpo9iter_moveE[1];
.global .align 1 .b8 _ZN30_INTERNAL_27b48182_4_k_cu_main4cuda3std6ranges3__45__cpo5beginE[1];
.global .align 1 .b8 _ZN30_INTERNAL_27b48182_4_k_cu_main4cuda3std6ranges3__45__cpo3endE[1];
.global .align 1 .b8 _ZN30_INTERNAL_27b48182_4_k_cu_main4cuda3std6ranges3__45__cpo6cbeginE[1];
.global .align 1 .b8 _ZN30_INTERNAL_27b48182_4_k_cu_main4cuda3std6ranges3__45__cpo4cendE[1];
.global .align 1 .b8 _ZN30_INTERNAL_27b48182_4_k_cu_main4cuda3std6ranges3__45__cpo7advanceE[1];
.global .align 1 .b8 _ZN30_INTERNAL_27b48182_4_k_cu_main4cuda3std6ranges3__45__cpo9iter_swapE[1];
.global .align 1 .b8 _ZN30_INTERNAL_27b48182_4_k_cu_main4cuda3std6ranges3__45__cpo4nextE[1];
.global .align 1 .b8 _ZN30_INTERNAL_27b48182_4_k_cu_main4cuda3std6ranges3__45__cpo4prevE[1];
.global .align 1 .b8 _ZN30_INTERNAL_27b48182_4_k_cu_main4cuda3std6ranges3__45__cpo4dataE[1];
.global .align 1 .b8 _ZN30_INTERNAL_27b48182_4_k_cu_main4cuda3std6ranges3__45__cpo5cdataE[1];
.global .align 1 .b8 _ZN30_INTERNAL_27b48182_4_k_cu_main4cuda3std6ranges3__45__cpo4sizeE[1];
.global .align 1 .b8 _ZN30_INTERNAL_27b48182_4_k_cu_main4cuda3std6ranges3__45__cpo5ssizeE[1];
.global .align 1 .b8 _ZN30_INTERNAL_27b48182_4_k_cu_main4cuda3std6ranges3__45__cpo8distanceE[1];
.global .align 1 .b8 _ZN30_INTERNAL_27b48182_4_k_cu_main6thrust24THRUST_300001_SM_1000_NS8cuda_cub3parE[1];
.global .align 1 .b8 _ZN30_INTERNAL_27b48182_4_k_cu_main6thrust24THRUST_300001_SM_1000_NS8cuda_cub10par_nosyncE[1];
.global .align 1 .b8 _ZN30_INTERNAL_27b48182_4_k_cu_main6thrust24THRUST_300001_SM_1000_NS6system6detail10sequential3seqE[1];
.global .align 1 .b8 _ZN30_INTERNAL_27b48182_4_k_cu_main6thrust24THRUST_300001_SM_1000_NS12placeholders2_1E[1];
.global .align 1 .b8 _ZN30_INTERNAL_27b48182_4_k_cu_main6thrust24THRUST_300001_SM_1000_NS12placeholders2_2E[1];
.global .align 1 .b8 _ZN30_INTERNAL_27b48182_4_k_cu_main6thrust24THRUST_300001_SM_1000_NS12placeholders2_3E[1];
.global .align 1 .b8 _ZN30_INTERNAL_27b48182_4_k_cu_main6thrust24THRUST_300001_SM_1000_NS12placeholders2_4E[1];
.global .align 1 .b8 _ZN30_INTERNAL_27b48182_4_k_cu_main6thrust24THRUST_300001_SM_1000_NS12placeholders2_5E[1];
.global .align 1 .b8 _ZN30_INTERNAL_27b48182_4_k_cu_main6thrust24THRUST_300001_SM_1000_NS12placeholders2_6E[1];
.global .align 1 .b8 _ZN30_INTERNAL_27b48182_4_k_cu_main6thrust24THRUST_300001_SM_1000_NS12placeholders2_7E[1];
.global .align 1 .b8 _ZN30_INTERNAL_27b48182_4_k_cu_main6thrust24THRUST_300001_SM_1000_NS12placeholders2_8E[1];
.global .align 1 .b8 _ZN30_INTERNAL_27b48182_4_k_cu_main6thrust24THRUST_300001_SM_1000_NS12placeholders2_9E[1];
.global .align 1 .b8 _ZN30_INTERNAL_27b48182_4_k_cu_main6thrust24THRUST_300001_SM_1000_NS12placeholders3_10E[1];
.global .align 1 .b8 _ZN30_INTERNAL_27b48182_4_k_cu_main6thrust24THRUST_300001_SM_1000_NS3seqE[1];
.extern .shared .align 128 .b8 _ZN3cub18CUB_300001_SM_10006detail9transform4smemE[];

.visible .entry _ZN3cub18CUB_300001_SM_10006detail11EmptyKernelIvEEvv()
{


	ret;

}
	// .globl	_ZN3cub18CUB_300001_SM_10006detail8for_each13static_kernelINS2_12policy_hub_t12policy_500_tEmN6thrust24THRUST_300001_SM_1000_NS8cuda_cub20__uninitialized_fill7functorINS7_10device_ptrIdEEdEEEEvT0_T1_
.visible .entry _ZN3cub18CUB_300001_SM_10006detail8for_each13static_kernelINS2_12policy_hub_t12policy_500_tEmN6thrust24THRUST_300001_SM_1000_NS8cuda_cub20__uninitialized_fill7functorINS7_10device_ptrIdEEdEEEEvT0_T1_(
	.param .u64 _ZN3cub18CUB_300001_SM_10006detail8for_each13static_kernelINS2_12policy_hub_t12policy_500_tEmN6thrust24THRUST_300001_SM_1000_NS8cuda_cub20__uninitialized_fill7functorINS7_10device_ptrIdEEdEEEEvT0_T1__param_0,
	.param .align 8 .b8 _ZN3cub18CUB_300001_SM_10006detail8for_each13static_kernelINS2_12policy_hub_t12policy_500_tEmN6thrust24THRUST_300001_SM_1000_NS8cuda_cub20__uninitialized_fill7functorINS7_10device_ptrIdEEdEEEEvT0_T1__param_1[16]
)
.maxntid 256
{
	.reg .pred 	%p<4>;
	.reg .b32 	%r<5>;
	.reg .b64 	%rd<16>;
	.reg .b64 	%fd<3>;

	ld.param.f64 	%fd2, [_ZN3cub18CUB_300001_SM_10006detail8for_each13static_kernelINS2_12policy_hub_t12policy_500_tEmN6thrust24THRUST_300001_SM_1000_NS8cuda_cub20__uninitialized_fill7functorINS7_10device_ptrIdEEdEEEEvT0_T1__param_1+8];
	ld.param.u64 	%rd4, [_ZN3cub18CUB_300001_SM_10006detail8for_each13static_kernelINS2_12policy_hub_t12policy_500_tEmN6thrust24THRUST_300001_SM_1000_NS8cuda_cub20__uninitialized_fill7functorINS7_10device_ptrIdEEdEEEEvT0_T1__param_1];
	ld.param.u64 	%rd5, [_ZN3cub18CUB_300001_SM_10006detail8for_each13static_kernelINS2_12policy_hub_t12policy_500_tEmN6thrust24THRUST_300001_SM_1000_NS8cuda_cub20__uninitialized_fill7functorINS7_10device_ptrIdEEdEEEEvT0_T1__param_0];
	mov.u32 	%r2, %ctaid.x;
	mul.wide.u32 	%rd1, %r2, 512;
	sub.s64 	%rd2, %rd5, %rd1;
	setp.lt.u64 	%p1, %rd2, 512;
	@%p1 bra 	$L__BB1_2;
	mov.u32 	%r4, %tid.x;
	cvta.to.global.u64 	%rd11, %rd4;
	cvt.u64.u32 	%rd12, %r4;
	add.s64 	%rd13, %rd1, %rd12;
	shl.b64 	%rd14, %rd13, 3;
	add.s64 	%rd15, %rd11, %rd14;
	st.global.f64 	[%rd15], %fd2;
	st.global.f64 	[%rd15+2048], %fd2;
	bra.uni 	$L__BB1_6;
$L__BB1_2:
	cvta.to.global.u64 	%rd6, %rd4;
	mov.u32 	%r1, %tid.x;
	cvt.u64.u32 	%rd7, %r1;
	setp.le.u64 	%p2, %rd2, %rd7;
	add.s64 	%rd8, %rd1, %rd7;
	shl.b64 	%rd9, %rd8, 3;
	add.s64 	%rd3, %rd6, %rd9;
	@%p2 bra 	$L__BB1_4;
	st.global.f64 	[%rd3], %fd2;
$L__BB1_4:
	add.s32 	%r3, %r1, 256;
	cvt.u64.u32 	%rd10, %r3;
	setp.le.u64 	%p3, %rd2, %rd10;
	@%p3 bra 	$L__BB1_6;
	st.global.f64 	[%rd3+2048], %fd2;
$L__BB1_6:
	ret;

}
	// .globl	_ZN3cub18CUB_300001_SM_10006detail8for_each13static_kernelINS2_12policy_hub_t12policy_500_tElN6thrust24THRUST_300001_SM_1000_NS8cuda_cub6__fill7functorINS7_6detail15normal_iteratorINS7_10device_ptrIdEEEEdEEEEvT0_T1_
.visible .entry _ZN3cub18CUB_300001_SM_10006detail8for_each13static_kernelINS2_12policy_hub_t12policy_500_tElN6thrust24THRUST_300001_SM_1000_NS8cuda_cub6__fill7functorINS7_6detail15normal_iteratorINS7_10device_ptrIdEEEEdEEEEvT0_T1_(
	.param .u64 _ZN3cub18CUB_300001_SM_10006detail8for_each13static_kernelINS2_12policy_hub_t12policy_500_tElN6thrust24THRUST_300001_SM_1000_NS8cuda_cub6__fill7functorINS7_6detail15normal_iteratorINS7_10device_ptrIdEEEEdEEEEvT0_T1__param_0,
	.param .align 8 .b8 _ZN3cub18CUB_300001_SM_10006detail8for_each13static_kernelINS2_12policy_hub_t12policy_500_tElN6thrust24THRUST_300001_SM_1000_NS8cuda_cub6__fill7functorINS7_6detail15normal_iteratorINS7_10device_ptrIdEEEEdEEEEvT0_T1__param_1[16]
)
.maxntid 256
{
	.reg .pred 	%p<4>;
	.reg .b32 	%r<5>;
	.reg .b64 	%rd<17>;
	.reg .b64 	%fd<3>;

	ld.param.f64 	%fd2, [_ZN3cub18CUB_300001_SM_10006detail8for_each13static_kernelINS2_12policy_hub_t12policy_500_tElN6thrust24THRUST_300001_SM_1000_NS8cuda_cub6__fill7functorINS7_6detail15normal_iteratorINS7_10device_ptrIdEEEEdEEEEvT0_T1__param_1+8];
	ld.param.u64 	%rd5, [_ZN3cub18CUB_300001_SM_10006detail8for_each13static_kernelINS2_12policy_hub_t12policy_500_tElN6thrust24THRUST_300001_SM_1000_NS8cuda_cub6__fill7functorINS7_6detail15normal_iteratorINS7_10device_ptrIdEEEEdEEEEvT0_T1__param_1];
	ld.param.u64 	%rd6, [_ZN3cub18CUB_300001_SM_10006detail8for_each13static_kernelINS2_12policy_hub_t12policy_500_tElN6thrust24THRUST_300001_SM_1000_NS8cuda_cub6__fill7functorINS7_6detail15normal_iteratorINS7_10device_ptrIdEEEEdEEEEvT0_T1__param_0];
	mov.u32 	%r2, %ctaid.x;
	mul.wide.u32 	%rd1, %r2, 512;
	sub.s64 	%rd2, %rd6, %rd1;
	setp.lt.s64 	%p1, %rd2, 512;
	@%p1 bra 	$L__BB2_2;
	mov.u32 	%r4, %tid.x;
	cvta.to.global.u64 	%rd12, %rd5;
	cvt.u64.u32 	%rd13, %r4;
	add.s64 	%rd14, %rd1, %rd13;
	shl.b64 	%rd15, %rd14, 3;
	add.s64 	%rd16, %rd12, %rd15;
	st.global.f64 	[%rd16], %fd2;
	st.global.f64 	[%rd16+2048], %fd2;
	bra.uni 	$L__BB2_6;
$L__BB2_2:
	cvta.to.global.u64 	%rd7, %rd5;
	mov.u32 	%r1, %tid.x;
	cvt.s64.s32 	%rd3, %rd2;
	cvt.u64.u32 	%rd8, %r1;
	setp.le.s64 	%p2, %rd3, %rd8;
	add.s64 	%rd9, %rd1, %rd8;
	shl.b64 	%rd10, %rd9, 3;
	add.s64 	%rd4, %rd7, %rd10;
	@%p2 bra 	$L__BB2_4;
	st.global.f64 	[%rd4], %fd2;
$L__BB2_4:
	add.s32 	%r3, %r1, 256;
	cvt.u64.u32 	%rd11, %r3;
	setp.le.s64 	%p3, %rd3, %rd11;
	@%p3 bra 	$L__BB2_6;
	st.global.f64 	[%rd4+2048], %fd2;
$L__BB2_6:
	ret;

}
	// .globl	_ZN3cub18CUB_300001_SM_10006detail9transform16transform_kernelINS2_10policy_hubILb0EN4cuda3std3__45tupleIJN6thrust24THRUST_300001_SM_1000_NS6detail15normal_iteratorINSA_10device_ptrIdEEEESF_EEEE10policy1000EiNS7_5minusIdEESF_JPdSL_EEEvT0_iT1_T2_DpNS2_10kernel_argIT3_EE
.visible .entry _ZN3cub18CUB_300001_SM_10006detail9transform16transform_kernelINS2_10policy_hubILb0EN4cuda3std3__45tupleIJN6thrust24THRUST_300001_SM_1000_NS6detail15normal_iteratorINSA_10device_ptrIdEEEESF_EEEE10policy1000EiNS7_5minusIdEESF_JPdSL_EEEvT0_iT1_T2_DpNS2_10kernel_argIT3_EE(
	.param .u32 _ZN3cub18CUB_300001_SM_10006detail9transform16transform_kernelINS2_10policy_hubILb0EN4cuda3std3__45tupleIJN6thrust24THRUST_300001_SM_1000_NS6detail15normal_iteratorINSA_10device_ptrIdEEEESF_EEEE10policy1000EiNS7_5minusIdEESF_JPdSL_EEEvT0_iT1_T2_DpNS2_10kernel_argIT3_EE_param_0,
	.param .u32 _ZN3cub18CUB_300001_SM_10006detail9transform16transform_kernelINS2_10policy_hubILb0EN4cuda3std3__45tupleIJN6thrust24THRUST_300001_SM_1000_NS6detail15normal_iteratorINSA_10device_ptrIdEEEESF_EEEE10policy1000EiNS7_5minusIdEESF_JPdSL_EEEvT0_iT1_T2_DpNS2_10kernel_argIT3_EE_param_1,
	.param .align 1 .b8 _ZN3cub18CUB_300001_SM_10006detail9transform16transform_kernelINS2_10policy_hubILb0EN4cuda3std3__45tupleIJN6thrust24THRUST_300001_SM_1000_NS6detail15normal_iteratorINSA_10device_ptrIdEEEESF_EEEE10policy1000EiNS7_5minusIdEESF_JPdSL_EEEvT0_iT1_T2_DpNS2_10kernel_argIT3_EE_param_2[1],
	.param .align 8 .b8 _ZN3cub18CUB_300001_SM_10006detail9transform16transform_kernelINS2_10policy_hubILb0EN4cuda3std3__45tupleIJN6thrust24THRUST_300001_SM_1000_NS6detail15normal_iteratorINSA_10device_ptrIdEEEESF_EEEE10policy1000EiNS7_5minusIdEESF_JPdSL_EEEvT0_iT1_T2_DpNS2_10kernel_argIT3_EE_param_3[8],
	.param .align 8 .b8 _ZN3cub18CUB_300001_SM_10006detail9transform16transform_kernelINS2_10policy_hubILb0EN4cuda3std3__45tupleIJN6thrust24THRUST_300001_SM_1000_NS6detail15normal_iteratorINSA_10device_ptrIdEEEESF_EEEE10policy1000EiNS7_5minusIdEESF_JPdSL_EEEvT0_iT1_T2_DpNS2_10kernel_argIT3_EE_param_4[16],
	.param .align 8 .b8 _ZN3cub18CUB_300001_SM_10006detail9transform16transform_kernelINS2_10policy_hubILb0EN4cuda3std3__45tupleIJN6thrust24THRUST_300001_SM_1000_NS6detail15normal_iteratorINSA_10device_ptrIdEEEESF_EEEE10policy1000EiNS7_5minusIdEESF_JPdSL_EEEvT0_iT1_T2_DpNS2_10kernel_argIT3_EE_param_5[16]
)
.maxntid 128
{
	.reg .pred 	%p<28>;
	.reg .b32 	%r<189>;
	.reg .b64 	%rd<145>;
	.reg .b64 	%fd<7>;
	// demoted variable
	.shared .align 8 .u64 _ZZN3cub18CUB_300001_SM_10006detail9transform23transform_kernel_ublkcpINS2_19async_copy_policy_tILi128EEEiN4cuda3std3__45minusIdEEN6thrust24THRUST_300001_SM_1000_NS6detail15normal_iteratorINSC_10device_ptrIdEEEEJddEEEvT0_iT1_T2_DpNS2_16aligned_base_ptrIT3_EEE3bar;
	ld.param.u64 	%rd65, [_ZN3cub18CUB_300001_SM_10006detail9transform16transform_kernelINS2_10policy_hubILb0EN4cuda3std3__45tupleIJN6thrust24THRUST_300001_SM_1000_NS6detail15normal_iteratorINSA_10device_ptrIdEEEESF_EEEE10policy1000EiNS7_5minusIdEESF_JPdSL_EEEvT0_iT1_T2_DpNS2_10kernel_argIT3_EE_param_5];
	ld.param.u64 	%rd63, [_ZN3cub18CUB_300001_SM_10006detail9transform16transform_kernelINS2_10policy_hubILb0EN4cuda3std3__45tupleIJN6thrust24THRUST_300001_SM_1000_NS6detail15normal_iteratorINSA_10device_ptrIdEEEESF_EEEE10policy1000EiNS7_5minusIdEESF_JPdSL_EEEvT0_iT1_T2_DpNS2_10kernel_argIT3_EE_param_4];
	ld.param.u32 	%r72, [_ZN3cub18CUB_300001_SM_10006detail9transform16transform_kernelINS2_10policy_hubILb0EN4cuda3std3__45tupleIJN6thrust24THRUST_300001_SM_1000_NS6detail15normal_iteratorINSA_10device_ptrIdEEEESF_EEEE10policy1000EiNS7_5minusIdEESF_JPdSL_EEEvT0_iT1_T2_DpNS2_10kernel_argIT3_EE_param_0];
	ld.param.u64 	%rd66, [_ZN3cub18CUB_300001_SM_10006detail9transform16transform_kernelINS2_10policy_hubILb0EN4cuda3std3__45tupleIJN6thrust24THRUST_300001_SM_1000_NS6detail15normal_iteratorINSA_10device_ptrIdEEEESF_EEEE10policy1000EiNS7_5minusIdEESF_JPdSL_EEEvT0_iT1_T2_DpNS2_10kernel_argIT3_EE_param_5+8];
	ld.param.u64 	%rd64, [_ZN3cub18CUB_300001_SM_10006detail9transform16transform_kernelINS2_10policy_hubILb0EN4cuda3std3__45tupleIJN6thrust24THRUST_300001_SM_1000_NS6detail15normal_iteratorINSA_10device_ptrIdEEEESF_EEEE10policy1000EiNS7_5minusIdEESF_JPdSL_EEEvT0_iT1_T2_DpNS2_10kernel_argIT3_EE_param_4+8];
	ld.param.u64 	%rd67, [_ZN3cub18CUB_300001_SM_10006detail9transform16transform_kernelINS2_10policy_hubILb0EN4cuda3std3__45tupleIJN6thrust24THRUST_300001_SM_1000_NS6detail15normal_iteratorINSA_10device_ptrIdEEEESF_EEEE10policy1000EiNS7_5minusIdEESF_JPdSL_EEEvT0_iT1_T2_DpNS2_10kernel_argIT3_EE_param_3];
	ld.param.u32 	%r71, [_ZN3cub18CUB_300001_SM_10006detail9transform16transform_kernelINS2_10policy_hubILb0EN4cuda3std3__45tupleIJN6thrust24THRUST_300001_SM_1000_NS6detail15normal_iteratorINSA_10device_ptrIdEEEESF_EEEE10policy1000EiNS7_5minusIdEESF_JPdSL_EEEvT0_iT1_T2_DpNS2_10kernel_argIT3_EE_param_1];
	cvta.to.global.u64 	%rd1, %rd67;
	cvt.u32.u64 	%r1, %rd64;
	cvt.u32.u64 	%r2, %rd66;
	shl.b32 	%r3, %r71, 7;
	mov.u32 	%r73, %ctaid.x;
	mul.lo.s32 	%r4, %r3, %r73;
	sub.s32 	%r5, %r72, %r4;
	min.s32 	%r6, %r3, %r5;
	setp.eq.s32 	%p1, %r73, 0;
	add.s32 	%r75, %r73, 2;
	mov.u32 	%r76, %nctaid.x;
	setp.ge.u32 	%p2, %r75, %r76;
	shl.b32 	%r7, %r71, 10;
	or.pred  	%p3, %p1, %p2;
	@%p3 bra 	$L__BB3_5;
	mov.b32 	%r140, -1;
	// begin inline asm
	{
	 .reg .pred P_OUT; 
	elect.sync _|P_OUT, %r140;
	selp.b32 %r139, 1, 0, P_OUT; 
}
	// end inline asm
	mov.u32 	%r141, %tid.x;
	setp.gt.u32 	%p18, %r141, 31;
	setp.eq.s32 	%p19, %r139, 0;
	or.pred  	%p20, %p18, %p19;
	@%p20 bra 	$L__BB3_3;
	mov.u32 	%r142, _ZZN3cub18CUB_300001_SM_10006detail9transform23transform_kernel_ublkcpINS2_19async_copy_policy_tILi128EEEiN4cuda3std3__45minusIdEEN6thrust24THRUST_300001_SM_1000_NS6detail15normal_iteratorINSC_10device_ptrIdEEEEJddEEEvT0_iT1_T2_DpNS2_16aligned_base_ptrIT3_EEE3bar;
	mov.b32 	%r143, 1;
	// begin inline asm
	mbarrier.init.shared.b64 [%r142], %r143;
	// end inline asm
	// begin inline asm
	fence.proxy.async.shared::cta; // 6.
	// end inline asm
	mul.wide.s32 	%rd122, %r4, 8;
	add.s32 	%r152, %r7, 15;
	add.s32 	%r153, %r152, %r1;
	and.b32  	%r145, %r153, -16;
	cvta.to.global.u64 	%rd123, %rd63;
	add.s64 	%rd119, %rd123, %rd122;
	mov.u32 	%r144, _ZN3cub18CUB_300001_SM_10006detail9transform4smemE;
	// begin inline asm
	cp.async.bulk.shared::cluster.global.mbarrier::complete_tx::bytes [%r144], [%rd119], %r145, [%r142];
	// end inline asm
	add.s32 	%r154, %r152, %r2;
	and.b32  	%r148, %r154, -16;
	add.s32 	%r155, %r144, %r7;
	add.s32 	%r147, %r155, 128;
	cvta.to.global.u64 	%rd124, %rd65;
	add.s64 	%rd120, %rd124, %rd122;
	// begin inline asm
	cp.async.bulk.shared::cluster.global.mbarrier::complete_tx::bytes [%r147], [%rd120], %r148, [%r142];
	// end inline asm
	add.s32 	%r151, %r148, %r145;
	// begin inline asm
	mbarrier.arrive.expect_tx.release.cta.shared::cta.b64 %rd121, [%r142], %r151; // 8. 
	// end inline asm
$L__BB3_3:
	bar.sync 	0;
	mov.u32 	%r157, _ZZN3cub18CUB_300001_SM_10006detail9transform23transform_kernel_ublkcpINS2_19async_copy_policy_tILi128EEEiN4cuda3std3__45minusIdEEN6thrust24THRUST_300001_SM_1000_NS6detail15normal_iteratorINSC_10device_ptrIdEEEEJddEEEvT0_iT1_T2_DpNS2_16aligned_base_ptrIT3_EEE3bar;
$L__BB3_4:
	mov.b32 	%r158, 0;
	// begin inline asm
	{
	 .reg .pred P_OUT; 
	mbarrier.try_wait.parity.shared::cta.b64  P_OUT, [%r157], %r158;                                // 7a. 
	selp.b32 %r156, 1, 0, P_OUT; 
}
	// end inline asm
	setp.eq.s32 	%p21, %r156, 0;
	@%p21 bra 	$L__BB3_4;
	bra.uni 	$L__BB3_26;
$L__BB3_5:
	cvt.s64.s32 	%rd4, %r1;
	cvt.s64.s32 	%rd5, %r4;
	shl.b32 	%r78, %r6, 3;
	cvt.s64.s32 	%rd68, %r78;
	shr.u64 	%rd6, %rd68, 3;
	mov.u32 	%r8, %ntid.x;
	mov.u32 	%r9, %ntid.y;
	mul.lo.s32 	%r79, %r8, %r9;
	mov.u32 	%r10, %ntid.z;
	mul.lo.s32 	%r11, %r79, %r10;
	mov.u32 	%r80, %tid.x;
	mov.u32 	%r81, %tid.y;
	mov.u32 	%r82, %tid.z;
	mad.lo.s32 	%r83, %r82, %r9, %r81;
	mad.lo.s32 	%r84, %r83, %r8, %r80;
	cvt.u64.u32 	%rd142, %r84;
	setp.le.u64 	%p4, %rd6, %rd142;
	@%p4 bra 	$L__BB3_15;
	cvt.u32.u64 	%r85, %rd142;
	cvt.u64.u32 	%rd8, %r11;
	add.s32 	%r86, %r85, %r11;
	cvt.u64.u32 	%rd69, %r86;
	max.u64 	%rd70, %rd6, %rd69;
	setp.gt.u64 	%p5, %rd6, %rd69;
	selp.u64 	%rd9, 1, 0, %p5;
	add.s64 	%rd71, %rd9, %rd69;
	sub.s64 	%rd10, %rd70, %rd71;
	and.b64  	%rd72, %rd10, -4294967296;
	setp.ne.s64 	%p6, %rd72, 0;
	@%p6 bra 	$L__BB3_8;
	cvt.u32.u64 	%r87, %rd8;
	cvt.u32.u64 	%r88, %rd10;
	div.u32 	%r89, %r88, %r87;
	cvt.u64.u32 	%rd131, %r89;
	bra.uni 	$L__BB3_9;
$L__BB3_8:
	div.u64 	%rd131, %rd10, %rd8;
$L__BB3_9:
	add.s64 	%rd14, %rd131, %rd9;
	and.b64  	%rd73, %rd14, 3;
	setp.eq.s64 	%p7, %rd73, 3;
	mov.u64 	%rd135, %rd142;
	@%p7 bra 	$L__BB3_12;
	cvt.u32.u64 	%r90, %rd142;
	shl.b64 	%rd74, %rd142, 3;
	shl.b64 	%rd75, %rd5, 3;
	add.s64 	%rd76, %rd74, %rd75;
	add.s64 	%rd77, %rd76, %rd4;
	add.s64 	%rd133, %rd63, %rd77;
	mov.u32 	%r91, _ZN3cub18CUB_300001_SM_10006detail9transform4smemE;
	add.s32 	%r92, %r1, %r91;
	shl.b32 	%r93, %r90, 3;
	add.s32 	%r171, %r92, %r93;
	mul.lo.s32 	%r94, %r10, %r9;
	mul.lo.s32 	%r95, %r94, %r8;
	shl.b32 	%r13, %r95, 3;
	add.s64 	%rd78, %rd14, 1;
	and.b64  	%rd79, %rd78, 3;
	neg.s64 	%rd132, %rd79;
	mov.u64 	%rd135, %rd142;
$L__BB3_11:
	.pragma "nounroll";
	// begin inline asm
	cp.async.ca.shared.global [%r171], [%rd133], 8, 8;
	// end inline asm
	add.s64 	%rd135, %rd135, %rd8;
	shl.b64 	%rd81, %rd8, 3;
	add.s64 	%rd133, %rd133, %rd81;
	add.s32 	%r171, %r171, %r13;
	add.s64 	%rd132, %rd132, 1;
	setp.ne.s64 	%p8, %rd132, 0;
	@%p8 bra 	$L__BB3_11;
$L__BB3_12:
	setp.lt.u64 	%p9, %rd14, 3;
	@%p9 bra 	$L__BB3_15;
	shl.b64 	%rd82, %rd135, 3;
	shl.b64 	%rd83, %rd5, 3;
	add.s64 	%rd24, %rd82, %rd83;
	shl.b64 	%rd84, %rd8, 4;
	add.s64 	%rd25, %rd24, %rd84;
	add.s64 	%rd85, %rd135, %rd5;
	shl.b64 	%rd86, %rd85, 3;
	mad.lo.s64 	%rd26, %rd8, 24, %rd86;
	mov.u32 	%r97, _ZN3cub18CUB_300001_SM_10006detail9transform4smemE;
	add.s32 	%r98, %r1, %r97;
	mul.lo.s32 	%r99, %r10, %r9;
	mul.lo.s32 	%r100, %r99, %r8;
	shl.b32 	%r101, %r100, 3;
	cvt.u32.u64 	%r102, %rd135;
	shl.b32 	%r103, %r102, 3;
	add.s32 	%r172, %r98, %r103;
	add.s32 	%r175, %r172, %r101;
	shl.b32 	%r104, %r100, 4;
	add.s32 	%r174, %r172, %r104;
	mad.lo.s32 	%r173, %r100, 24, %r172;
	cvt.s64.s32 	%rd87, %r1;
	add.s64 	%rd136, %rd63, %rd87;
$L__BB3_14:
	add.s64 	%rd88, %rd136, %rd24;
	// begin inline asm
	cp.async.ca.shared.global [%r172], [%rd88], 8, 8;
	// end inline asm
	mul.wide.u32 	%rd92, %r11, 8;
	add.s64 	%rd93, %rd24, %rd92;
	add.s64 	%rd89, %rd136, %rd93;
	// begin inline asm
	cp.async.ca.shared.global [%r175], [%rd89], 8, 8;
	// end inline asm
	add.s64 	%rd90, %rd136, %rd25;
	// begin inline asm
	cp.async.ca.shared.global [%r174], [%rd90], 8, 8;
	// end inline asm
	add.s64 	%rd91, %rd136, %rd26;
	// begin inline asm
	cp.async.ca.shared.global [%r173], [%rd91], 8, 8;
	// end inline asm
	mul.wide.u32 	%rd94, %r11, 4;
	add.s64 	%rd135, %rd135, %rd94;
	mul.wide.u32 	%rd95, %r11, 32;
	add.s64 	%rd136, %rd136, %rd95;
	mul.lo.s32 	%r109, %r10, %r9;
	mul.lo.s32 	%r110, %r109, %r8;
	shl.b32 	%r111, %r110, 5;
	add.s32 	%r175, %r175, %r111;
	add.s32 	%r174, %r174, %r111;
	add.s32 	%r173, %r173, %r111;
	add.s32 	%r172, %r172, %r111;
	setp.lt.u64 	%p10, %rd135, %rd6;
	@%p10 bra 	$L__BB3_14;
$L__BB3_15:
	// begin inline asm
	cp.async.commit_group;
	// end inline asm
	cvt.u32.u64 	%r28, %rd66;
	cvt.s64.s32 	%rd32, %rd66;
	@%p4 bra 	$L__BB3_25;
	cvt.u32.u64 	%r112, %rd142;
	cvt.u64.u32 	%rd33, %r11;
	add.s32 	%r113, %r112, %r11;
	cvt.u64.u32 	%rd96, %r113;
	max.u64 	%rd97, %rd6, %rd96;
	setp.gt.u64 	%p12, %rd6, %rd96;
	selp.u64 	%rd34, 1, 0, %p12;
	add.s64 	%rd98, %rd34, %rd96;
	sub.s64 	%rd35, %rd97, %rd98;
	and.b64  	%rd99, %rd35, -4294967296;
	setp.ne.s64 	%p13, %rd99, 0;
	@%p13 bra 	$L__BB3_18;
	cvt.u32.u64 	%r114, %rd33;
	cvt.u32.u64 	%r115, %rd35;
	div.u32 	%r116, %r115, %r114;
	cvt.u64.u32 	%rd138, %r116;
	bra.uni 	$L__BB3_19;
$L__BB3_18:
	div.u64 	%rd138, %rd35, %rd33;
$L__BB3_19:
	add.s64 	%rd39, %rd138, %rd34;
	and.b64  	%rd100, %rd39, 3;
	setp.eq.s64 	%p14, %rd100, 3;
	@%p14 bra 	$L__BB3_22;
	cvt.u32.u64 	%r117, %rd142;
	shl.b64 	%rd101, %rd142, 3;
	shl.b64 	%rd102, %rd5, 3;
	add.s64 	%rd103, %rd101, %rd102;
	add.s64 	%rd104, %rd103, %rd32;
	add.s64 	%rd140, %rd65, %rd104;
	shl.b64 	%rd41, %rd33, 3;
	mov.u32 	%r118, _ZN3cub18CUB_300001_SM_10006detail9transform4smemE;
	add.s32 	%r119, %r28, %r118;
	add.s32 	%r120, %r119, %r7;
	shl.b32 	%r121, %r117, 3;
	add.s32 	%r176, %r120, %r121;
	mul.lo.s32 	%r122, %r10, %r9;
	mul.lo.s32 	%r123, %r122, %r8;
	shl.b32 	%r30, %r123, 3;
	add.s64 	%rd105, %rd39, 1;
	and.b64  	%rd106, %rd105, 3;
	neg.s64 	%rd139, %rd106;
$L__BB3_21:
	.pragma "nounroll";
	add.s32 	%r124, %r176, 128;
	// begin inline asm
	cp.async.ca.shared.global [%r124], [%rd140], 8, 8;
	// end inline asm
	add.s64 	%rd142, %rd142, %rd33;
	add.s64 	%rd140, %rd140, %rd41;
	add.s32 	%r176, %r176, %r30;
	add.s64 	%rd139, %rd139, 1;
	setp.ne.s64 	%p15, %rd139, 0;
	@%p15 bra 	$L__BB3_21;
$L__BB3_22:
	setp.lt.u64 	%p16, %rd39, 3;
	@%p16 bra 	$L__BB3_25;
	shl.b64 	%rd50, %rd33, 2;
	shl.b64 	%rd108, %rd142, 3;
	shl.b64 	%rd109, %rd5, 3;
	add.s64 	%rd51, %rd108, %rd109;
	shl.b64 	%rd110, %rd33, 3;
	add.s64 	%rd52, %rd51, %rd110;
	shl.b64 	%rd53, %rd33, 5;
	shl.b64 	%rd111, %rd33, 4;
	add.s64 	%rd54, %rd51, %rd111;
	add.s64 	%rd112, %rd142, %rd5;
	shl.b64 	%rd113, %rd112, 3;
	mad.lo.s64 	%rd55, %rd33, 24, %rd113;
	cvt.u32.u64 	%r125, %rd66;
	mov.u32 	%r126, _ZN3cub18CUB_300001_SM_10006detail9transform4smemE;
	add.s32 	%r127, %r125, %r126;
	mul.lo.s32 	%r128, %r10, %r9;
	mul.lo.s32 	%r129, %r128, %r8;
	shl.b32 	%r130, %r129, 3;
	cvt.u32.u64 	%r131, %rd142;
	shl.b32 	%r132, %r131, 3;
	add.s32 	%r133, %r127, %r7;
	add.s32 	%r177, %r133, %r132;
	add.s32 	%r180, %r177, %r130;
	shl.b32 	%r34, %r129, 5;
	shl.b32 	%r134, %r129, 4;
	add.s32 	%r179, %r177, %r134;
	mad.lo.s32 	%r178, %r129, 24, %r177;
	cvt.s64.s32 	%rd114, %rd66;
	add.s64 	%rd143, %rd65, %rd114;
$L__BB3_24:
	add.s64 	%rd115, %rd143, %rd51;
	add.s32 	%r135, %r177, 128;
	// begin inline asm
	cp.async.ca.shared.global [%r135], [%rd115], 8, 8;
	// end inline asm
	add.s64 	%rd116, %rd143, %rd52;
	add.s32 	%r136, %r180, 128;
	// begin inline asm
	cp.async.ca.shared.global [%r136], [%rd116], 8, 8;
	// end inline asm
	add.s64 	%rd117, %rd143, %rd54;
	add.s32 	%r137, %r179, 128;
	// begin inline asm
	cp.async.ca.shared.global [%r137], [%rd117], 8, 8;
	// end inline asm
	add.s64 	%rd118, %rd143, %rd55;
	add.s32 	%r138, %r178, 128;
	// begin inline asm
	cp.async.ca.shared.global [%r138], [%rd118], 8, 8;
	// end inline asm
	add.s64 	%rd142, %rd142, %rd50;
	add.s64 	%rd143, %rd143, %rd53;
	add.s32 	%r180, %r180, %r34;
	add.s32 	%r179, %r179, %r34;
	add.s32 	%r178, %r178, %r34;
	add.s32 	%r177, %r177, %r34;
	setp.lt.u64 	%p17, %rd142, %rd6;
	@%p17 bra 	$L__BB3_24;
$L__BB3_25:
	// begin inline asm
	cp.async.commit_group;
	// end inline asm
	// begin inline asm
	cp.async.wait_group 0;
	// end inline asm
	barrier.sync 	0;
$L__BB3_26:
	cvt.u32.u64 	%r46, %rd66;
	setp.gt.s32 	%p22, %r3, %r5;
	@%p22 bra 	$L__BB3_30;
	setp.lt.s32 	%p23, %r71, 1;
	@%p23 bra 	$L__BB3_35;
	mov.u32 	%r181, %tid.x;
	neg.s32 	%r184, %r71;
	add.s32 	%r159, %r46, %r7;
	shl.b32 	%r160, %r181, 3;
	add.s32 	%r161, %r159, %r160;
	mov.u32 	%r162, _ZN3cub18CUB_300001_SM_10006detail9transform4smemE;
	add.s32 	%r163, %r161, %r162;
	add.s32 	%r183, %r163, 128;
	add.s32 	%r164, %r1, %r160;
	add.s32 	%r182, %r162, %r164;
	mul.wide.s32 	%rd125, %r4, 8;
	add.s64 	%rd61, %rd1, %rd125;
$L__BB3_29:
	.pragma "nounroll";
	mul.wide.s32 	%rd126, %r181, 8;
	add.s64 	%rd127, %rd61, %rd126;
	ld.shared.f64 	%fd1, [%r182];
	ld.shared.f64 	%fd2, [%r183];
	sub.f64 	%fd3, %fd1, %fd2;
	st.global.f64 	[%rd127], %fd3;
	add.s32 	%r184, %r184, 1;
	setp.eq.s32 	%p24, %r184, 0;
	add.s32 	%r183, %r183, 1024;
	add.s32 	%r182, %r182, 1024;
	add.s32 	%r181, %r181, 128;
	@%p24 bra 	$L__BB3_35;
	bra.uni 	$L__BB3_29;
$L__BB3_30:
	setp.lt.s32 	%p25, %r71, 1;
	@%p25 bra 	$L__BB3_35;
	mov.u32 	%r185, %tid.x;
	neg.s32 	%r188, %r71;
	add.s32 	%r165, %r46, %r7;
	shl.b32 	%r166, %r185, 3;
	add.s32 	%r167, %r165, %r166;
	mov.u32 	%r168, _ZN3cub18CUB_300001_SM_10006detail9transform4smemE;
	add.s32 	%r169, %r167, %r168;
	add.s32 	%r187, %r169, 128;
	add.s32 	%r170, %r1, %r166;
	add.s32 	%r186, %r168, %r170;
	mul.wide.s32 	%rd128, %r4, 8;
	add.s64 	%rd62, %rd1, %rd128;
$L__BB3_32:
	.pragma "nounroll";
	setp.ge.s32 	%p26, %r185, %r6;
	@%p26 bra 	$L__BB3_34;
	ld.shared.f64 	%fd4, [%r186];
	ld.shared.f64 	%fd5, [%r187];
	sub.f64 	%fd6, %fd4, %fd5;
	mul.wide.s32 	%rd129, %r185, 8;
	add.s64 	%rd130, %rd62, %rd129;
	st.global.f64 	[%rd130], %fd6;
$L__BB3_34:
	add.s32 	%r188, %r188, 1;
	setp.ne.s32 	%p27, %r188, 0;
	add.s32 	%r187, %r187, 1024;
	add.s32 	%r186, %r186, 1024;
	add.s32 	%r185, %r185, 128;
	@%p27 bra 	$L__BB3_32;
$L__BB3_35:
	ret;

}
	// .globl	_ZN3cub18CUB_300001_SM_10006detail9transform16transform_kernelINS2_10policy_hubILb0EN4cuda3std3__45tupleIJN6thrust24THRUST_300001_SM_1000_NS6detail15normal_iteratorINSA_10device_ptrIdEEEESF_EEEE10policy1000ElNS7_5minusIdEESF_JPdSL_EEEvT0_iT1_T2_DpNS2_10kernel_argIT3_EE
.visible .entry _ZN3cub18CUB_300001_SM_10006detail9transform16transform_kernelINS2_10policy_hubILb0EN4cuda3std3__45tupleIJN6thrust24THRUST_300001_SM_1000_NS6detail15normal_iteratorINSA_10device_ptrIdEEEESF_EEEE10policy1000ElNS7_5minusIdEESF_JPdSL_EEEvT0_iT1_T2_DpNS2_10kernel_argIT3_EE(
	.param .u64 _ZN3cub18CUB_300001_SM_10006detail9transform16transform_kernelINS2_10policy_hubILb0EN4cuda3std3__45tupleIJN6thrust24THRUST_300001_SM_1000_NS6detail15normal_iteratorINSA_10device_ptrIdEEEESF_EEEE10policy1000ElNS7_5minusIdEESF_JPdSL_EEEvT0_iT1_T2_DpNS2_10kernel_argIT3_EE_param_0,
	.param .u32 _ZN3cub18CUB_300001_SM_10006detail9transform16transform_kernelINS2_10policy_hubILb0EN4cuda3std3__45tupleIJN6thrust24THRUST_300001_SM_1000_NS6detail15normal_iteratorINSA_10device_ptrIdEEEESF_EEEE10policy1000ElNS7_5minusIdEESF_JPdSL_EEEvT0_iT1_T2_DpNS2_10kernel_argIT3_EE_param_1,
	.param .align 1 .b8 _ZN3cub18CUB_300001_SM_10006detail9transform16transform_kernelINS2_10policy_hubILb0EN4cuda3std3__45tupleIJN6thrust24THRUST_300001_SM_1000_NS6detail15normal_iteratorINSA_10device_ptrIdEEEESF_EEEE10policy1000ElNS7_5minusIdEESF_JPdSL_EEEvT0_iT1_T2_DpNS2_10kernel_argIT3_EE_param_2[1],
	.param .align 8 .b8 _ZN3cub18CUB_300001_SM_10006detail9transform16transform_kernelINS2_10policy_hubILb0EN4cuda3std3__45tupleIJN6thrust24THRUST_300001_SM_1000_NS6detail15normal_iteratorINSA_10device_ptrIdEEEESF_EEEE10policy1000ElNS7_5minusIdEESF_JPdSL_EEEvT0_iT1_T2_DpNS2_10kernel_argIT3_EE_param_3[8],
	.param .align 8 .b8 _ZN3cub18CUB_300001_SM_10006detail9transform16transform_kernelINS2_10policy_hubILb0EN4cuda3std3__45tupleIJN6thrust24THRUST_300001_SM_1000_NS6detail15normal_iteratorINSA_10device_ptrIdEEEESF_EEEE10policy1000ElNS7_5minusIdEESF_JPdSL_EEEvT0_iT1_T2_DpNS2_10kernel_argIT3_EE_param_4[16],
	.param .align 8 .b8 _ZN3cub18CUB_300001_SM_10006detail9transform16transform_kernelINS2_10policy_hubILb0EN4cuda3std3__45tupleIJN6thrust24THRUST_300001_SM_1000_NS6detail15normal_iteratorINSA_10device_ptrIdEEEESF_EEEE10policy1000ElNS7_5minusIdEESF_JPdSL_EEEvT0_iT1_T2_DpNS2_10kernel_argIT3_EE_param_5[16]
)
.maxntid 128
{
	.reg .pred 	%p<28>;
	.reg .b32 	%r<181>;
	.reg .b64 	%rd<149>;
	.reg .b64 	%fd<7>;
	// demoted variable
	.shared .align 8 .u64 _ZZN3cub18CUB_300001_SM_10006detail9transform23transform_kernel_ublkcpINS2_19async_copy_policy_tILi128EEElN4cuda3std3__45minusIdEEN6thrust24THRUST_300001_SM_1000_NS6detail15normal_iteratorINSC_10device_ptrIdEEEEJddEEEvT0_iT1_T2_DpNS2_16aligned_base_ptrIT3_EEE3bar;
	ld.param.u64 	%rd68, [_ZN3cub18CUB_300001_SM_10006detail9transform16transform_kernelINS2_10policy_hubILb0EN4cuda3std3__45tupleIJN6thrust24THRUST_300001_SM_1000_NS6detail15normal_iteratorINSA_10device_ptrIdEEEESF_EEEE10policy1000ElNS7_5minusIdEESF_JPdSL_EEEvT0_iT1_T2_DpNS2_10kernel_argIT3_EE_param_5];
	ld.param.u64 	%rd66, [_ZN3cub18CUB_300001_SM_10006detail9transform16transform_kernelINS2_10policy_hubILb0EN4cuda3std3__45tupleIJN6thrust24THRUST_300001_SM_1000_NS6detail15normal_iteratorINSA_10device_ptrIdEEEESF_EEEE10policy1000ElNS7_5minusIdEESF_JPdSL_EEEvT0_iT1_T2_DpNS2_10kernel_argIT3_EE_param_4];
	ld.param.u64 	%rd70, [_ZN3cub18CUB_300001_SM_10006detail9transform16transform_kernelINS2_10policy_hubILb0EN4cuda3std3__45tupleIJN6thrust24THRUST_300001_SM_1000_NS6detail15normal_iteratorINSA_10device_ptrIdEEEESF_EEEE10policy1000ElNS7_5minusIdEESF_JPdSL_EEEvT0_iT1_T2_DpNS2_10kernel_argIT3_EE_param_0];
	ld.param.u64 	%rd69, [_ZN3cub18CUB_300001_SM_10006detail9transform16transform_kernelINS2_10policy_hubILb0EN4cuda3std3__45tupleIJN6thrust24THRUST_300001_SM_1000_NS6detail15normal_iteratorINSA_10device_ptrIdEEEESF_EEEE10policy1000ElNS7_5minusIdEESF_JPdSL_EEEvT0_iT1_T2_DpNS2_10kernel_argIT3_EE_param_5+8];
	ld.param.u64 	%rd67, [_ZN3cub18CUB_300001_SM_10006detail9transform16transform_kernelINS2_10policy_hubILb0EN4cuda3std3__45tupleIJN6thrust24THRUST_300001_SM_1000_NS6detail15normal_iteratorINSA_10device_ptrIdEEEESF_EEEE10policy1000ElNS7_5minusIdEESF_JPdSL_EEEvT0_iT1_T2_DpNS2_10kernel_argIT3_EE_param_4+8];
	ld.param.u64 	%rd71, [_ZN3cub18CUB_300001_SM_10006detail9transform16transform_kernelINS2_10policy_hubILb0EN4cuda3std3__45tupleIJN6thrust24THRUST_300001_SM_1000_NS6detail15normal_iteratorINSA_10device_ptrIdEEEESF_EEEE10policy1000ElNS7_5minusIdEESF_JPdSL_EEEvT0_iT1_T2_DpNS2_10kernel_argIT3_EE_param_3];
	ld.param.u32 	%r68, [_ZN3cub18CUB_300001_SM_10006detail9transform16transform_kernelINS2_10policy_hubILb0EN4cuda3std3__45tupleIJN6thrust24THRUST_300001_SM_1000_NS6detail15normal_iteratorINSA_10device_ptrIdEEEESF_EEEE10policy1000ElNS7_5minusIdEESF_JPdSL_EEEvT0_iT1_T2_DpNS2_10kernel_argIT3_EE_param_1];
	cvta.to.global.u64 	%rd1, %rd71;
	cvt.u32.u64 	%r1, %rd67;
	cvt.u32.u64 	%r2, %rd69;
	shl.b32 	%r3, %r68, 7;
	mov.u32 	%r69, %ctaid.x;
	cvt.u64.u32 	%rd72, %r69;
	cvt.s64.s32 	%rd73, %r3;
	mul.lo.s64 	%rd4, %rd73, %rd72;
	sub.s64 	%rd74, %rd70, %rd4;
	min.s64 	%rd75, %rd74, %rd73;
	cvt.u32.u64 	%r4, %rd75;
	setp.eq.s32 	%p1, %r69, 0;
	add.s32 	%r71, %r69, 2;
	mov.u32 	%r72, %nctaid.x;
	setp.ge.u32 	%p2, %r71, %r72;
	shl.b32 	%r5, %r68, 10;
	or.pred  	%p3, %p1, %p2;
	@%p3 bra 	$L__BB4_5;
	mov.b32 	%r132, -1;
	// begin inline asm
	{
	 .reg .pred P_OUT; 
	elect.sync _|P_OUT, %r132;
	selp.b32 %r131, 1, 0, P_OUT; 
}
	// end inline asm
	mov.u32 	%r133, %tid.x;
	setp.gt.u32 	%p18, %r133, 31;
	setp.eq.s32 	%p19, %r131, 0;
	or.pred  	%p20, %p18, %p19;
	@%p20 bra 	$L__BB4_3;
	mov.u32 	%r134, _ZZN3cub18CUB_300001_SM_10006detail9transform23transform_kernel_ublkcpINS2_19async_copy_policy_tILi128EEElN4cuda3std3__45minusIdEEN6thrust24THRUST_300001_SM_1000_NS6detail15normal_iteratorINSC_10device_ptrIdEEEEJddEEEvT0_iT1_T2_DpNS2_16aligned_base_ptrIT3_EEE3bar;
	mov.b32 	%r135, 1;
	// begin inline asm
	mbarrier.init.shared.b64 [%r134], %r135;
	// end inline asm
	// begin inline asm
	fence.proxy.async.shared::cta; // 6.
	// end inline asm
	shl.b64 	%rd126, %rd4, 3;
	add.s32 	%r144, %r5, 15;
	add.s32 	%r145, %r144, %r1;
	and.b32  	%r137, %r145, -16;
	cvta.to.global.u64 	%rd127, %rd66;
	add.s64 	%rd123, %rd127, %rd126;
	mov.u32 	%r136, _ZN3cub18CUB_300001_SM_10006detail9transform4smemE;
	// begin inline asm
	cp.async.bulk.shared::cluster.global.mbarrier::complete_tx::bytes [%r136], [%rd123], %r137, [%r134];
	// end inline asm
	add.s32 	%r146, %r144, %r2;
	and.b32  	%r140, %r146, -16;
	add.s32 	%r147, %r136, %r5;
	add.s32 	%r139, %r147, 128;
	cvta.to.global.u64 	%rd128, %rd68;
	add.s64 	%rd124, %rd128, %rd126;
	// begin inline asm
	cp.async.bulk.shared::cluster.global.mbarrier::complete_tx::bytes [%r139], [%rd124], %r140, [%r134];
	// end inline asm
	add.s32 	%r143, %r140, %r137;
	// begin inline asm
	mbarrier.arrive.expect_tx.release.cta.shared::cta.b64 %rd125, [%r134], %r143; // 8. 
	// end inline asm
$L__BB4_3:
	bar.sync 	0;
	mov.u32 	%r149, _ZZN3cub18CUB_300001_SM_10006detail9transform23transform_kernel_ublkcpINS2_19async_copy_policy_tILi128EEElN4cuda3std3__45minusIdEEN6thrust24THRUST_300001_SM_1000_NS6detail15normal_iteratorINSC_10device_ptrIdEEEEJddEEEvT0_iT1_T2_DpNS2_16aligned_base_ptrIT3_EEE3bar;
$L__BB4_4:
	mov.b32 	%r150, 0;
	// begin inline asm
	{
	 .reg .pred P_OUT; 
	mbarrier.try_wait.parity.shared::cta.b64  P_OUT, [%r149], %r150;                                // 7a. 
	selp.b32 %r148, 1, 0, P_OUT; 
}
	// end inline asm
	setp.eq.s32 	%p21, %r148, 0;
	@%p21 bra 	$L__BB4_4;
	bra.uni 	$L__BB4_26;
$L__BB4_5:
	cvt.s64.s32 	%rd5, %r1;
	shl.b32 	%r74, %r4, 3;
	cvt.s64.s32 	%rd76, %r74;
	shr.u64 	%rd6, %rd76, 3;
	mov.u32 	%r6, %ntid.x;
	mov.u32 	%r7, %ntid.y;
	mul.lo.s32 	%r75, %r6, %r7;
	mov.u32 	%r8, %ntid.z;
	mul.lo.s32 	%r9, %r75, %r8;
	mov.u32 	%r76, %tid.x;
	mov.u32 	%r77, %tid.y;
	mov.u32 	%r78, %tid.z;
	mad.lo.s32 	%r79, %r78, %r7, %r77;
	mad.lo.s32 	%r80, %r79, %r6, %r76;
	cvt.u64.u32 	%rd146, %r80;
	setp.le.u64 	%p4, %rd6, %rd146;
	@%p4 bra 	$L__BB4_15;
	cvt.u32.u64 	%r81, %rd146;
	cvt.u64.u32 	%rd8, %r9;
	add.s32 	%r82, %r81, %r9;
	cvt.u64.u32 	%rd77, %r82;
	max.u64 	%rd78, %rd6, %rd77;
	setp.gt.u64 	%p5, %rd6, %rd77;
	selp.u64 	%rd9, 1, 0, %p5;
	add.s64 	%rd79, %rd9, %rd77;
	sub.s64 	%rd10, %rd78, %rd79;
	and.b64  	%rd80, %rd10, -4294967296;
	setp.ne.s64 	%p6, %rd80, 0;
	@%p6 bra 	$L__BB4_8;
	cvt.u32.u64 	%r83, %rd8;
	cvt.u32.u64 	%r84, %rd10;
	div.u32 	%r85, %r84, %r83;
	cvt.u64.u32 	%rd135, %r85;
	bra.uni 	$L__BB4_9;
$L__BB4_8:
	div.u64 	%rd135, %rd10, %rd8;
$L__BB4_9:
	add.s64 	%rd14, %rd135, %rd9;
	and.b64  	%rd81, %rd14, 3;
	setp.eq.s64 	%p7, %rd81, 3;
	mov.u64 	%rd139, %rd146;
	@%p7 bra 	$L__BB4_12;
	shl.b64 	%rd82, %rd4, 3;
	shl.b64 	%rd83, %rd146, 3;
	add.s64 	%rd84, %rd82, %rd83;
	add.s64 	%rd85, %rd84, %rd5;
	add.s64 	%rd137, %rd66, %rd85;
	shl.b64 	%rd16, %rd8, 3;
	mov.u32 	%r87, _ZN3cub18CUB_300001_SM_10006detail9transform4smemE;
	add.s32 	%r88, %r1, %r87;
	shl.b32 	%r89, %r81, 3;
	add.s32 	%r163, %r88, %r89;
	mul.lo.s32 	%r90, %r8, %r7;
	mul.lo.s32 	%r91, %r90, %r6;
	shl.b32 	%r11, %r91, 3;
	add.s64 	%rd86, %rd14, 1;
	and.b64  	%rd87, %rd86, 3;
	neg.s64 	%rd136, %rd87;
	mov.u64 	%rd139, %rd146;
$L__BB4_11:
	.pragma "nounroll";
	// begin inline asm
	cp.async.ca.shared.global [%r163], [%rd137], 8, 8;
	// end inline asm
	add.s64 	%rd139, %rd139, %rd8;
	add.s64 	%rd137, %rd137, %rd16;
	add.s32 	%r163, %r163, %r11;
	add.s64 	%rd136, %rd136, 1;
	setp.ne.s64 	%p8, %rd136, 0;
	@%p8 bra 	$L__BB4_11;
$L__BB4_12:
	setp.lt.u64 	%p9, %rd14, 3;
	@%p9 bra 	$L__BB4_15;
	shl.b64 	%rd25, %rd8, 2;
	shl.b64 	%rd89, %rd4, 3;
	shl.b64 	%rd90, %rd139, 3;
	add.s64 	%rd26, %rd89, %rd90;
	shl.b64 	%rd91, %rd8, 3;
	add.s64 	%rd27, %rd26, %rd91;
	shl.b64 	%rd92, %rd8, 4;
	add.s64 	%rd28, %rd26, %rd92;
	add.s64 	%rd93, %rd139, %rd4;
	shl.b64 	%rd94, %rd93, 3;
	mad.lo.s64 	%rd29, %rd8, 24, %rd94;
	mov.u32 	%r93, _ZN3cub18CUB_300001_SM_10006detail9transform4smemE;
	add.s32 	%r94, %r1, %r93;
	mul.lo.s32 	%r95, %r8, %r7;
	mul.lo.s32 	%r96, %r95, %r6;
	shl.b32 	%r97, %r96, 3;
	cvt.u32.u64 	%r98, %rd139;
	shl.b32 	%r99, %r98, 3;
	add.s32 	%r164, %r94, %r99;
	add.s32 	%r167, %r164, %r97;
	shl.b32 	%r15, %r96, 5;
	shl.b32 	%r100, %r96, 4;
	add.s32 	%r166, %r164, %r100;
	mad.lo.s32 	%r165, %r96, 24, %r164;
	cvt.s64.s32 	%rd95, %r1;
	add.s64 	%rd140, %rd66, %rd95;
$L__BB4_14:
	add.s64 	%rd96, %rd140, %rd26;
	// begin inline asm
	cp.async.ca.shared.global [%r164], [%rd96], 8, 8;
	// end inline asm
	add.s64 	%rd97, %rd140, %rd27;
	// begin inline asm
	cp.async.ca.shared.global [%r167], [%rd97], 8, 8;
	// end inline asm
	add.s64 	%rd98, %rd140, %rd28;
	// begin inline asm
	cp.async.ca.shared.global [%r166], [%rd98], 8, 8;
	// end inline asm
	add.s64 	%rd99, %rd140, %rd29;
	// begin inline asm
	cp.async.ca.shared.global [%r165], [%rd99], 8, 8;
	// end inline asm
	add.s64 	%rd139, %rd139, %rd25;
	mul.wide.u32 	%rd100, %r9, 32;
	add.s64 	%rd140, %rd140, %rd100;
	add.s32 	%r167, %r167, %r15;
	add.s32 	%r166, %r166, %r15;
	add.s32 	%r165, %r165, %r15;
	add.s32 	%r164, %r164, %r15;
	setp.lt.u64 	%p10, %rd139, %rd6;
	@%p10 bra 	$L__BB4_14;
$L__BB4_15:
	setp.le.u64 	%p11, %rd6, %rd146;
	// begin inline asm
	cp.async.commit_group;
	// end inline asm
	cvt.s64.s32 	%rd35, %r2;
	@%p11 bra 	$L__BB4_25;
	cvt.u32.u64 	%r105, %rd146;
	cvt.u64.u32 	%rd36, %r9;
	add.s32 	%r106, %r105, %r9;
	cvt.u64.u32 	%rd101, %r106;
	max.u64 	%rd102, %rd6, %rd101;
	setp.gt.u64 	%p12, %rd6, %rd101;
	selp.u64 	%rd37, 1, 0, %p12;
	add.s64 	%rd103, %rd37, %rd101;
	sub.s64 	%rd38, %rd102, %rd103;
	and.b64  	%rd104, %rd38, -4294967296;
	setp.ne.s64 	%p13, %rd104, 0;
	@%p13 bra 	$L__BB4_18;
	cvt.u32.u64 	%r107, %rd36;
	cvt.u32.u64 	%r108, %rd38;
	div.u32 	%r109, %r108, %r107;
	cvt.u64.u32 	%rd142, %r109;
	bra.uni 	$L__BB4_19;
$L__BB4_18:
	div.u64 	%rd142, %rd38, %rd36;
$L__BB4_19:
	add.s64 	%rd42, %rd142, %rd37;
	and.b64  	%rd105, %rd42, 3;
	setp.eq.s64 	%p14, %rd105, 3;
	@%p14 bra 	$L__BB4_22;
	shl.b64 	%rd106, %rd4, 3;
	shl.b64 	%rd107, %rd146, 3;
	add.s64 	%rd108, %rd106, %rd107;
	add.s64 	%rd109, %rd108, %rd35;
	add.s64 	%rd144, %rd68, %rd109;
	shl.b64 	%rd44, %rd36, 3;
	mov.u32 	%r111, _ZN3cub18CUB_300001_SM_10006detail9transform4smemE;
	add.s32 	%r112, %r2, %r111;
	add.s32 	%r113, %r112, %r5;
	shl.b32 	%r114, %r105, 3;
	add.s32 	%r168, %r113, %r114;
	mul.lo.s32 	%r115, %r8, %r7;
	mul.lo.s32 	%r116, %r115, %r6;
	shl.b32 	%r28, %r116, 3;
	add.s64 	%rd110, %rd42, 1;
	and.b64  	%rd111, %rd110, 3;
	neg.s64 	%rd143, %rd111;
$L__BB4_21:
	.pragma "nounroll";
	add.s32 	%r117, %r168, 128;
	// begin inline asm
	cp.async.ca.shared.global [%r117], [%rd144], 8, 8;
	// end inline asm
	add.s64 	%rd146, %rd146, %rd36;
	add.s64 	%rd144, %rd144, %rd44;
	add.s32 	%r168, %r168, %r28;
	add.s64 	%rd143, %rd143, 1;
	setp.ne.s64 	%p15, %rd143, 0;
	@%p15 bra 	$L__BB4_21;
$L__BB4_22:
	setp.lt.u64 	%p16, %rd42, 3;
	@%p16 bra 	$L__BB4_25;
	shl.b64 	%rd53, %rd36, 2;
	shl.b64 	%rd113, %rd4, 3;
	shl.b64 	%rd114, %rd146, 3;
	add.s64 	%rd54, %rd113, %rd114;
	shl.b64 	%rd115, %rd36, 3;
	add.s64 	%rd55, %rd54, %rd115;
	shl.b64 	%rd56, %rd36, 5;
	shl.b64 	%rd116, %rd36, 4;
	add.s64 	%rd57, %rd54, %rd116;
	add.s64 	%rd117, %rd146, %rd4;
	shl.b64 	%rd118, %rd117, 3;
	mad.lo.s64 	%rd58, %rd36, 24, %rd118;
	mov.u32 	%r118, _ZN3cub18CUB_300001_SM_10006detail9transform4smemE;
	add.s32 	%r119, %r2, %r118;
	mul.lo.s32 	%r120, %r8, %r7;
	mul.lo.s32 	%r121, %r120, %r6;
	shl.b32 	%r122, %r121, 3;
	cvt.u32.u64 	%r123, %rd146;
	shl.b32 	%r124, %r123, 3;
	add.s32 	%r125, %r119, %r5;
	add.s32 	%r169, %r125, %r124;
	add.s32 	%r172, %r169, %r122;
	shl.b32 	%r32, %r121, 5;
	shl.b32 	%r126, %r121, 4;
	add.s32 	%r171, %r169, %r126;
	mad.lo.s32 	%r170, %r121, 24, %r169;
	add.s64 	%rd147, %rd68, %rd35;
$L__BB4_24:
	add.s64 	%rd119, %rd147, %rd54;
	add.s32 	%r127, %r169, 128;
	// begin inline asm
	cp.async.ca.shared.global [%r127], [%rd119], 8, 8;
	// end inline asm
	add.s64 	%rd120, %rd147, %rd55;
	add.s32 	%r128, %r172, 128;
	// begin inline asm
	cp.async.ca.shared.global [%r128], [%rd120], 8, 8;
	// end inline asm
	add.s64 	%rd121, %rd147, %rd57;
	add.s32 	%r129, %r171, 128;
	// begin inline asm
	cp.async.ca.shared.global [%r129], [%rd121], 8, 8;
	// end inline asm
	add.s64 	%rd122, %rd147, %rd58;
	add.s32 	%r130, %r170, 128;
	// begin inline asm
	cp.async.ca.shared.global [%r130], [%rd122], 8, 8;
	// end inline asm
	add.s64 	%rd146, %rd146, %rd53;
	add.s64 	%rd147, %rd147, %rd56;
	add.s32 	%r172, %r172, %r32;
	add.s32 	%r171, %r171, %r32;
	add.s32 	%r170, %r170, %r32;
	add.s32 	%r169, %r169, %r32;
	setp.lt.u64 	%p17, %rd146, %rd6;
	@%p17 bra 	$L__BB4_24;
$L__BB4_25:
	// begin inline asm
	cp.async.commit_group;
	// end inline asm
	// begin inline asm
	cp.async.wait_group 0;
	// end inline asm
	barrier.sync 	0;
$L__BB4_26:
	setp.eq.s32 	%p22, %r3, %r4;
	@%p22 bra 	$L__BB4_32;
	setp.lt.s32 	%p23, %r68, 1;
	@%p23 bra 	$L__BB4_35;
	mov.u32 	%r177, %tid.x;
	neg.s32 	%r180, %r68;
	add.s32 	%r151, %r2, %r5;
	shl.b32 	%r152, %r177, 3;
	add.s32 	%r153, %r151, %r152;
	mov.u32 	%r154, _ZN3cub18CUB_300001_SM_10006detail9transform4smemE;
	add.s32 	%r155, %r153, %r154;
	add.s32 	%r179, %r155, 128;
	add.s32 	%r156, %r1, %r152;
	add.s32 	%r178, %r154, %r156;
	shl.b64 	%rd129, %rd4, 3;
	add.s64 	%rd64, %rd1, %rd129;
$L__BB4_29:
	.pragma "nounroll";
	setp.ge.s32 	%p24, %r177, %r4;
	@%p24 bra 	$L__BB4_31;
	ld.shared.f64 	%fd1, [%r178];
	ld.shared.f64 	%fd2, [%r179];
	sub.f64 	%fd3, %fd1, %fd2;
	mul.wide.s32 	%rd130, %r177, 8;
	add.s64 	%rd131, %rd64, %rd130;
	st.global.f64 	[%rd131], %fd3;
$L__BB4_31:
	add.s32 	%r180, %r180, 1;
	setp.ne.s32 	%p25, %r180, 0;
	add.s32 	%r179, %r179, 1024;
	add.s32 	%r178, %r178, 1024;
	add.s32 	%r177, %r177, 128;
	@%p25 bra 	$L__BB4_29;
	bra.uni 	$L__BB4_35;
$L__BB4_32:
	setp.lt.s32 	%p26, %r68, 1;
	@%p26 bra 	$L__BB4_35;
	mov.u32 	%r173, %tid.x;
	neg.s32 	%r176, %r68;
	add.s32 	%r157, %r2, %r5;
	shl.b32 	%r158, %r173, 3;
	add.s32 	%r159, %r157, %r158;
	mov.u32 	%r160, _ZN3cub18CUB_300001_SM_10006detail9transform4smemE;
	add.s32 	%r161, %r159, %r160;
	add.s32 	%r175, %r161, 128;
	add.s32 	%r162, %r1, %r158;
	add.s32 	%r174, %r160, %r162;
	shl.b64 	%rd132, %rd4, 3;
	add.s64 	%rd65, %rd1, %rd132;
$L__BB4_34:
	.pragma "nounroll";
	mul.wide.s32 	%rd133, %r173, 8;
	add.s64 	%rd134, %rd65, %rd133;
	ld.shared.f64 	%fd4, [%r174];
	ld.shared.f64 	%fd5, [%r175];
	sub.f64 	%fd6, %fd4, %fd5;
	st.global.f64 	[%rd134], %fd6;
	add.s32 	%r176, %r176, 1;
	setp.eq.s32 	%p27, %r176, 0;
	add.s32 	%r175, %r175, 1024;
	add.s32 	%r174, %r174, 1024;
	add.s32 	%r173, %r173, 128;
	@%p27 bra 	$L__BB4_35;
	bra.uni 	$L__BB4_34;
$L__BB4_35:
	ret;

}
	// .globl	_ZN3cub18CUB_300001_SM_10006detail9transform16transform_kernelINS2_10policy_hubILb1EN4cuda3std3__45tupleIJN6thrust24THRUST_300001_SM_1000_NS6detail15normal_iteratorINSA_10device_ptrIdEEEESF_EEEE10policy1000Ei8sum_funcSF_JPdSK_EEEvT0_iT1_T2_DpNS2_10kernel_argIT3_EE
.visible .entry _ZN3cub18CUB_300001_SM_10006detail9transform16transform_kernelINS2_10policy_hubILb1EN4cuda3std3__45tupleIJN6thrust24THRUST_300001_SM_1000_NS6detail15normal_iteratorINSA_10device_ptrIdEEEESF_EEEE10policy1000Ei8sum_funcSF_JPdSK_EEEvT0_iT1_T2_DpNS2_10kernel_argIT3_EE(
	.param .u32 _ZN3cub18CUB_300001_SM_10006detail9transform16transform_kernelINS2_10policy_hubILb1EN4cuda3std3__45tupleIJN6thrust24THRUST_300001_SM_1000_NS6detail15normal_iteratorINSA_10device_ptrIdEEEESF_EEEE10policy1000Ei8sum_funcSF_JPdSK_EEEvT0_iT1_T2_DpNS2_10kernel_argIT3_EE_param_0,
	.param .u32 _ZN3cub18CUB_300001_SM_10006detail9transform16transform_kernelINS2_10policy_hubILb1EN4cuda3std3__45tupleIJN6thrust24THRUST_300001_SM_1000_NS6detail15normal_iteratorINSA_10device_ptrIdEEEESF_EEEE10policy1000Ei8sum_funcSF_JPdSK_EEEvT0_iT1_T2_DpNS2_10kernel_argIT3_EE_param_1,
	.param .align 1 .b8 _ZN3cub18CUB_300001_SM_10006detail9transform16transform_kernelINS2_10policy_hubILb1EN4cuda3std3__45tupleIJN6thrust24THRUST_300001_SM_1000_NS6detail15normal_iteratorINSA_10device_ptrIdEEEESF_EEEE10policy1000Ei8sum_funcSF_JPdSK_EEEvT0_iT1_T2_DpNS2_10kernel_argIT3_EE_param_2[1],
	.param .align 8 .b8 _ZN3cub18CUB_300001_SM_10006detail9transform16transform_kernelINS2_10policy_hubILb1EN4cuda3std3__45tupleIJN6thrust24THRUST_300001_SM_1000_NS6detail15normal_iteratorINSA_10device_ptrIdEEEESF_EEEE10policy1000Ei8sum_funcSF_JPdSK_EEEvT0_iT1_T2_DpNS2_10kernel_argIT3_EE_param_3[8],
	.param .align 8 .b8 _ZN3cub18CUB_300001_SM_10006detail9transform16transform_kernelINS2_10policy_hubILb1EN4cuda3std3__45tupleIJN6thrust24THRUST_300001_SM_1000_NS6detail15normal_iteratorINSA_10device_ptrIdEEEESF_EEEE10policy1000Ei8sum_funcSF_JPdSK_EEEvT0_iT1_T2_DpNS2_10kernel_argIT3_EE_param_4[16],
	.param .align 8 .b8 _ZN3cub18CUB_300001_SM_10006detail9transform16transform_kernelINS2_10policy_hubILb1EN4cuda3std3__45tupleIJN6thrust24THRUST_300001_SM_1000_NS6detail15normal_iteratorINSA_10device_ptrIdEEEESF_EEEE10policy1000Ei8sum_funcSF_JPdSK_EEEvT0_iT1_T2_DpNS2_10kernel_argIT3_EE_param_5[16]
)
.maxntid 128
{
	.reg .pred 	%p<38>;
	.reg .b32 	%r<81>;
	.reg .b64 	%rd<97>;
	.reg .b64 	%fd<121>;

	ld.param.u32 	%r45, [_ZN3cub18CUB_300001_SM_10006detail9transform16transform_kernelINS2_10policy_hubILb1EN4cuda3std3__45tupleIJN6thrust24THRUST_300001_SM_1000_NS6detail15normal_iteratorINSA_10device_ptrIdEEEESF_EEEE10policy1000Ei8sum_funcSF_JPdSK_EEEvT0_iT1_T2_DpNS2_10kernel_argIT3_EE_param_0];
	ld.param.u64 	%rd27, [_ZN3cub18CUB_300001_SM_10006detail9transform16transform_kernelINS2_10policy_hubILb1EN4cuda3std3__45tupleIJN6thrust24THRUST_300001_SM_1000_NS6detail15normal_iteratorINSA_10device_ptrIdEEEESF_EEEE10policy1000Ei8sum_funcSF_JPdSK_EEEvT0_iT1_T2_DpNS2_10kernel_argIT3_EE_param_5];
	ld.param.u64 	%rd25, [_ZN3cub18CUB_300001_SM_10006detail9transform16transform_kernelINS2_10policy_hubILb1EN4cuda3std3__45tupleIJN6thrust24THRUST_300001_SM_1000_NS6detail15normal_iteratorINSA_10device_ptrIdEEEESF_EEEE10policy1000Ei8sum_funcSF_JPdSK_EEEvT0_iT1_T2_DpNS2_10kernel_argIT3_EE_param_4];
	ld.param.u64 	%rd29, [_ZN3cub18CUB_300001_SM_10006detail9transform16transform_kernelINS2_10policy_hubILb1EN4cuda3std3__45tupleIJN6thrust24THRUST_300001_SM_1000_NS6detail15normal_iteratorINSA_10device_ptrIdEEEESF_EEEE10policy1000Ei8sum_funcSF_JPdSK_EEEvT0_iT1_T2_DpNS2_10kernel_argIT3_EE_param_3];
	ld.param.u32 	%r44, [_ZN3cub18CUB_300001_SM_10006detail9transform16transform_kernelINS2_10policy_hubILb1EN4cuda3std3__45tupleIJN6thrust24THRUST_300001_SM_1000_NS6detail15normal_iteratorINSA_10device_ptrIdEEEESF_EEEE10policy1000Ei8sum_funcSF_JPdSK_EEEvT0_iT1_T2_DpNS2_10kernel_argIT3_EE_param_1];
	cvta.to.global.u64 	%rd1, %rd29;
	cvta.to.global.u64 	%rd2, %rd25;
	cvta.to.global.u64 	%rd3, %rd27;
	shl.b32 	%r1, %r44, 7;
	mov.u32 	%r46, %ctaid.x;
	mul.lo.s32 	%r2, %r1, %r46;
	sub.s32 	%r3, %r45, %r2;
	min.s32 	%r4, %r1, %r3;
	shl.b32 	%r5, %r4, 3;
	mov.u32 	%r6, %tid.x;
	shl.b32 	%r71, %r6, 7;
	setp.ge.s32 	%p1, %r71, %r5;
	@%p1 bra 	$L__BB5_5;
	mul.wide.u32 	%rd4, %r6, 128;
	add.s64 	%rd30, %rd2, %rd4;
	mul.wide.s32 	%rd5, %r2, 8;
	add.s64 	%rd94, %rd30, %rd5;
	mov.u32 	%r70, %r71;
$L__BB5_2:
	.pragma "nounroll";
	// begin inline asm
	prefetch.global.L2 [%rd94];
	// end inline asm
	add.s32 	%r70, %r70, 16384;
	add.s64 	%rd94, %rd94, 16384;
	setp.lt.s32 	%p2, %r70, %r5;
	@%p2 bra 	$L__BB5_2;
	add.s64 	%rd32, %rd3, %rd4;
	add.s64 	%rd95, %rd32, %rd5;
$L__BB5_4:
	.pragma "nounroll";
	// begin inline asm
	prefetch.global.L2 [%rd95];
	// end inline asm
	add.s32 	%r71, %r71, 16384;
	add.s64 	%rd95, %rd95, 16384;
	setp.lt.s32 	%p3, %r71, %r5;
	@%p3 bra 	$L__BB5_4;
$L__BB5_5:
	mul.wide.s32 	%rd96, %r2, 8;
	add.s64 	%rd12, %rd2, %rd96;
	add.s64 	%rd13, %rd3, %rd96;
	add.s64 	%rd14, %rd1, %rd96;
	setp.gt.s32 	%p4, %r1, %r3;
	@%p4 bra 	$L__BB5_18;
	setp.lt.s32 	%p5, %r44, 1;
	@%p5 bra 	$L__BB5_59;
	setp.lt.u32 	%p6, %r44, 8;
	mov.b32 	%r79, 0;
	@%p6 bra 	$L__BB5_10;
	and.b32  	%r48, %r44, 2147483640;
	neg.s32 	%r73, %r48;
	mul.wide.u32 	%rd35, %r6, 8;
	add.s64 	%rd15, %rd1, %rd35;
	add.s64 	%rd36, %rd96, 3072;
	add.s64 	%rd17, %rd2, %rd36;
	add.s32 	%r72, %r6, 128;
	add.s64 	%rd18, %rd3, %rd36;
	add.s64 	%rd19, %rd1, %rd36;
$L__BB5_9:
	.pragma "nounroll";
	and.b32  	%r79, %r44, 2147483640;
	mul.wide.s32 	%rd37, %r72, 8;
	add.s64 	%rd38, %rd17, %rd37;
	add.s64 	%rd39, %rd18, %rd37;
	add.s64 	%rd40, %rd19, %rd37;
	cvta.to.global.u64 	%rd41, %rd25;
	mul.wide.u32 	%rd42, %r6, 8;
	add.s64 	%rd43, %rd41, %rd42;
	add.s64 	%rd44, %rd43, %rd96;
	cvta.to.global.u64 	%rd45, %rd27;
	add.s64 	%rd46, %rd45, %rd42;
	add.s64 	%rd47, %rd46, %rd96;
	ld.global.f64 	%fd1, [%rd44];
	ld.global.f64 	%fd2, [%rd47];
	sub.f64 	%fd3, %fd1, %fd2;
	mul.f64 	%fd4, %fd3, %fd3;
	add.s64 	%rd48, %rd15, %rd96;
	st.global.f64 	[%rd48], %fd4;
	ld.global.f64 	%fd5, [%rd38+-3072];
	ld.global.f64 	%fd6, [%rd39+-3072];
	sub.f64 	%fd7, %fd5, %fd6;
	mul.f64 	%fd8, %fd7, %fd7;
	st.global.f64 	[%rd40+-3072], %fd8;
	ld.global.f64 	%fd9, [%rd38+-2048];
	ld.global.f64 	%fd10, [%rd39+-2048];
	sub.f64 	%fd11, %fd9, %fd10;
	mul.f64 	%fd12, %fd11, %fd11;
	st.global.f64 	[%rd40+-2048], %fd12;
	ld.global.f64 	%fd13, [%rd38+-1024];
	ld.global.f64 	%fd14, [%rd39+-1024];
	sub.f64 	%fd15, %fd13, %fd14;
	mul.f64 	%fd16, %fd15, %fd15;
	st.global.f64 	[%rd40+-1024], %fd16;
	ld.global.f64 	%fd17, [%rd38];
	ld.global.f64 	%fd18, [%rd39];
	sub.f64 	%fd19, %fd17, %fd18;
	mul.f64 	%fd20, %fd19, %fd19;
	st.global.f64 	[%rd40], %fd20;
	ld.global.f64 	%fd21, [%rd38+1024];
	ld.global.f64 	%fd22, [%rd39+1024];
	sub.f64 	%fd23, %fd21, %fd22;
	mul.f64 	%fd24, %fd23, %fd23;
	st.global.f64 	[%rd40+1024], %fd24;
	ld.global.f64 	%fd25, [%rd38+2048];
	ld.global.f64 	%fd26, [%rd39+2048];
	sub.f64 	%fd27, %fd25, %fd26;
	mul.f64 	%fd28, %fd27, %fd27;
	st.global.f64 	[%rd40+2048], %fd28;
	ld.global.f64 	%fd29, [%rd38+3072];
	ld.global.f64 	%fd30, [%rd39+3072];
	sub.f64 	%fd31, %fd29, %fd30;
	mul.f64 	%fd32, %fd31, %fd31;
	st.global.f64 	[%rd40+3072], %fd32;
	add.s32 	%r73, %r73, 8;
	add.s64 	%rd96, %rd96, 8192;
	add.s32 	%r72, %r72, 1024;
	setp.eq.s32 	%p7, %r73, 0;
	@%p7 bra 	$L__BB5_10;
	bra.uni 	$L__BB5_9;
$L__BB5_10:
	and.b32  	%r38, %r44, 7;
	setp.eq.s32 	%p8, %r38, 0;
	@%p8 bra 	$L__BB5_59;
	and.b32  	%r39, %r44, 3;
	setp.lt.u32 	%p9, %r38, 4;
	@%p9 bra 	$L__BB5_13;
	shl.b32 	%r49, %r79, 7;
	add.s32 	%r50, %r49, %r6;
	mul.wide.s32 	%rd49, %r50, 8;
	add.s64 	%rd50, %rd12, %rd49;
	add.s64 	%rd51, %rd13, %rd49;
	ld.global.f64 	%fd33, [%rd50];
	ld.global.f64 	%fd34, [%rd51];
	sub.f64 	%fd35, %fd33, %fd34;
	mul.f64 	%fd36, %fd35, %fd35;
	add.s64 	%rd52, %rd14, %rd49;
	st.global.f64 	[%rd52], %fd36;
	ld.global.f64 	%fd37, [%rd50+1024];
	ld.global.f64 	%fd38, [%rd51+1024];
	sub.f64 	%fd39, %fd37, %fd38;
	mul.f64 	%fd40, %fd39, %fd39;
	st.global.f64 	[%rd52+1024], %fd40;
	ld.global.f64 	%fd41, [%rd50+2048];
	ld.global.f64 	%fd42, [%rd51+2048];
	sub.f64 	%fd43, %fd41, %fd42;
	mul.f64 	%fd44, %fd43, %fd43;
	st.global.f64 	[%rd52+2048], %fd44;
	ld.global.f64 	%fd45, [%rd50+3072];
	ld.global.f64 	%fd46, [%rd51+3072];
	sub.f64 	%fd47, %fd45, %fd46;
	mul.f64 	%fd48, %fd47, %fd47;
	st.global.f64 	[%rd52+3072], %fd48;
	add.s32 	%r79, %r79, 4;
$L__BB5_13:
	setp.eq.s32 	%p10, %r39, 0;
	@%p10 bra 	$L__BB5_59;
	setp.eq.s32 	%p11, %r39, 1;
	@%p11 bra 	$L__BB5_16;
	shl.b32 	%r51, %r79, 7;
	add.s32 	%r52, %r51, %r6;
	mul.wide.s32 	%rd53, %r52, 8;
	add.s64 	%rd54, %rd12, %rd53;
	add.s64 	%rd55, %rd13, %rd53;
	ld.global.f64 	%fd49, [%rd54];
	ld.global.f64 	%fd50, [%rd55];
	sub.f64 	%fd51, %fd49, %fd50;
	mul.f64 	%fd52, %fd51, %fd51;
	add.s64 	%rd56, %rd14, %rd53;
	st.global.f64 	[%rd56], %fd52;
	ld.global.f64 	%fd53, [%rd54+1024];
	ld.global.f64 	%fd54, [%rd55+1024];
	sub.f64 	%fd55, %fd53, %fd54;
	mul.f64 	%fd56, %fd55, %fd55;
	st.global.f64 	[%rd56+1024], %fd56;
	add.s32 	%r79, %r79, 2;
$L__BB5_16:
	and.b32  	%r53, %r44, 1;
	setp.eq.b32 	%p12, %r53, 1;
	not.pred 	%p13, %p12;
	@%p13 bra 	$L__BB5_59;
	shl.b32 	%r54, %r79, 7;
	add.s32 	%r55, %r54, %r6;
	mul.wide.s32 	%rd57, %r55, 8;
	add.s64 	%rd58, %rd12, %rd57;
	add.s64 	%rd59, %rd13, %rd57;
	ld.global.f64 	%fd57, [%rd58];
	ld.global.f64 	%fd58, [%rd59];
	sub.f64 	%fd59, %fd57, %fd58;
	mul.f64 	%fd60, %fd59, %fd59;
	add.s64 	%rd60, %rd14, %rd57;
	st.global.f64 	[%rd60], %fd60;
	bra.uni 	$L__BB5_59;
$L__BB5_18:
	setp.lt.s32 	%p14, %r44, 1;
	@%p14 bra 	$L__BB5_59;
	and.b32  	%r14, %r44, 7;
	setp.lt.u32 	%p15, %r44, 8;
	mov.b32 	%r75, 0;
	@%p15 bra 	$L__BB5_38;
	and.b32  	%r75, %r44, 2147483640;
	mov.b32 	%r74, 0;
$L__BB5_21:
	.pragma "nounroll";
	shl.b32 	%r58, %r74, 7;
	add.s32 	%r22, %r58, %r6;
	setp.ge.s32 	%p16, %r22, %r4;
	@%p16 bra 	$L__BB5_23;
	mul.wide.u32 	%rd61, %r22, 8;
	add.s64 	%rd62, %rd12, %rd61;
	add.s64 	%rd63, %rd13, %rd61;
	ld.global.f64 	%fd61, [%rd62];
	ld.global.f64 	%fd62, [%rd63];
	sub.f64 	%fd63, %fd61, %fd62;
	mul.f64 	%fd64, %fd63, %fd63;
	add.s64 	%rd64, %rd14, %rd61;
	st.global.f64 	[%rd64], %fd64;
$L__BB5_23:
	add.s32 	%r59, %r22, 128;
	setp.ge.s32 	%p17, %r59, %r4;
	mul.wide.s32 	%rd65, %r59, 8;
	add.s64 	%rd22, %rd12, %rd65;
	add.s64 	%rd23, %rd13, %rd65;
	add.s64 	%rd24, %rd14, %rd65;
	@%p17 bra 	$L__BB5_25;
	ld.global.f64 	%fd65, [%rd22];
	ld.global.f64 	%fd66, [%rd23];
	sub.f64 	%fd67, %fd65, %fd66;
	mul.f64 	%fd68, %fd67, %fd67;
	st.global.f64 	[%rd24], %fd68;
$L__BB5_25:
	add.s32 	%r60, %r22, 256;
	setp.ge.s32 	%p18, %r60, %r4;
	@%p18 bra 	$L__BB5_27;
	ld.global.f64 	%fd69, [%rd22+1024];
	ld.global.f64 	%fd70, [%rd23+1024];
	sub.f64 	%fd71, %fd69, %fd70;
	mul.f64 	%fd72, %fd71, %fd71;
	st.global.f64 	[%rd24+1024], %fd72;
$L__BB5_27:
	add.s32 	%r61, %r22, 384;
	setp.ge.s32 	%p19, %r61, %r4;
	@%p19 bra 	$L__BB5_29;
	ld.global.f64 	%fd73, [%rd22+2048];
	ld.global.f64 	%fd74, [%rd23+2048];
	sub.f64 	%fd75, %fd73, %fd74;
	mul.f64 	%fd76, %fd75, %fd75;
	st.global.f64 	[%rd24+2048], %fd76;
$L__BB5_29:
	add.s32 	%r62, %r22, 512;
	setp.ge.s32 	%p20, %r62, %r4;
	@%p20 bra 	$L__BB5_31;
	ld.global.f64 	%fd77, [%rd22+3072];
	ld.global.f64 	%fd78, [%rd23+3072];
	sub.f64 	%fd79, %fd77, %fd78;
	mul.f64 	%fd80, %fd79, %fd79;
	st.global.f64 	[%rd24+3072], %fd80;
$L__BB5_31:
	add.s32 	%r63, %r22, 640;
	setp.ge.s32 	%p21, %r63, %r4;
	@%p21 bra 	$L__BB5_33;
	ld.global.f64 	%fd81, [%rd22+4096];
	ld.global.f64 	%fd82, [%rd23+4096];
	sub.f64 	%fd83, %fd81, %fd82;
	mul.f64 	%fd84, %fd83, %fd83;
	st.global.f64 	[%rd24+4096], %fd84;
$L__BB5_33:
	add.s32 	%r64, %r22, 768;
	setp.ge.s32 	%p22, %r64, %r4;
	@%p22 bra 	$L__BB5_35;
	ld.global.f64 	%fd85, [%rd22+5120];
	ld.global.f64 	%fd86, [%rd23+5120];
	sub.f64 	%fd87, %fd85, %fd86;
	mul.f64 	%fd88, %fd87, %fd87;
	st.global.f64 	[%rd24+5120], %fd88;
$L__BB5_35:
	add.s32 	%r65, %r22, 896;
	setp.ge.s32 	%p23, %r65, %r4;
	@%p23 bra 	$L__BB5_37;
	ld.global.f64 	%fd89, [%rd22+6144];
	ld.global.f64 	%fd90, [%rd23+6144];
	sub.f64 	%fd91, %fd89, %fd90;
	mul.f64 	%fd92, %fd91, %fd91;
	st.global.f64 	[%rd24+6144], %fd92;
$L__BB5_37:
	add.s32 	%r74, %r74, 8;
	setp.ne.s32 	%p24, %r74, %r75;
	@%p24 bra 	$L__BB5_21;
$L__BB5_38:
	setp.eq.s32 	%p25, %r14, 0;
	@%p25 bra 	$L__BB5_59;
	and.b32  	%r25, %r44, 3;
	setp.lt.u32 	%p26, %r14, 4;
	@%p26 bra 	$L__BB5_49;
	shl.b32 	%r66, %r75, 7;
	add.s32 	%r26, %r66, %r6;
	setp.ge.s32 	%p27, %r26, %r4;
	@%p27 bra 	$L__BB5_42;
	mul.wide.s32 	%rd66, %r26, 8;
	add.s64 	%rd67, %rd12, %rd66;
	add.s64 	%rd68, %rd13, %rd66;
	ld.global.f64 	%fd93, [%rd67];
	ld.global.f64 	%fd94, [%rd68];
	sub.f64 	%fd95, %fd93, %fd94;
	mul.f64 	%fd96, %fd95, %fd95;
	add.s64 	%rd69, %rd14, %rd66;
	st.global.f64 	[%rd69], %fd96;
$L__BB5_42:
	add.s32 	%r27, %r26, 128;
	setp.ge.s32 	%p28, %r27, %r4;
	@%p28 bra 	$L__BB5_44;
	mul.wide.s32 	%rd70, %r27, 8;
	add.s64 	%rd71, %rd12, %rd70;
	add.s64 	%rd72, %rd13, %rd70;
	ld.global.f64 	%fd97, [%rd71];
	ld.global.f64 	%fd98, [%rd72];
	sub.f64 	%fd99, %fd97, %fd98;
	mul.f64 	%fd100, %fd99, %fd99;
	add.s64 	%rd73, %rd14, %rd70;
	st.global.f64 	[%rd73], %fd100;
$L__BB5_44:
	add.s32 	%r28, %r26, 256;
	setp.ge.s32 	%p29, %r28, %r4;
	@%p29 bra 	$L__BB5_46;
	mul.wide.s32 	%rd74, %r28, 8;
	add.s64 	%rd75, %rd12, %rd74;
	add.s64 	%rd76, %rd13, %rd74;
	ld.global.f64 	%fd101, [%rd75];
	ld.global.f64 	%fd102, [%rd76];
	sub.f64 	%fd103, %fd101, %fd102;
	mul.f64 	%fd104, %fd103, %fd103;
	add.s64 	%rd77, %rd14, %rd74;
	st.global.f64 	[%rd77], %fd104;
$L__BB5_46:
	add.s32 	%r29, %r26, 384;
	setp.ge.s32 	%p30, %r29, %r4;
	@%p30 bra 	$L__BB5_48;
	mul.wide.s32 	%rd78, %r29, 8;
	add.s64 	%rd79, %rd12, %rd78;
	add.s64 	%rd80, %rd13, %rd78;
	ld.global.f64 	%fd105, [%rd79];
	ld.global.f64 	%fd106, [%rd80];
	sub.f64 	%fd107, %fd105, %fd106;
	mul.f64 	%fd108, %fd107, %fd107;
	add.s64 	%rd81, %rd14, %rd78;
	st.global.f64 	[%rd81], %fd108;
$L__BB5_48:
	add.s32 	%r75, %r75, 4;
$L__BB5_49:
	setp.eq.s32 	%p31, %r25, 0;
	@%p31 bra 	$L__BB5_59;
	setp.eq.s32 	%p32, %r25, 1;
	@%p32 bra 	$L__BB5_56;
	shl.b32 	%r67, %r75, 7;
	add.s32 	%r32, %r67, %r6;
	setp.ge.s32 	%p33, %r32, %r4;
	@%p33 bra 	$L__BB5_53;
	mul.wide.s32 	%rd82, %r32, 8;
	add.s64 	%rd83, %rd12, %rd82;
	add.s64 	%rd84, %rd13, %rd82;
	ld.global.f64 	%fd109, [%rd83];
	ld.global.f64 	%fd110, [%rd84];
	sub.f64 	%fd111, %fd109, %fd110;
	mul.f64 	%fd112, %fd111, %fd111;
	add.s64 	%rd85, %rd14, %rd82;
	st.global.f64 	[%rd85], %fd112;
$L__BB5_53:
	add.s32 	%r33, %r32, 128;
	setp.ge.s32 	%p34, %r33, %r4;
	@%p34 bra 	$L__BB5_55;
	mul.wide.s32 	%rd86, %r33, 8;
	add.s64 	%rd87, %rd12, %rd86;
	add.s64 	%rd88, %rd13, %rd86;
	ld.global.f64 	%fd113, [%rd87];
	ld.global.f64 	%fd114, [%rd88];
	sub.f64 	%fd115, %fd113, %fd114;
	mul.f64 	%fd116, %fd115, %fd115;
	add.s64 	%rd89, %rd14, %rd86;
	st.global.f64 	[%rd89], %fd116;
$L__BB5_55:
	add.s32 	%r75, %r75, 2;
$L__BB5_56:
	and.b32  	%r68, %r44, 1;
	setp.eq.b32 	%p35, %r68, 1;
	not.pred 	%p36, %p35;
	@%p36 bra 	$L__BB5_59;
	shl.b32 	%r69, %r75, 7;
	add.s32 	%r36, %r69, %r6;
	setp.ge.s32 	%p37, %r36, %r4;
	@%p37 bra 	$L__BB5_59;
	mul.wide.s32 	%rd90, %r36, 8;
	add.s64 	%rd91, %rd12, %rd90;
	add.s64 	%rd92, %rd13, %rd90;
	ld.global.f64 	%fd117, [%rd91];
	ld.global.f64 	%fd118, [%rd92];
	sub.f64 	%fd119, %fd117, %fd118;
	mul.f64 	%fd120, %fd119, %fd119;
	add.s64 	%rd93, %rd14, %rd90;
	st.global.f64 	[%rd93], %fd120;
$L__BB5_59:
	ret;

}
	// .globl	_ZN3cub18CUB_300001_SM_10006detail9transform16transform_kernelINS2_10policy_hubILb1EN4cuda3std3__45tupleIJN6thrust24THRUST_300001_SM_1000_NS6detail15normal_iteratorINSA_10device_ptrIdEEEESF_EEEE10policy1000El8sum_funcSF_JPdSK_EEEvT0_iT1_T2_DpNS2_10kernel_argIT3_EE
.visible .entry _ZN3cub18CUB_300001_SM_10006detail9transform16transform_kernelINS2_10policy_hubILb1EN4cuda3std3__45tupleIJN6thrust24THRUST_300001_SM_1000_NS6detail15normal_iteratorINSA_10device_ptrIdEEEESF_EEEE10policy1000El8sum_funcSF_JPdSK_EEEvT0_iT1_T2_DpNS2_10kernel_argIT3_EE(
	.param .u64 _ZN3cub18CUB_300001_SM_10006detail9transform16transform_kernelINS2_10policy_hubILb1EN4cuda3std3__45tupleIJN6thrust24THRUST_300001_SM_1000_NS6detail15normal_iteratorINSA_10device_ptrIdEEEESF_EEEE10policy1000El8sum_funcSF_JPdSK_EEEvT0_iT1_T2_DpNS2_10kernel_argIT3_EE_param_0,
	.param .u32 _ZN3cub18CUB_300001_SM_10006detail9transform16transform_kernelINS2_10policy_hubILb1EN4cuda3std3__45tupleIJN6thrust24THRUST_300001_SM_1000_NS6detail15normal_iteratorINSA_10device_ptrIdEEEESF_EEEE10policy1000El8sum_funcSF_JPdSK_EEEvT0_iT1_T2_DpNS2_10kernel_argIT3_EE_param_1,
	.param .align 1 .b8 _ZN3cub18CUB_300001_SM_10006detail9transform16transform_kernelINS2_10policy_hubILb1EN4cuda3std3__45tupleIJN6thrust24THRUST_300001_SM_1000_NS6detail15normal_iteratorINSA_10device_ptrIdEEEESF_EEEE10policy1000El8sum_funcSF_JPdSK_EEEvT0_iT1_T2_DpNS2_10kernel_argIT3_EE_param_2[1],
	.param .align 8 .b8 _ZN3cub18CUB_300001_SM_10006detail9transform16transform_kernelINS2_10policy_hubILb1EN4cuda3std3__45tupleIJN6thrust24THRUST_300001_SM_1000_NS6detail15normal_iteratorINSA_10device_ptrIdEEEESF_EEEE10policy1000El8sum_funcSF_JPdSK_EEEvT0_iT1_T2_DpNS2_10kernel_argIT3_EE_param_3[8],
	.param .align 8 .b8 _ZN3cub18CUB_300001_SM_10006detail9transform16transform_kernelINS2_10policy_hubILb1EN4cuda3std3__45tupleIJN6thrust24THRUST_300001_SM_1000_NS6detail15normal_iteratorINSA_10device_ptrIdEEEESF_EEEE10policy1000El8sum_funcSF_JPdSK_EEEvT0_iT1_T2_DpNS2_10kernel_argIT3_EE_param_4[16],
	.param .align 8 .b8 _ZN3cub18CUB_300001_SM_10006detail9transform16transform_kernelINS2_10policy_hubILb1EN4cuda3std3__45tupleIJN6thrust24THRUST_300001_SM_1000_NS6detail15normal_iteratorINSA_10device_ptrIdEEEESF_EEEE10policy1000El8sum_funcSF_JPdSK_EEEvT0_iT1_T2_DpNS2_10kernel_argIT3_EE_param_5[16]
)
.maxntid 128
{
	.reg .pred 	%p<38>;
	.reg .b32 	%r<78>;
	.reg .b64 	%rd<103>;
	.reg .b64 	%fd<121>;

	ld.param.u64 	%rd30, [_ZN3cub18CUB_300001_SM_10006detail9transform16transform_kernelINS2_10policy_hubILb1EN4cuda3std3__45tupleIJN6thrust24THRUST_300001_SM_1000_NS6detail15normal_iteratorINSA_10device_ptrIdEEEESF_EEEE10policy1000El8sum_funcSF_JPdSK_EEEvT0_iT1_T2_DpNS2_10kernel_argIT3_EE_param_0];
	ld.param.u64 	%rd28, [_ZN3cub18CUB_300001_SM_10006detail9transform16transform_kernelINS2_10policy_hubILb1EN4cuda3std3__45tupleIJN6thrust24THRUST_300001_SM_1000_NS6detail15normal_iteratorINSA_10device_ptrIdEEEESF_EEEE10policy1000El8sum_funcSF_JPdSK_EEEvT0_iT1_T2_DpNS2_10kernel_argIT3_EE_param_5];
	ld.param.u64 	%rd26, [_ZN3cub18CUB_300001_SM_10006detail9transform16transform_kernelINS2_10policy_hubILb1EN4cuda3std3__45tupleIJN6thrust24THRUST_300001_SM_1000_NS6detail15normal_iteratorINSA_10device_ptrIdEEEESF_EEEE10policy1000El8sum_funcSF_JPdSK_EEEvT0_iT1_T2_DpNS2_10kernel_argIT3_EE_param_4];
	ld.param.u64 	%rd31, [_ZN3cub18CUB_300001_SM_10006detail9transform16transform_kernelINS2_10policy_hubILb1EN4cuda3std3__45tupleIJN6thrust24THRUST_300001_SM_1000_NS6detail15normal_iteratorINSA_10device_ptrIdEEEESF_EEEE10policy1000El8sum_funcSF_JPdSK_EEEvT0_iT1_T2_DpNS2_10kernel_argIT3_EE_param_3];
	ld.param.u32 	%r42, [_ZN3cub18CUB_300001_SM_10006detail9transform16transform_kernelINS2_10policy_hubILb1EN4cuda3std3__45tupleIJN6thrust24THRUST_300001_SM_1000_NS6detail15normal_iteratorINSA_10device_ptrIdEEEESF_EEEE10policy1000El8sum_funcSF_JPdSK_EEEvT0_iT1_T2_DpNS2_10kernel_argIT3_EE_param_1];
	cvta.to.global.u64 	%rd1, %rd31;
	cvta.to.global.u64 	%rd2, %rd26;
	cvta.to.global.u64 	%rd3, %rd28;
	shl.b32 	%r1, %r42, 7;
	mov.u32 	%r43, %ctaid.x;
	cvt.u64.u32 	%rd32, %r43;
	cvt.s64.s32 	%rd33, %r1;
	mul.lo.s64 	%rd4, %rd33, %rd32;
	sub.s64 	%rd34, %rd30, %rd4;
	min.s64 	%rd35, %rd34, %rd33;
	cvt.u32.u64 	%r2, %rd35;
	shl.b32 	%r3, %r2, 3;
	mov.u32 	%r4, %tid.x;
	shl.b32 	%r68, %r4, 7;
	setp.ge.s32 	%p1, %r68, %r3;
	@%p1 bra 	$L__BB6_5;
	shl.b64 	%rd5, %rd4, 3;
	add.s64 	%rd36, %rd2, %rd5;
	mul.wide.u32 	%rd6, %r4, 128;
	add.s64 	%rd100, %rd36, %rd6;
	mov.u32 	%r67, %r68;
$L__BB6_2:
	.pragma "nounroll";
	// begin inline asm
	prefetch.global.L2 [%rd100];
	// end inline asm
	add.s32 	%r67, %r67, 16384;
	add.s64 	%rd100, %rd100, 16384;
	setp.lt.s32 	%p2, %r67, %r3;
	@%p2 bra 	$L__BB6_2;
	add.s64 	%rd38, %rd3, %rd5;
	add.s64 	%rd101, %rd38, %rd6;
$L__BB6_4:
	.pragma "nounroll";
	// begin inline asm
	prefetch.global.L2 [%rd101];
	// end inline asm
	add.s32 	%r68, %r68, 16384;
	add.s64 	%rd101, %rd101, 16384;
	setp.lt.s32 	%p3, %r68, %r3;
	@%p3 bra 	$L__BB6_4;
$L__BB6_5:
	shl.b64 	%rd102, %rd4, 3;
	add.s64 	%rd13, %rd2, %rd102;
	add.s64 	%rd14, %rd3, %rd102;
	add.s64 	%rd15, %rd1, %rd102;
	setp.eq.s32 	%p4, %r1, %r2;
	@%p4 bra 	$L__BB6_47;
	setp.lt.s32 	%p5, %r42, 1;
	@%p5 bra 	$L__BB6_59;
	and.b32  	%r10, %r42, 7;
	setp.lt.u32 	%p6, %r42, 8;
	mov.b32 	%r75, 0;
	@%p6 bra 	$L__BB6_26;
	and.b32  	%r75, %r42, 2147483640;
	mov.b32 	%r71, 0;
$L__BB6_9:
	.pragma "nounroll";
	shl.b32 	%r46, %r71, 7;
	add.s32 	%r20, %r46, %r4;
	setp.ge.s32 	%p7, %r20, %r2;
	@%p7 bra 	$L__BB6_11;
	mul.wide.u32 	%rd41, %r20, 8;
	add.s64 	%rd42, %rd13, %rd41;
	add.s64 	%rd43, %rd14, %rd41;
	ld.global.f64 	%fd1, [%rd42];
	ld.global.f64 	%fd2, [%rd43];
	sub.f64 	%fd3, %fd1, %fd2;
	mul.f64 	%fd4, %fd3, %fd3;
	add.s64 	%rd44, %rd15, %rd41;
	st.global.f64 	[%rd44], %fd4;
$L__BB6_11:
	add.s32 	%r47, %r20, 128;
	setp.ge.s32 	%p8, %r47, %r2;
	mul.wide.s32 	%rd45, %r47, 8;
	add.s64 	%rd23, %rd13, %rd45;
	add.s64 	%rd24, %rd14, %rd45;
	add.s64 	%rd25, %rd15, %rd45;
	@%p8 bra 	$L__BB6_13;
	ld.global.f64 	%fd5, [%rd23];
	ld.global.f64 	%fd6, [%rd24];
	sub.f64 	%fd7, %fd5, %fd6;
	mul.f64 	%fd8, %fd7, %fd7;
	st.global.f64 	[%rd25], %fd8;
$L__BB6_13:
	add.s32 	%r48, %r20, 256;
	setp.ge.s32 	%p9, %r48, %r2;
	@%p9 bra 	$L__BB6_15;
	ld.global.f64 	%fd9, [%rd23+1024];
	ld.global.f64 	%fd10, [%rd24+1024];
	sub.f64 	%fd11, %fd9, %fd10;
	mul.f64 	%fd12, %fd11, %fd11;
	st.global.f64 	[%rd25+1024], %fd12;
$L__BB6_15:
	add.s32 	%r49, %r20, 384;
	setp.ge.s32 	%p10, %r49, %r2;
	@%p10 bra 	$L__BB6_17;
	ld.global.f64 	%fd13, [%rd23+2048];
	ld.global.f64 	%fd14, [%rd24+2048];
	sub.f64 	%fd15, %fd13, %fd14;
	mul.f64 	%fd16, %fd15, %fd15;
	st.global.f64 	[%rd25+2048], %fd16;
$L__BB6_17:
	add.s32 	%r50, %r20, 512;
	setp.ge.s32 	%p11, %r50, %r2;
	@%p11 bra 	$L__BB6_19;
	ld.global.f64 	%fd17, [%rd23+3072];
	ld.global.f64 	%fd18, [%rd24+3072];
	sub.f64 	%fd19, %fd17, %fd18;
	mul.f64 	%fd20, %fd19, %fd19;
	st.global.f64 	[%rd25+3072], %fd20;
$L__BB6_19:
	add.s32 	%r51, %r20, 640;
	setp.ge.s32 	%p12, %r51, %r2;
	@%p12 bra 	$L__BB6_21;
	ld.global.f64 	%fd21, [%rd23+4096];
	ld.global.f64 	%fd22, [%rd24+4096];
	sub.f64 	%fd23, %fd21, %fd22;
	mul.f64 	%fd24, %fd23, %fd23;
	st.global.f64 	[%rd25+4096], %fd24;
$L__BB6_21:
	add.s32 	%r52, %r20, 768;
	setp.ge.s32 	%p13, %r52, %r2;
	@%p13 bra 	$L__BB6_23;
	ld.global.f64 	%fd25, [%rd23+5120];
	ld.global.f64 	%fd26, [%rd24+5120];
	sub.f64 	%fd27, %fd25, %fd26;
	mul.f64 	%fd28, %fd27, %fd27;
	st.global.f64 	[%rd25+5120], %fd28;
$L__BB6_23:
	add.s32 	%r53, %r20, 896;
	setp.ge.s32 	%p14, %r53, %r2;
	@%p14 bra 	$L__BB6_25;
	ld.global.f64 	%fd29, [%rd23+6144];
	ld.global.f64 	%fd30, [%rd24+6144];
	sub.f64 	%fd31, %fd29, %fd30;
	mul.f64 	%fd32, %fd31, %fd31;
	st.global.f64 	[%rd25+6144], %fd32;
$L__BB6_25:
	add.s32 	%r71, %r71, 8;
	setp.eq.s32 	%p15, %r71, %r75;
	@%p15 bra 	$L__BB6_26;
	bra.uni 	$L__BB6_9;
$L__BB6_26:
	setp.eq.s32 	%p16, %r10, 0;
	@%p16 bra 	$L__BB6_59;
	and.b32  	%r30, %r42, 3;
	setp.lt.u32 	%p17, %r10, 4;
	@%p17 bra 	$L__BB6_37;
	shl.b32 	%r54, %r75, 7;
	add.s32 	%r31, %r54, %r4;
	setp.ge.s32 	%p18, %r31, %r2;
	@%p18 bra 	$L__BB6_30;
	mul.wide.s32 	%rd46, %r31, 8;
	add.s64 	%rd47, %rd13, %rd46;
	add.s64 	%rd48, %rd14, %rd46;
	ld.global.f64 	%fd33, [%rd47];
	ld.global.f64 	%fd34, [%rd48];
	sub.f64 	%fd35, %fd33, %fd34;
	mul.f64 	%fd36, %fd35, %fd35;
	add.s64 	%rd49, %rd15, %rd46;
	st.global.f64 	[%rd49], %fd36;
$L__BB6_30:
	add.s32 	%r32, %r31, 128;
	setp.ge.s32 	%p19, %r32, %r2;
	@%p19 bra 	$L__BB6_32;
	mul.wide.s32 	%rd50, %r32, 8;
	add.s64 	%rd51, %rd13, %rd50;
	add.s64 	%rd52, %rd14, %rd50;
	ld.global.f64 	%fd37, [%rd51];
	ld.global.f64 	%fd38, [%rd52];
	sub.f64 	%fd39, %fd37, %fd38;
	mul.f64 	%fd40, %fd39, %fd39;
	add.s64 	%rd53, %rd15, %rd50;
	st.global.f64 	[%rd53], %fd40;
$L__BB6_32:
	add.s32 	%r33, %r31, 256;
	setp.ge.s32 	%p20, %r33, %r2;
	@%p20 bra 	$L__BB6_34;
	mul.wide.s32 	%rd54, %r33, 8;
	add.s64 	%rd55, %rd13, %rd54;
	add.s64 	%rd56, %rd14, %rd54;
	ld.global.f64 	%fd41, [%rd55];
	ld.global.f64 	%fd42, [%rd56];
	sub.f64 	%fd43, %fd41, %fd42;
	mul.f64 	%fd44, %fd43, %fd43;
	add.s64 	%rd57, %rd15, %rd54;
	st.global.f64 	[%rd57], %fd44;
$L__BB6_34:
	add.s32 	%r34, %r31, 384;
	setp.ge.s32 	%p21, %r34, %r2;
	@%p21 bra 	$L__BB6_36;
	mul.wide.s32 	%rd58, %r34, 8;
	add.s64 	%rd59, %rd13, %rd58;
	add.s64 	%rd60, %rd14, %rd58;
	ld.global.f64 	%fd45, [%rd59];
	ld.global.f64 	%fd46, [%rd60];
	sub.f64 	%fd47, %fd45, %fd46;
	mul.f64 	%fd48, %fd47, %fd47;
	add.s64 	%rd61, %rd15, %rd58;
	st.global.f64 	[%rd61], %fd48;
$L__BB6_36:
	add.s32 	%r75, %r75, 4;
$L__BB6_37:
	setp.eq.s32 	%p22, %r30, 0;
	@%p22 bra 	$L__BB6_59;
	setp.eq.s32 	%p23, %r30, 1;
	@%p23 bra 	$L__BB6_44;
	shl.b32 	%r55, %r75, 7;
	add.s32 	%r37, %r55, %r4;
	setp.ge.s32 	%p24, %r37, %r2;
	@%p24 bra 	$L__BB6_41;
	mul.wide.s32 	%rd62, %r37, 8;
	add.s64 	%rd63, %rd13, %rd62;
	add.s64 	%rd64, %rd14, %rd62;
	ld.global.f64 	%fd49, [%rd63];
	ld.global.f64 	%fd50, [%rd64];
	sub.f64 	%fd51, %fd49, %fd50;
	mul.f64 	%fd52, %fd51, %fd51;
	add.s64 	%rd65, %rd15, %rd62;
	st.global.f64 	[%rd65], %fd52;
$L__BB6_41:
	add.s32 	%r38, %r37, 128;
	setp.ge.s32 	%p25, %r38, %r2;
	@%p25 bra 	$L__BB6_43;
	mul.wide.s32 	%rd66, %r38, 8;
	add.s64 	%rd67, %rd13, %rd66;
	add.s64 	%rd68, %rd14, %rd66;
	ld.global.f64 	%fd53, [%rd67];
	ld.global.f64 	%fd54, [%rd68];
	sub.f64 	%fd55, %fd53, %fd54;
	mul.f64 	%fd56, %fd55, %fd55;
	add.s64 	%rd69, %rd15, %rd66;
	st.global.f64 	[%rd69], %fd56;
$L__BB6_43:
	add.s32 	%r75, %r75, 2;
$L__BB6_44:
	and.b32  	%r56, %r42, 1;
	setp.eq.b32 	%p26, %r56, 1;
	not.pred 	%p27, %p26;
	@%p27 bra 	$L__BB6_59;
	shl.b32 	%r57, %r75, 7;
	add.s32 	%r41, %r57, %r4;
	setp.ge.s32 	%p28, %r41, %r2;
	@%p28 bra 	$L__BB6_59;
	mul.wide.s32 	%rd70, %r41, 8;
	add.s64 	%rd71, %rd13, %rd70;
	add.s64 	%rd72, %rd14, %rd70;
	ld.global.f64 	%fd57, [%rd71];
	ld.global.f64 	%fd58, [%rd72];
	sub.f64 	%fd59, %fd57, %fd58;
	mul.f64 	%fd60, %fd59, %fd59;
	add.s64 	%rd73, %rd15, %rd70;
	st.global.f64 	[%rd73], %fd60;
	bra.uni 	$L__BB6_59;
$L__BB6_47:
	setp.lt.s32 	%p29, %r42, 1;
	@%p29 bra 	$L__BB6_59;
	setp.lt.u32 	%p30, %r42, 8;
	mov.b32 	%r73, 0;
	@%p30 bra 	$L__BB6_51;
	and.b32  	%r73, %r42, 2147483640;
	neg.s32 	%r70, %r73;
	mul.wide.u32 	%rd74, %r4, 8;
	add.s64 	%rd16, %rd1, %rd74;
	add.s64 	%rd75, %rd102, 3072;
	add.s64 	%rd18, %rd2, %rd75;
	add.s32 	%r69, %r4, 128;
	add.s64 	%rd19, %rd3, %rd75;
	add.s64 	%rd20, %rd1, %rd75;
$L__BB6_50:
	.pragma "nounroll";
	mul.wide.s32 	%rd76, %r69, 8;
	add.s64 	%rd77, %rd18, %rd76;
	add.s64 	%rd78, %rd19, %rd76;
	add.s64 	%rd79, %rd20, %rd76;
	cvta.to.global.u64 	%rd80, %rd26;
	mul.wide.u32 	%rd81, %r4, 8;
	add.s64 	%rd82, %rd80, %rd81;
	add.s64 	%rd83, %rd82, %rd102;
	cvta.to.global.u64 	%rd84, %rd28;
	add.s64 	%rd85, %rd84, %rd81;
	add.s64 	%rd86, %rd85, %rd102;
	ld.global.f64 	%fd61, [%rd83];
	ld.global.f64 	%fd62, [%rd86];
	sub.f64 	%fd63, %fd61, %fd62;
	mul.f64 	%fd64, %fd63, %fd63;
	add.s64 	%rd87, %rd16, %rd102;
	st.global.f64 	[%rd87], %fd64;
	ld.global.f64 	%fd65, [%rd77+-3072];
	ld.global.f64 	%fd66, [%rd78+-3072];
	sub.f64 	%fd67, %fd65, %fd66;
	mul.f64 	%fd68, %fd67, %fd67;
	st.global.f64 	[%rd79+-3072], %fd68;
	ld.global.f64 	%fd69, [%rd77+-2048];
	ld.global.f64 	%fd70, [%rd78+-2048];
	sub.f64 	%fd71, %fd69, %fd70;
	mul.f64 	%fd72, %fd71, %fd71;
	st.global.f64 	[%rd79+-2048], %fd72;
	ld.global.f64 	%fd73, [%rd77+-1024];
	ld.global.f64 	%fd74, [%rd78+-1024];
	sub.f64 	%fd75, %fd73, %fd74;
	mul.f64 	%fd76, %fd75, %fd75;
	st.global.f64 	[%rd79+-1024], %fd76;
	ld.global.f64 	%fd77, [%rd77];
	ld.global.f64 	%fd78, [%rd78];
	sub.f64 	%fd79, %fd77, %fd78;
	mul.f64 	%fd80, %fd79, %fd79;
	st.global.f64 	[%rd79], %fd80;
	ld.global.f64 	%fd81, [%rd77+1024];
	ld.global.f64 	%fd82, [%rd78+1024];
	sub.f64 	%fd83, %fd81, %fd82;
	mul.f64 	%fd84, %fd83, %fd83;
	st.global.f64 	[%rd79+1024], %fd84;
	ld.global.f64 	%fd85, [%rd77+2048];
	ld.global.f64 	%fd86, [%rd78+2048];
	sub.f64 	%fd87, %fd85, %fd86;
	mul.f64 	%fd88, %fd87, %fd87;
	st.global.f64 	[%rd79+2048], %fd88;
	ld.global.f64 	%fd89, [%rd77+3072];
	ld.global.f64 	%fd90, [%rd78+3072];
	sub.f64 	%fd91, %fd89, %fd90;
	mul.f64 	%fd92, %fd91, %fd91;
	st.global.f64 	[%rd79+3072], %fd92;
	add.s32 	%r70, %r70, 8;
	add.s64 	%rd102, %rd102, 8192;
	add.s32 	%r69, %r69, 1024;
	setp.eq.s32 	%p31, %r70, 0;
	@%p31 bra 	$L__BB6_51;
	bra.uni 	$L__BB6_50;
$L__BB6_51:
	and.b32  	%r23, %r42, 7;
	setp.eq.s32 	%p32, %r23, 0;
	@%p32 bra 	$L__BB6_59;
	and.b32  	%r24, %r42, 3;
	setp.lt.u32 	%p33, %r23, 4;
	@%p33 bra 	$L__BB6_54;
	shl.b32 	%r60, %r73, 7;
	add.s32 	%r61, %r60, %r4;
	mul.wide.s32 	%rd88, %r61, 8;
	add.s64 	%rd89, %rd13, %rd88;
	add.s64 	%rd90, %rd14, %rd88;
	ld.global.f64 	%fd93, [%rd89];
	ld.global.f64 	%fd94, [%rd90];
	sub.f64 	%fd95, %fd93, %fd94;
	mul.f64 	%fd96, %fd95, %fd95;
	add.s64 	%rd91, %rd15, %rd88;
	st.global.f64 	[%rd91], %fd96;
	ld.global.f64 	%fd97, [%rd89+1024];
	ld.global.f64 	%fd98, [%rd90+1024];
	sub.f64 	%fd99, %fd97, %fd98;
	mul.f64 	%fd100, %fd99, %fd99;
	st.global.f64 	[%rd91+1024], %fd100;
	ld.global.f64 	%fd101, [%rd89+2048];
	ld.global.f64 	%fd102, [%rd90+2048];
	sub.f64 	%fd103, %fd101, %fd102;
	mul.f64 	%fd104, %fd103, %fd103;
	st.global.f64 	[%rd91+2048], %fd104;
	ld.global.f64 	%fd105, [%rd89+3072];
	ld.global.f64 	%fd106, [%rd90+3072];
	sub.f64 	%fd107, %fd105, %fd106;
	mul.f64 	%fd108, %fd107, %fd107;
	st.global.f64 	[%rd91+3072], %fd108;
	add.s32 	%r73, %r73, 4;
$L__BB6_54:
	setp.eq.s32 	%p34, %r24, 0;
	@%p34 bra 	$L__BB6_59;
	setp.eq.s32 	%p35, %r24, 1;
	@%p35 bra 	$L__BB6_57;
	shl.b32 	%r62, %r73, 7;
	add.s32 	%r63, %r62, %r4;
	mul.wide.s32 	%rd92, %r63, 8;
	add.s64 	%rd93, %rd13, %rd92;
	add.s64 	%rd94, %rd14, %rd92;
	ld.global.f64 	%fd109, [%rd93];
	ld.global.f64 	%fd110, [%rd94];
	sub.f64 	%fd111, %fd109, %fd110;
	mul.f64 	%fd112, %fd111, %fd111;
	add.s64 	%rd95, %rd15, %rd92;
	st.global.f64 	[%rd95], %fd112;
	ld.global.f64 	%fd113, [%rd93+1024];
	ld.global.f64 	%fd114, [%rd94+1024];
	sub.f64 	%fd115, %fd113, %fd114;
	mul.f64 	%fd116, %fd115, %fd115;
	st.global.f64 	[%rd95+1024], %fd116;
	add.s32 	%r73, %r73, 2;
$L__BB6_57:
	and.b32  	%r64, %r42, 1;
	setp.eq.b32 	%p36, %r64, 1;
	not.pred 	%p37, %p36;
	@%p37 bra 	$L__BB6_59;
	shl.b32 	%r65, %r73, 7;
	add.s32 	%r66, %r65, %r4;
	mul.wide.s32 	%rd96, %r66, 8;
	add.s64 	%rd97, %rd13, %rd96;
	add.s64 	%rd98, %rd14, %rd96;
	ld.global.f64 	%fd117, [%rd97];
	ld.global.f64 	%fd118, [%rd98];
	sub.f64 	%fd119, %fd117, %fd118;
	mul.f64 	%fd120, %fd119, %fd119;
	add.s64 	%rd99, %rd15, %rd96;
	st.global.f64 	[%rd99], %fd120;
$L__BB6_59:
	ret;

}
	// .globl	_ZN3cub18CUB_300001_SM_10006detail6reduce28DeviceReduceSingleTileKernelINS2_10policy_hubIdjN4cuda3std3__44plusIdEEE10Policy1000EN6thrust24THRUST_300001_SM_1000_NS6detail15normal_iteratorINSD_10device_ptrIdEEEEPdjS9_ddNS7_10__identityEEEvT0_T1_T2_T3_T4_T6_
.visible .entry _ZN3cub18CUB_300001_SM_10006detail6reduce28DeviceReduceSingleTileKernelINS2_10policy_hubIdjN4cuda3std3__44plusIdEEE10Policy1000EN6thrust24THRUST_300001_SM_1000_NS6detail15normal_iteratorINSD_10device_ptrIdEEEEPdjS9_ddNS7_10__identityEEEvT0_T1_T2_T3_T4_T6_(
	.param .align 8 .b8 _ZN3cub18CUB_300001_SM_10006detail6reduce28DeviceReduceSingleTileKernelINS2_10policy_hubIdjN4cuda3std3__44plusIdEEE10Policy1000EN6thrust24THRUST_300001_SM_1000_NS6detail15normal_iteratorINSD_10device_ptrIdEEEEPdjS9_ddNS7_10__identityEEEvT0_T1_T2_T3_T4_T6__param_0[8],
	.param .u64 .ptr .align 1 _ZN3cub18CUB_300001_SM_10006detail6reduce28DeviceReduceSingleTileKernelINS2_10policy_hubIdjN4cuda3std3__44plusIdEEE10Policy1000EN6thrust24THRUST_300001_SM_1000_NS6detail15normal_iteratorINSD_10device_ptrIdEEEEPdjS9_ddNS7_10__identityEEEvT0_T1_T2_T3_T4_T6__param_1,
	.param .u32 _ZN3cub18CUB_300001_SM_10006detail6reduce28DeviceReduceSingleTileKernelINS2_10policy_hubIdjN4cuda3std3__44plusIdEEE10Policy1000EN6thrust24THRUST_300001_SM_1000_NS6detail15normal_iteratorINSD_10device_ptrIdEEEEPdjS9_ddNS7_10__identityEEEvT0_T1_T2_T3_T4_T6__param_2,
	.param .align 1 .b8 _ZN3cub18CUB_300001_SM_10006detail6reduce28DeviceReduceSingleTileKernelINS2_10policy_hubIdjN4cuda3std3__44plusIdEEE10Policy1000EN6thrust24THRUST_300001_SM_1000_NS6detail15normal_iteratorINSD_10device_ptrIdEEEEPdjS9_ddNS7_10__identityEEEvT0_T1_T2_T3_T4_T6__param_3[1],
	.param .f64 _ZN3cub18CUB_300001_SM_10006detail6reduce28DeviceReduceSingleTileKernelINS2_10policy_hubIdjN4cuda3std3__44plusIdEEE10Policy1000EN6thrust24THRUST_300001_SM_1000_NS6detail15normal_iteratorINSD_10device_ptrIdEEEEPdjS9_ddNS7_10__identityEEEvT0_T1_T2_T3_T4_T6__param_4,
	.param .align 1 .b8 _ZN3cub18CUB_300001_SM_10006detail6reduce28DeviceReduceSingleTileKernelINS2_10policy_hubIdjN4cuda3std3__44plusIdEEE10Policy1000EN6thrust24THRUST_300001_SM_1000_NS6detail15normal_iteratorINSD_10device_ptrIdEEEEPdjS9_ddNS7_10__identityEEEvT0_T1_T2_T3_T4_T6__param_5[1]
)
.maxntid 640
.minnctapersm 1
{
	.reg .pred 	%p<71>;
	.reg .b32 	%r<288>;
	.reg .b64 	%rd<114>;
	.reg .b64 	%fd<380>;
	// demoted variable
	.shared .align 8 .b8 _ZZN3cub18CUB_300001_SM_10006detail6reduce28DeviceReduceSingleTileKernelINS2_10policy_hubIdjN4cuda3std3__44plusIdEEE10Policy1000EN6thrust24THRUST_300001_SM_1000_NS6detail15normal_iteratorINSD_10device_ptrIdEEEEPdjS9_ddNS7_10__identityEEEvT0_T1_T2_T3_T4_T6_E12temp_storage[192];
	ld.param.u64 	%rd9, [_ZN3cub18CUB_300001_SM_10006detail6reduce28DeviceReduceSingleTileKernelINS2_10policy_hubIdjN4cuda3std3__44plusIdEEE10Policy1000EN6thrust24THRUST_300001_SM_1000_NS6detail15normal_iteratorINSD_10device_ptrIdEEEEPdjS9_ddNS7_10__identityEEEvT0_T1_T2_T3_T4_T6__param_0];
	ld.param.u64 	%rd10, [_ZN3cub18CUB_300001_SM_10006detail6reduce28DeviceReduceSingleTileKernelINS2_10policy_hubIdjN4cuda3std3__44plusIdEEE10Policy1000EN6thrust24THRUST_300001_SM_1000_NS6detail15normal_iteratorINSD_10device_ptrIdEEEEPdjS9_ddNS7_10__identityEEEvT0_T1_T2_T3_T4_T6__param_1];
	ld.param.u32 	%r51, [_ZN3cub18CUB_300001_SM_10006detail6reduce28DeviceReduceSingleTileKernelINS2_10policy_hubIdjN4cuda3std3__44plusIdEEE10Policy1000EN6thrust24THRUST_300001_SM_1000_NS6detail15normal_iteratorINSD_10device_ptrIdEEEEPdjS9_ddNS7_10__identityEEEvT0_T1_T2_T3_T4_T6__param_2];
	ld.param.f64 	%fd42, [_ZN3cub18CUB_300001_SM_10006detail6reduce28DeviceReduceSingleTileKernelINS2_10policy_hubIdjN4cuda3std3__44plusIdEEE10Policy1000EN6thrust24THRUST_300001_SM_1000_NS6detail15normal_iteratorINSD_10device_ptrIdEEEEPdjS9_ddNS7_10__identityEEEvT0_T1_T2_T3_T4_T6__param_4];
	cvta.to.global.u64 	%rd1, %rd10;
	setp.ne.s32 	%p1, %r51, 0;
	@%p1 bra 	$L__BB7_3;
	mov.u32 	%r270, %tid.x;
	setp.ne.s32 	%p70, %r270, 0;
	@%p70 bra 	$L__BB7_52;
	st.global.f64 	[%rd1], %fd42;
	bra.uni 	$L__BB7_52;
$L__BB7_3:
	cvta.to.global.u64 	%rd2, %rd9;
	setp.gt.u32 	%p2, %r51, 5119;
	@%p2 bra 	$L__BB7_28;
	mov.u32 	%r1, %tid.x;
	setp.ge.u32 	%p24, %r1, %r51;
	mov.f64 	%fd367, 0d0000000000000000;
	mov.u32 	%r274, %r1;
	@%p24 bra 	$L__BB7_6;
	mul.wide.u32 	%rd83, %r1, 8;
	add.s64 	%rd84, %rd2, %rd83;
	ld.global.f64 	%fd367, [%rd84];
	add.s32 	%r274, %r1, 640;
$L__BB7_6:
	setp.ge.u32 	%p25, %r274, %r51;
	@%p25 bra 	$L__BB7_19;
	not.b32 	%r146, %r274;
	add.s32 	%r147, %r51, %r146;
	mul.hi.u32 	%r148, %r147, -858993459;
	shr.u32 	%r149, %r148, 9;
	add.s32 	%r4, %r149, 1;
	and.b32  	%r5, %r4, 15;
	setp.lt.u32 	%p26, %r147, 9600;
	@%p26 bra 	$L__BB7_10;
	and.b32  	%r150, %r4, 16777200;
	neg.s32 	%r272, %r150;
	mul.wide.u32 	%rd85, %r274, 8;
	add.s64 	%rd86, %rd85, %rd2;
	add.s64 	%rd112, %rd86, 40960;
$L__BB7_9:
	.pragma "nounroll";
	ld.global.f64 	%fd181, [%rd112+-40960];
	add.f64 	%fd182, %fd367, %fd181;
	ld.global.f64 	%fd183, [%rd112+-35840];
	add.f64 	%fd184, %fd182, %fd183;
	ld.global.f64 	%fd185, [%rd112+-30720];
	add.f64 	%fd186, %fd184, %fd185;
	ld.global.f64 	%fd187, [%rd112+-25600];
	add.f64 	%fd188, %fd186, %fd187;
	ld.global.f64 	%fd189, [%rd112+-20480];
	add.f64 	%fd190, %fd188, %fd189;
	ld.global.f64 	%fd191, [%rd112+-15360];
	add.f64 	%fd192, %fd190, %fd191;
	ld.global.f64 	%fd193, [%rd112+-10240];
	add.f64 	%fd194, %fd192, %fd193;
	ld.global.f64 	%fd195, [%rd112+-5120];
	add.f64 	%fd196, %fd194, %fd195;
	ld.global.f64 	%fd197, [%rd112];
	add.f64 	%fd198, %fd196, %fd197;
	ld.global.f64 	%fd199, [%rd112+5120];
	add.f64 	%fd200, %fd198, %fd199;
	ld.global.f64 	%fd201, [%rd112+10240];
	add.f64 	%fd202, %fd200, %fd201;
	ld.global.f64 	%fd203, [%rd112+15360];
	add.f64 	%fd204, %fd202, %fd203;
	ld.global.f64 	%fd205, [%rd112+20480];
	add.f64 	%fd206, %fd204, %fd205;
	ld.global.f64 	%fd207, [%rd112+25600];
	add.f64 	%fd208, %fd206, %fd207;
	ld.global.f64 	%fd209, [%rd112+30720];
	add.f64 	%fd210, %fd208, %fd209;
	ld.global.f64 	%fd211, [%rd112+35840];
	add.f64 	%fd367, %fd210, %fd211;
	add.s32 	%r274, %r274, 10240;
	add.s32 	%r272, %r272, 16;
	add.s64 	%rd112, %rd112, 81920;
	setp.ne.s32 	%p27, %r272, 0;
	@%p27 bra 	$L__BB7_9;
$L__BB7_10:
	setp.eq.s32 	%p28, %r5, 0;
	@%p28 bra 	$L__BB7_19;
	and.b32  	%r12, %r4, 7;
	setp.lt.u32 	%p29, %r5, 8;
	@%p29 bra 	$L__BB7_13;
	mul.wide.u32 	%rd87, %r274, 8;
	add.s64 	%rd88, %rd2, %rd87;
	ld.global.f64 	%fd213, [%rd88];
	add.f64 	%fd214, %fd367, %fd213;
	ld.global.f64 	%fd215, [%rd88+5120];
	add.f64 	%fd216, %fd214, %fd215;
	ld.global.f64 	%fd217, [%rd88+10240];
	add.f64 	%fd218, %fd216, %fd217;
	ld.global.f64 	%fd219, [%rd88+15360];
	add.f64 	%fd220, %fd218, %fd219;
	ld.global.f64 	%fd221, [%rd88+20480];
	add.f64 	%fd222, %fd220, %fd221;
	ld.global.f64 	%fd223, [%rd88+25600];
	add.f64 	%fd224, %fd222, %fd223;
	ld.global.f64 	%fd225, [%rd88+30720];
	add.f64 	%fd226, %fd224, %fd225;
	ld.global.f64 	%fd227, [%rd88+35840];
	add.f64 	%fd367, %fd226, %fd227;
	add.s32 	%r274, %r274, 5120;
$L__BB7_13:
	setp.eq.s32 	%p30, %r12, 0;
	@%p30 bra 	$L__BB7_19;
	and.b32  	%r15, %r4, 3;
	setp.lt.u32 	%p31, %r12, 4;
	@%p31 bra 	$L__BB7_16;
	mul.wide.u32 	%rd89, %r274, 8;
	add.s64 	%rd90, %rd2, %rd89;
	ld.global.f64 	%fd229, [%rd90];
	add.f64 	%fd230, %fd367, %fd229;
	ld.global.f64 	%fd231, [%rd90+5120];
	add.f64 	%fd232, %fd230, %fd231;
	ld.global.f64 	%fd233, [%rd90+10240];
	add.f64 	%fd234, %fd232, %fd233;
	ld.global.f64 	%fd235, [%rd90+15360];
	add.f64 	%fd367, %fd234, %fd235;
	add.s32 	%r274, %r274, 2560;
$L__BB7_16:
	setp.eq.s32 	%p32, %r15, 0;
	@%p32 bra 	$L__BB7_19;
	mul.wide.u32 	%rd91, %r274, 8;
	add.s64 	%rd113, %rd2, %rd91;
	neg.s32 	%r277, %r15;
$L__BB7_18:
	.pragma "nounroll";
	ld.global.f64 	%fd236, [%rd113];
	add.f64 	%fd367, %fd367, %fd236;
	add.s64 	%rd113, %rd113, 5120;
	add.s32 	%r277, %r277, 1;
	setp.ne.s32 	%p33, %r277, 0;
	@%p33 bra 	$L__BB7_18;
$L__BB7_19:
	setp.lt.u32 	%p34, %r51, 640;
	@%p34 bra 	$L__BB7_24;
	// begin inline asm
	mov.u32 %r214, %laneid;
	// end inline asm
	mov.b64 	%rd102, %fd367;
	mov.b64 	{%r216, %r221}, %rd102;
	mov.b32 	%r222, 1;
	mov.b32 	%r263, 31;
	mov.b32 	%r264, -1;
	// begin inline asm
	shfl.sync.down.b32 %r215, %r216, %r222, %r263, %r264;
	// end inline asm
	// begin inline asm
	shfl.sync.down.b32 %r220, %r221, %r222, %r263, %r264;
	// end inline asm
	mov.b64 	%rd103, {%r215, %r220};
	mov.b64 	%fd307, %rd103;
	setp.gt.s32 	%p62, %r214, 30;
	add.f64 	%fd308, %fd367, %fd307;
	selp.f64 	%fd309, %fd367, %fd308, %p62;
	mov.b64 	%rd104, %fd309;
	mov.b64 	{%r226, %r231}, %rd104;
	mov.b32 	%r232, 2;
	// begin inline asm
	shfl.sync.down.b32 %r225, %r226, %r232, %r263, %r264;
	// end inline asm
	// begin inline asm
	shfl.sync.down.b32 %r230, %r231, %r232, %r263, %r264;
	// end inline asm
	mov.b64 	%rd105, {%r225, %r230};
	mov.b64 	%fd310, %rd105;
	setp.gt.s32 	%p63, %r214, 29;
	add.f64 	%fd311, %fd309, %fd310;
	selp.f64 	%fd312, %fd309, %fd311, %p63;
	mov.b64 	%rd106, %fd312;
	mov.b64 	{%r236, %r241}, %rd106;
	mov.b32 	%r242, 4;
	// begin inline asm
	shfl.sync.down.b32 %r235, %r236, %r242, %r263, %r264;
	// end inline asm
	// begin inline asm
	shfl.sync.down.b32 %r240, %r241, %r242, %r263, %r264;
	// end inline asm
	mov.b64 	%rd107, {%r235, %r240};
	mov.b64 	%fd313, %rd107;
	setp.gt.s32 	%p64, %r214, 27;
	add.f64 	%fd314, %fd312, %fd313;
	selp.f64 	%fd315, %fd312, %fd314, %p64;
	mov.b64 	%rd108, %fd315;
	mov.b64 	{%r246, %r251}, %rd108;
	mov.b32 	%r252, 8;
	// begin inline asm
	shfl.sync.down.b32 %r245, %r246, %r252, %r263, %r264;
	// end inline asm
	// begin inline asm
	shfl.sync.down.b32 %r250, %r251, %r252, %r263, %r264;
	// end inline asm
	mov.b64 	%rd109, {%r245, %r250};
	mov.b64 	%fd316, %rd109;
	setp.gt.s32 	%p65, %r214, 23;
	add.f64 	%fd317, %fd315, %fd316;
	selp.f64 	%fd318, %fd315, %fd317, %p65;
	mov.b64 	%rd110, %fd318;
	mov.b64 	{%r256, %r261}, %rd110;
	mov.b32 	%r262, 16;
	// begin inline asm
	shfl.sync.down.b32 %r255, %r256, %r262, %r263, %r264;
	// end inline asm
	// begin inline asm
	shfl.sync.down.b32 %r260, %r261, %r262, %r263, %r264;
	// end inline asm
	mov.b64 	%rd111, {%r255, %r260};
	mov.b64 	%fd319, %rd111;
	setp.gt.s32 	%p66, %r214, 15;
	add.f64 	%fd16, %fd318, %fd319;
	selp.f64 	%fd379, %fd318, %fd16, %p66;
	setp.ne.s32 	%p67, %r214, 0;
	@%p67 bra 	$L__BB7_22;
	shr.u32 	%r265, %r1, 2;
	and.b32  	%r266, %r265, 248;
	mov.u32 	%r267, _ZZN3cub18CUB_300001_SM_10006detail6reduce28DeviceReduceSingleTileKernelINS2_10policy_hubIdjN4cuda3std3__44plusIdEEE10Policy1000EN6thrust24THRUST_300001_SM_1000_NS6detail15normal_iteratorINSD_10device_ptrIdEEEEPdjS9_ddNS7_10__identityEEEvT0_T1_T2_T3_T4_T6_E12temp_storage;
	add.s32 	%r268, %r267, %r266;
	st.shared.f64 	[%r268+24], %fd16;
$L__BB7_22:
	bar.sync 	0;
	setp.ne.s32 	%p68, %r1, 0;
	@%p68 bra 	$L__BB7_50;
	ld.shared.f64 	%fd320, [_ZZN3cub18CUB_300001_SM_10006detail6reduce28DeviceReduceSingleTileKernelINS2_10policy_hubIdjN4cuda3std3__44plusIdEEE10Policy1000EN6thrust24THRUST_300001_SM_1000_NS6detail15normal_iteratorINSD_10device_ptrIdEEEEPdjS9_ddNS7_10__identityEEEvT0_T1_T2_T3_T4_T6_E12temp_storage+32];
	add.f64 	%fd321, %fd379, %fd320;
	ld.shared.f64 	%fd322, [_ZZN3cub18CUB_300001_SM_10006detail6reduce28DeviceReduceSingleTileKernelINS2_10policy_hubIdjN4cuda3std3__44plusIdEEE10Policy1000EN6thrust24THRUST_300001_SM_1000_NS6detail15normal_iteratorINSD_10device_ptrIdEEEEPdjS9_ddNS7_10__identityEEEvT0_T1_T2_T3_T4_T6_E12temp_storage+40];
	add.f64 	%fd323, %fd321, %fd322;
	ld.shared.f64 	%fd324, [_ZZN3cub18CUB_300001_SM_10006detail6reduce28DeviceReduceSingleTileKernelINS2_10policy_hubIdjN4cuda3std3__44plusIdEEE10Policy1000EN6thrust24THRUST_300001_SM_1000_NS6detail15normal_iteratorINSD_10device_ptrIdEEEEPdjS9_ddNS7_10__identityEEEvT0_T1_T2_T3_T4_T6_E12temp_storage+48];
	add.f64 	%fd325, %fd323, %fd324;
	ld.shared.f64 	%fd326, [_ZZN3cub18CUB_300001_SM_10006detail6reduce28DeviceReduceSingleTileKernelINS2_10policy_hubIdjN4cuda3std3__44plusIdEEE10Policy1000EN6thrust24THRUST_300001_SM_1000_NS6detail15normal_iteratorINSD_10device_ptrIdEEEEPdjS9_ddNS7_10__identityEEEvT0_T1_T2_T3_T4_T6_E12temp_storage+56];
	add.f64 	%fd327, %fd325, %fd326;
	ld.shared.f64 	%fd328, [_ZZN3cub18CUB_300001_SM_10006detail6reduce28DeviceReduceSingleTileKernelINS2_10policy_hubIdjN4cuda3std3__44plusIdEEE10Policy1000EN6thrust24THRUST_300001_SM_1000_NS6detail15normal_iteratorINSD_10device_ptrIdEEEEPdjS9_ddNS7_10__identityEEEvT0_T1_T2_T3_T4_T6_E12temp_storage+64];
	add.f64 	%fd329, %fd327, %fd328;
	ld.shared.f64 	%fd330, [_ZZN3cub18CUB_300001_SM_10006detail6reduce28DeviceReduceSingleTileKernelINS2_10policy_hubIdjN4cuda3std3__44plusIdEEE10Policy1000EN6thrust24THRUST_300001_SM_1000_NS6detail15normal_iteratorINSD_10device_ptrIdEEEEPdjS9_ddNS7_10__identityEEEvT0_T1_T2_T3_T4_T6_E12temp_storage+72];
	add.f64 	%fd331, %fd329, %fd330;
	ld.shared.f64 	%fd332, [_ZZN3cub18CUB_300001_SM_10006detail6reduce28DeviceReduceSingleTileKernelINS2_10policy_hubIdjN4cuda3std3__44plusIdEEE10Policy1000EN6thrust24THRUST_300001_SM_1000_NS6detail15normal_iteratorINSD_10device_ptrIdEEEEPdjS9_ddNS7_10__identityEEEvT0_T1_T2_T3_T4_T6_E12temp_storage+80];
	add.f64 	%fd333, %fd331, %fd332;
	ld.shared.f64 	%fd334, [_ZZN3cub18CUB_300001_SM_10006detail6reduce28DeviceReduceSingleTileKernelINS2_10policy_hubIdjN4cuda3std3__44plusIdEEE10Policy1000EN6thrust24THRUST_300001_SM_1000_NS6detail15normal_iteratorINSD_10device_ptrIdEEEEPdjS9_ddNS7_10__identityEEEvT0_T1_T2_T3_T4_T6_E12temp_storage+88];
	add.f64 	%fd335, %fd333, %fd334;
	ld.shared.f64 	%fd336, [_ZZN3cub18CUB_300001_SM_10006detail6reduce28DeviceReduceSingleTileKernelINS2_10policy_hubIdjN4cuda3std3__44plusIdEEE10Policy1000EN6thrust24THRUST_300001_SM_1000_NS6detail15normal_iteratorINSD_10device_ptrIdEEEEPdjS9_ddNS7_10__identityEEEvT0_T1_T2_T3_T4_T6_E12temp_storage+96];
	add.f64 	%fd337, %fd335, %fd336;
	ld.shared.f64 	%fd338, [_ZZN3cub18CUB_300001_SM_10006detail6reduce28DeviceReduceSingleTileKernelINS2_10policy_hubIdjN4cuda3std3__44plusIdEEE10Policy1000EN6thrust24THRUST_300001_SM_1000_NS6detail15normal_iteratorINSD_10device_ptrIdEEEEPdjS9_ddNS7_10__identityEEEvT0_T1_T2_T3_T4_T6_E12temp_storage+104];
	add.f64 	%fd339, %fd337, %fd338;
	ld.shared.f64 	%fd340, [_ZZN3cub18CUB_300001_SM_10006detail6reduce28DeviceReduceSingleTileKernelINS2_10policy_hubIdjN4cuda3std3__44plusIdEEE10Policy1000EN6thrust24THRUST_300001_SM_1000_NS6detail15normal_iteratorINSD_10device_ptrIdEEEEPdjS9_ddNS7_10__identityEEEvT0_T1_T2_T3_T4_T6_E12temp_storage+112];
	add.f64 	%fd341, %fd339, %fd340;
	ld.shared.f64 	%fd342, [_ZZN3cub18CUB_300001_SM_10006detail6reduce28DeviceReduceSingleTileKernelINS2_10policy_hubIdjN4cuda3std3__44plusIdEEE10Policy1000EN6thrust24THRUST_300001_SM_1000_NS6detail15normal_iteratorINSD_10device_ptrIdEEEEPdjS9_ddNS7_10__identityEEEvT0_T1_T2_T3_T4_T6_E12temp_storage+120];
	add.f64 	%fd343, %fd341, %fd342;
	ld.shared.f64 	%fd344, [_ZZN3cub18CUB_300001_SM_10006detail6reduce28DeviceReduceSingleTileKernelINS2_10policy_hubIdjN4cuda3std3__44plusIdEEE10Policy1000EN6thrust24THRUST_300001_SM_1000_NS6detail15normal_iteratorINSD_10device_ptrIdEEEEPdjS9_ddNS7_10__identityEEEvT0_T1_T2_T3_T4_T6_E12temp_storage+128];
	add.f64 	%fd345, %fd343, %fd344;
	ld.shared.f64 	%fd346, [_ZZN3cub18CUB_300001_SM_10006detail6reduce28DeviceReduceSingleTileKernelINS2_10policy_hubIdjN4cuda3std3__44plusIdEEE10Policy1000EN6thrust24THRUST_300001_SM_1000_NS6detail15normal_iteratorINSD_10device_ptrIdEEEEPdjS9_ddNS7_10__identityEEEvT0_T1_T2_T3_T4_T6_E12temp_storage+136];
	add.f64 	%fd347, %fd345, %fd346;
	ld.shared.f64 	%fd348, [_ZZN3cub18CUB_300001_SM_10006detail6reduce28DeviceReduceSingleTileKernelINS2_10policy_hubIdjN4cuda3std3__44plusIdEEE10Policy1000EN6thrust24THRUST_300001_SM_1000_NS6detail15normal_iteratorINSD_10device_ptrIdEEEEPdjS9_ddNS7_10__identityEEEvT0_T1_T2_T3_T4_T6_E12temp_storage+144];
	add.f64 	%fd349, %fd347, %fd348;
	ld.shared.f64 	%fd350, [_ZZN3cub18CUB_300001_SM_10006detail6reduce28DeviceReduceSingleTileKernelINS2_10policy_hubIdjN4cuda3std3__44plusIdEEE10Policy1000EN6thrust24THRUST_300001_SM_1000_NS6detail15normal_iteratorINSD_10device_ptrIdEEEEPdjS9_ddNS7_10__identityEEEvT0_T1_T2_T3_T4_T6_E12temp_storage+152];
	add.f64 	%fd351, %fd349, %fd350;
	ld.shared.f64 	%fd352, [_ZZN3cub18CUB_300001_SM_10006detail6reduce28DeviceReduceSingleTileKernelINS2_10policy_hubIdjN4cuda3std3__44plusIdEEE10Policy1000EN6thrust24THRUST_300001_SM_1000_NS6detail15normal_iteratorINSD_10device_ptrIdEEEEPdjS9_ddNS7_10__identityEEEvT0_T1_T2_T3_T4_T6_E12temp_storage+160];
	add.f64 	%fd353, %fd351, %fd352;
	ld.shared.f64 	%fd354, [_ZZN3cub18CUB_300001_SM_10006detail6reduce28DeviceReduceSingleTileKernelINS2_10policy_hubIdjN4cuda3std3__44plusIdEEE10Policy1000EN6thrust24THRUST_300001_SM_1000_NS6detail15normal_iteratorINSD_10device_ptrIdEEEEPdjS9_ddNS7_10__identityEEEvT0_T1_T2_T3_T4_T6_E12temp_storage+168];
	add.f64 	%fd355, %fd353, %fd354;
	ld.shared.f64 	%fd356, [_ZZN3cub18CUB_300001_SM_10006detail6reduce28DeviceReduceSingleTileKernelINS2_10policy_hubIdjN4cuda3std3__44plusIdEEE10Policy1000EN6thrust24THRUST_300001_SM_1000_NS6detail15normal_iteratorINSD_10device_ptrIdEEEEPdjS9_ddNS7_10__identityEEEvT0_T1_T2_T3_T4_T6_E12temp_storage+176];
	add.f64 	%fd379, %fd355, %fd356;
	bra.uni 	$L__BB7_50;
$L__BB7_24:
	// begin inline asm
	mov.u32 %r151, %laneid;
	// end inline asm
	and.b32  	%r202, %r1, 992;
	add.s32 	%r203, %r202, 32;
	setp.gt.u32 	%p35, %r203, %r51;
	not.b32 	%r204, %r202;
	add.s32 	%r205, %r51, %r204;
	selp.b32 	%r200, %r205, 31, %p35;
	mov.b64 	%rd92, %fd367;
	mov.b64 	{%r153, %r158}, %rd92;
	mov.b32 	%r159, 1;
	mov.b32 	%r201, -1;
	// begin inline asm
	shfl.sync.down.b32 %r152, %r153, %r159, %r200, %r201;
	// end inline asm
	// begin inline asm
	shfl.sync.down.b32 %r157, %r158, %r159, %r200, %r201;
	// end inline asm
	mov.b64 	%rd93, {%r152, %r157};
	mov.b64 	%fd237, %rd93;
	setp.lt.s32 	%p36, %r151, %r200;
	add.f64 	%fd238, %fd367, %fd237;
	selp.f64 	%fd239, %fd238, %fd367, %p36;
	mov.b64 	%rd94, %fd239;
	mov.b64 	{%r163, %r168}, %rd94;
	mov.b32 	%r169, 2;
	// begin inline asm
	shfl.sync.down.b32 %r162, %r163, %r169, %r200, %r201;
	// end inline asm
	// begin inline asm
	shfl.sync.down.b32 %r167, %r168, %r169, %r200, %r201;
	// end inline asm
	mov.b64 	%rd95, {%r162, %r167};
	mov.b64 	%fd240, %rd95;
	add.s32 	%r206, %r151, 2;
	setp.gt.s32 	%p37, %r206, %r200;
	add.f64 	%fd241, %fd239, %fd240;
	selp.f64 	%fd242, %fd239, %fd241, %p37;
	mov.b64 	%rd96, %fd242;
	mov.b64 	{%r173, %r178}, %rd96;
	mov.b32 	%r179, 4;
	// begin inline asm
	shfl.sync.down.b32 %r172, %r173, %r179, %r200, %r201;
	// end inline asm
	// begin inline asm
	shfl.sync.down.b32 %r177, %r178, %r179, %r200, %r201;
	// end inline asm
	mov.b64 	%rd97, {%r172, %r177};
	mov.b64 	%fd243, %rd97;
	add.s32 	%r207, %r151, 4;
	setp.gt.s32 	%p38, %r207, %r200;
	add.f64 	%fd244, %fd242, %fd243;
	selp.f64 	%fd245, %fd242, %fd244, %p38;
	mov.b64 	%rd98, %fd245;
	mov.b64 	{%r183, %r188}, %rd98;
	mov.b32 	%r189, 8;
	// begin inline asm
	shfl.sync.down.b32 %r182, %r183, %r189, %r200, %r201;
	// end inline asm
	// begin inline asm
	shfl.sync.down.b32 %r187, %r188, %r189, %r200, %r201;
	// end inline asm
	mov.b64 	%rd99, {%r182, %r187};
	mov.b64 	%fd246, %rd99;
	add.s32 	%r208, %r151, 8;
	setp.gt.s32 	%p39, %r208, %r200;
	add.f64 	%fd247, %fd245, %fd246;
	selp.f64 	%fd248, %fd245, %fd247, %p39;
	mov.b64 	%rd100, %fd248;
	mov.b64 	{%r193, %r198}, %rd100;
	mov.b32 	%r199, 16;
	// begin inline asm
	shfl.sync.down.b32 %r192, %r193, %r199, %r200, %r201;
	// end inline asm
	// begin inline asm
	shfl.sync.down.b32 %r197, %r198, %r199, %r200, %r201;
	// end inline asm
	mov.b64 	%rd101, {%r192, %r197};
	mov.b64 	%fd249, %rd101;
	add.s32 	%r209, %r151, 16;
	setp.gt.s32 	%p40, %r209, %r200;
	add.f64 	%fd250, %fd248, %fd249;
	selp.f64 	%fd379, %fd248, %fd250, %p40;
	setp.ne.s32 	%p41, %r151, 0;
	@%p41 bra 	$L__BB7_26;
	shr.u32 	%r210, %r1, 2;
	and.b32  	%r211, %r210, 248;
	mov.u32 	%r212, _ZZN3cub18CUB_300001_SM_10006detail6reduce28DeviceReduceSingleTileKernelINS2_10policy_hubIdjN4cuda3std3__44plusIdEEE10Policy1000EN6thrust24THRUST_300001_SM_1000_NS6detail15normal_iteratorINSD_10device_ptrIdEEEEPdjS9_ddNS7_10__identityEEEvT0_T1_T2_T3_T4_T6_E12temp_storage;
	add.s32 	%r213, %r212, %r211;
	st.shared.f64 	[%r213+24], %fd379;
$L__BB7_26:
	bar.sync 	0;
	setp.ne.s32 	%p42, %r1, 0;
	@%p42 bra 	$L__BB7_50;
	setp.gt.u32 	%p43, %r51, 32;
	ld.shared.f64 	%fd251, [_ZZN3cub18CUB_300001_SM_10006detail6reduce28DeviceReduceSingleTileKernelINS2_10policy_hubIdjN4cuda3std3__44plusIdEEE10Policy1000EN6thrust24THRUST_300001_SM_1000_NS6detail15normal_iteratorINSD_10device_ptrIdEEEEPdjS9_ddNS7_10__identityEEEvT0_T1_T2_T3_T4_T6_E12temp_storage+32];
	add.f64 	%fd252, %fd379, %fd251;
	selp.f64 	%fd253, %fd252, %fd379, %p43;
	setp.gt.u32 	%p44, %r51, 64;
	ld.shared.f64 	%fd254, [_ZZN3cub18CUB_300001_SM_10006detail6reduce28DeviceReduceSingleTileKernelINS2_10policy_hubIdjN4cuda3std3__44plusIdEEE10Policy1000EN6thrust24THRUST_300001_SM_1000_NS6detail15normal_iteratorINSD_10device_ptrIdEEEEPdjS9_ddNS7_10__identityEEEvT0_T1_T2_T3_T4_T6_E12temp_storage+40];
	add.f64 	%fd255, %fd254, %fd253;
	selp.f64 	%fd256, %fd255, %fd253, %p44;
	setp.gt.u32 	%p45, %r51, 96;
	ld.shared.f64 	%fd257, [_ZZN3cub18CUB_300001_SM_10006detail6reduce28DeviceReduceSingleTileKernelINS2_10policy_hubIdjN4cuda3std3__44plusIdEEE10Policy1000EN6thrust24THRUST_300001_SM_1000_NS6detail15normal_iteratorINSD_10device_ptrIdEEEEPdjS9_ddNS7_10__identityEEEvT0_T1_T2_T3_T4_T6_E12temp_storage+48];
	add.f64 	%fd258, %fd257, %fd256;
	selp.f64 	%fd259, %fd258, %fd256, %p45;
	setp.gt.u32 	%p46, %r51, 128;
	ld.shared.f64 	%fd260, [_ZZN3cub18CUB_300001_SM_10006detail6reduce28DeviceReduceSingleTileKernelINS2_10policy_hubIdjN4cuda3std3__44plusIdEEE10Policy1000EN6thrust24THRUST_300001_SM_1000_NS6detail15normal_iteratorINSD_10device_ptrIdEEEEPdjS9_ddNS7_10__identityEEEvT0_T1_T2_T3_T4_T6_E12temp_storage+56];
	add.f64 	%fd261, %fd260, %fd259;
	selp.f64 	%fd262, %fd261, %fd259, %p46;
	setp.gt.u32 	%p47, %r51, 160;
	ld.shared.f64 	%fd263, [_ZZN3cub18CUB_300001_SM_10006detail6reduce28DeviceReduceSingleTileKernelINS2_10policy_hubIdjN4cuda3std3__44plusIdEEE10Policy1000EN6thrust24THRUST_300001_SM_1000_NS6detail15normal_iteratorINSD_10device_ptrIdEEEEPdjS9_ddNS7_10__identityEEEvT0_T1_T2_T3_T4_T6_E12temp_storage+64];
	add.f64 	%fd264, %fd263, %fd262;
	selp.f64 	%fd265, %fd264, %fd262, %p47;
	setp.gt.u32 	%p48, %r51, 192;
	ld.shared.f64 	%fd266, [_ZZN3cub18CUB_300001_SM_10006detail6reduce28DeviceReduceSingleTileKernelINS2_10policy_hubIdjN4cuda3std3__44plusIdEEE10Policy1000EN6thrust24THRUST_300001_SM_1000_NS6detail15normal_iteratorINSD_10device_ptrIdEEEEPdjS9_ddNS7_10__identityEEEvT0_T1_T2_T3_T4_T6_E12temp_storage+72];
	add.f64 	%fd267, %fd266, %fd265;
	selp.f64 	%fd268, %fd267, %fd265, %p48;
	setp.gt.u32 	%p49, %r51, 224;
	ld.shared.f64 	%fd269, [_ZZN3cub18CUB_300001_SM_10006detail6reduce28DeviceReduceSingleTileKernelINS2_10policy_hubIdjN4cuda3std3__44plusIdEEE10Policy1000EN6thrust24THRUST_300001_SM_1000_NS6detail15normal_iteratorINSD_10device_ptrIdEEEEPdjS9_ddNS7_10__identityEEEvT0_T1_T2_T3_T4_T6_E12temp_storage+80];
	add.f64 	%fd270, %fd269, %fd268;
	selp.f64 	%fd271, %fd270, %fd268, %p49;
	setp.gt.u32 	%p50, %r51, 256;
	ld.shared.f64 	%fd272, [_ZZN3cub18CUB_300001_SM_10006detail6reduce28DeviceReduceSingleTileKernelINS2_10policy_hubIdjN4cuda3std3__44plusIdEEE10Policy1000EN6thrust24THRUST_300001_SM_1000_NS6detail15normal_iteratorINSD_10device_ptrIdEEEEPdjS9_ddNS7_10__identityEEEvT0_T1_T2_T3_T4_T6_E12temp_storage+88];
	add.f64 	%fd273, %fd272, %fd271;
	selp.f64 	%fd274, %fd273, %fd271, %p50;
	setp.gt.u32 	%p51, %r51, 288;
	ld.shared.f64 	%fd275, [_ZZN3cub18CUB_300001_SM_10006detail6reduce28DeviceReduceSingleTileKernelINS2_10policy_hubIdjN4cuda3std3__44plusIdEEE10Policy1000EN6thrust24THRUST_300001_SM_1000_NS6detail15normal_iteratorINSD_10device_ptrIdEEEEPdjS9_ddNS7_10__identityEEEvT0_T1_T2_T3_T4_T6_E12temp_storage+96];
	add.f64 	%fd276, %fd275, %fd274;
	selp.f64 	%fd277, %fd276, %fd274, %p51;
	setp.gt.u32 	%p52, %r51, 320;
	ld.shared.f64 	%fd278, [_ZZN3cub18CUB_300001_SM_10006detail6reduce28DeviceReduceSingleTileKernelINS2_10policy_hubIdjN4cuda3std3__44plusIdEEE10Policy1000EN6thrust24THRUST_300001_SM_1000_NS6detail15normal_iteratorINSD_10device_ptrIdEEEEPdjS9_ddNS7_10__identityEEEvT0_T1_T2_T3_T4_T6_E12temp_storage+104];
	add.f64 	%fd279, %fd278, %fd277;
	selp.f64 	%fd280, %fd279, %fd277, %p52;
	setp.gt.u32 	%p53, %r51, 352;
	ld.shared.f64 	%fd281, [_ZZN3cub18CUB_300001_SM_10006detail6reduce28DeviceReduceSingleTileKernelINS2_10policy_hubIdjN4cuda3std3__44plusIdEEE10Policy1000EN6thrust24THRUST_300001_SM_1000_NS6detail15normal_iteratorINSD_10device_ptrIdEEEEPdjS9_ddNS7_10__identityEEEvT0_T1_T2_T3_T4_T6_E12temp_storage+112];
	add.f64 	%fd282, %fd281, %fd280;
	selp.f64 	%fd283, %fd282, %fd280, %p53;
	setp.gt.u32 	%p54, %r51, 384;
	ld.shared.f64 	%fd284, [_ZZN3cub18CUB_300001_SM_10006detail6reduce28DeviceReduceSingleTileKernelINS2_10policy_hubIdjN4cuda3std3__44plusIdEEE10Policy1000EN6thrust24THRUST_300001_SM_1000_NS6detail15normal_iteratorINSD_10device_ptrIdEEEEPdjS9_ddNS7_10__identityEEEvT0_T1_T2_T3_T4_T6_E12temp_storage+120];
	add.f64 	%fd285, %fd284, %fd283;
	selp.f64 	%fd286, %fd285, %fd283, %p54;
	setp.gt.u32 	%p55, %r51, 416;
	ld.shared.f64 	%fd287, [_ZZN3cub18CUB_300001_SM_10006detail6reduce28DeviceReduceSingleTileKernelINS2_10policy_hubIdjN4cuda3std3__44plusIdEEE10Policy1000EN6thrust24THRUST_300001_SM_1000_NS6detail15normal_iteratorINSD_10device_ptrIdEEEEPdjS9_ddNS7_10__identityEEEvT0_T1_T2_T3_T4_T6_E12temp_storage+128];
	add.f64 	%fd288, %fd287, %fd286;
	selp.f64 	%fd289, %fd288, %fd286, %p55;
	setp.gt.u32 	%p56, %r51, 448;
	ld.shared.f64 	%fd290, [_ZZN3cub18CUB_300001_SM_10006detail6reduce28DeviceReduceSingleTileKernelINS2_10policy_hubIdjN4cuda3std3__44plusIdEEE10Policy1000EN6thrust24THRUST_300001_SM_1000_NS6detail15normal_iteratorINSD_10device_ptrIdEEEEPdjS9_ddNS7_10__identityEEEvT0_T1_T2_T3_T4_T6_E12temp_storage+136];
	add.f64 	%fd291, %fd290, %fd289;
	selp.f64 	%fd292, %fd291, %fd289, %p56;
	setp.gt.u32 	%p57, %r51, 480;
	ld.shared.f64 	%fd293, [_ZZN3cub18CUB_300001_SM_10006detail6reduce28DeviceReduceSingleTileKernelINS2_10policy_hubIdjN4cuda3std3__44plusIdEEE10Policy1000EN6thrust24THRUST_300001_SM_1000_NS6detail15normal_iteratorINSD_10device_ptrIdEEEEPdjS9_ddNS7_10__identityEEEvT0_T1_T2_T3_T4_T6_E12temp_storage+144];
	add.f64 	%fd294, %fd293, %fd292;
	selp.f64 	%fd295, %fd294, %fd292, %p57;
	setp.gt.u32 	%p58, %r51, 512;
	ld.shared.f64 	%fd296, [_ZZN3cub18CUB_300001_SM_10006detail6reduce28DeviceReduceSingleTileKernelINS2_10policy_hubIdjN4cuda3std3__44plusIdEEE10Policy1000EN6thrust24THRUST_300001_SM_1000_NS6detail15normal_iteratorINSD_10device_ptrIdEEEEPdjS9_ddNS7_10__identityEEEvT0_T1_T2_T3_T4_T6_E12temp_storage+152];
	add.f64 	%fd297, %fd296, %fd295;
	selp.f64 	%fd298, %fd297, %fd295, %p58;
	setp.gt.u32 	%p59, %r51, 544;
	ld.shared.f64 	%fd299, [_ZZN3cub18CUB_300001_SM_10006detail6reduce28DeviceReduceSingleTileKernelINS2_10policy_hubIdjN4cuda3std3__44plusIdEEE10Policy1000EN6thrust24THRUST_300001_SM_1000_NS6detail15normal_iteratorINSD_10device_ptrIdEEEEPdjS9_ddNS7_10__identityEEEvT0_T1_T2_T3_T4_T6_E12temp_storage+160];
	add.f64 	%fd300, %fd299, %fd298;
	selp.f64 	%fd301, %fd300, %fd298, %p59;
	setp.gt.u32 	%p60, %r51, 576;
	ld.shared.f64 	%fd302, [_ZZN3cub18CUB_300001_SM_10006detail6reduce28DeviceReduceSingleTileKernelINS2_10policy_hubIdjN4cuda3std3__44plusIdEEE10Policy1000EN6thrust24THRUST_300001_SM_1000_NS6detail15normal_iteratorINSD_10device_ptrIdEEEEPdjS9_ddNS7_10__identityEEEvT0_T1_T2_T3_T4_T6_E12temp_storage+168];
	add.f64 	%fd303, %fd302, %fd301;
	selp.f64 	%fd304, %fd303, %fd301, %p60;
	setp.gt.u32 	%p61, %r51, 608;
	ld.shared.f64 	%fd305, [_ZZN3cub18CUB_300001_SM_10006detail6reduce28DeviceReduceSingleTileKernelINS2_10policy_hubIdjN4cuda3std3__44plusIdEEE10Policy1000EN6thrust24THRUST_300001_SM_1000_NS6detail15normal_iteratorINSD_10device_ptrIdEEEEPdjS9_ddNS7_10__identityEEEvT0_T1_T2_T3_T4_T6_E12temp_storage+176];
	add.f64 	%fd306, %fd305, %fd304;
	selp.f64 	%fd379, %fd306, %fd304, %p61;
	bra.uni 	$L__BB7_50;
$L__BB7_28:
	mov.u32 	%r21, %tid.x;
	mul.wide.u32 	%rd11, %r21, 8;
	add.s64 	%rd12, %rd2, %rd11;
	ld.global.f64 	%fd43, [%rd12];
	ld.global.f64 	%fd44, [%rd12+5120];
	ld.global.f64 	%fd45, [%rd12+10240];
	ld.global.f64 	%fd46, [%rd12+15360];
	ld.global.f64 	%fd47, [%rd12+20480];
	ld.global.f64 	%fd48, [%rd12+25600];
	ld.global.f64 	%fd49, [%rd12+30720];
	ld.global.f64 	%fd50, [%rd12+35840];
	add.f64 	%fd51, %fd43, %fd44;
	add.f64 	%fd52, %fd51, %fd45;
	add.f64 	%fd53, %fd52, %fd46;
	add.f64 	%fd54, %fd53, %fd47;
	add.f64 	%fd55, %fd54, %fd48;
	add.f64 	%fd56, %fd55, %fd49;
	add.f64 	%fd378, %fd56, %fd50;
	add.s32 	%r22, %r51, -5120;
	setp.lt.u32 	%p3, %r22, 5120;
	mov.b32 	%r279, 5120;
	@%p3 bra 	$L__BB7_32;
	mov.b32 	%r279, 5120;
$L__BB7_30:
	add.s32 	%r54, %r21, %r279;
	mul.wide.u32 	%rd13, %r54, 8;
	add.s64 	%rd14, %rd2, %rd13;
	ld.global.f64 	%fd57, [%rd14];
	ld.global.f64 	%fd58, [%rd14+5120];
	ld.global.f64 	%fd59, [%rd14+10240];
	ld.global.f64 	%fd60, [%rd14+15360];
	ld.global.f64 	%fd61, [%rd14+20480];
	ld.global.f64 	%fd62, [%rd14+25600];
	ld.global.f64 	%fd63, [%rd14+30720];
	ld.global.f64 	%fd64, [%rd14+35840];
	add.f64 	%fd65, %fd378, %fd57;
	add.f64 	%fd66, %fd65, %fd58;
	add.f64 	%fd67, %fd66, %fd59;
	add.f64 	%fd68, %fd67, %fd60;
	add.f64 	%fd69, %fd68, %fd61;
	add.f64 	%fd70, %fd69, %fd62;
	add.f64 	%fd71, %fd70, %fd63;
	add.f64 	%fd378, %fd71, %fd64;
	sub.s32 	%r55, %r51, %r279;
	setp.lt.u32 	%p4, %r55, 5120;
	@%p4 bra 	$L__BB7_46;
	add.s32 	%r279, %r279, 5120;
	setp.le.u32 	%p5, %r279, %r22;
	@%p5 bra 	$L__BB7_30;
$L__BB7_32:
	setp.le.u32 	%p6, %r51, %r279;
	sub.s32 	%r56, %r51, %r279;
	setp.ge.s32 	%p7, %r21, %r56;
	or.pred  	%p8, %p6, %p7;
	@%p8 bra 	$L__BB7_46;
	not.b32 	%r58, %r21;
	add.s32 	%r59, %r51, %r58;
	sub.s32 	%r60, %r59, %r279;
	mul.hi.u32 	%r61, %r60, -858993459;
	shr.u32 	%r62, %r61, 9;
	add.s32 	%r26, %r62, 1;
	and.b32  	%r27, %r26, 15;
	setp.lt.u32 	%p9, %r60, 9600;
	mov.u32 	%r284, %r21;
	@%p9 bra 	$L__BB7_37;
	or.b32  	%r282, %r21, 5120;
	add.s32 	%r281, %r21, %r279;
	and.b32  	%r63, %r26, 16777200;
	neg.s32 	%r280, %r63;
$L__BB7_35:
	.pragma "nounroll";
	mul.wide.u32 	%rd15, %r281, 8;
	add.s64 	%rd16, %rd2, %rd15;
	ld.global.f64 	%fd73, [%rd16];
	add.f64 	%fd74, %fd378, %fd73;
	add.s32 	%r64, %r281, 640;
	mul.wide.u32 	%rd17, %r64, 8;
	add.s64 	%rd18, %rd2, %rd17;
	ld.global.f64 	%fd75, [%rd18];
	add.f64 	%fd76, %fd74, %fd75;
	add.s32 	%r65, %r281, 1280;
	mul.wide.u32 	%rd19, %r65, 8;
	add.s64 	%rd20, %rd2, %rd19;
	ld.global.f64 	%fd77, [%rd20];
	add.f64 	%fd78, %fd76, %fd77;
	add.s32 	%r66, %r281, 1920;
	mul.wide.u32 	%rd21, %r66, 8;
	add.s64 	%rd22, %rd2, %rd21;
	ld.global.f64 	%fd79, [%rd22];
	add.f64 	%fd80, %fd78, %fd79;
	add.s32 	%r67, %r281, 2560;
	mul.wide.u32 	%rd23, %r67, 8;
	add.s64 	%rd24, %rd2, %rd23;
	ld.global.f64 	%fd81, [%rd24];
	add.f64 	%fd82, %fd80, %fd81;
	add.s32 	%r68, %r281, 3200;
	mul.wide.u32 	%rd25, %r68, 8;
	add.s64 	%rd26, %rd2, %rd25;
	ld.global.f64 	%fd83, [%rd26];
	add.f64 	%fd84, %fd82, %fd83;
	add.s32 	%r69, %r281, 3840;
	mul.wide.u32 	%rd27, %r69, 8;
	add.s64 	%rd28, %rd2, %rd27;
	ld.global.f64 	%fd85, [%rd28];
	add.f64 	%fd86, %fd84, %fd85;
	add.s32 	%r70, %r281, 4480;
	mul.wide.u32 	%rd29, %r70, 8;
	add.s64 	%rd30, %rd2, %rd29;
	ld.global.f64 	%fd87, [%rd30];
	add.f64 	%fd88, %fd86, %fd87;
	add.s32 	%r71, %r281, 5120;
	mul.wide.u32 	%rd31, %r71, 8;
	add.s64 	%rd32, %rd2, %rd31;
	ld.global.f64 	%fd89, [%rd32];
	add.f64 	%fd90, %fd88, %fd89;
	add.s32 	%r72, %r281, 5760;
	mul.wide.u32 	%rd33, %r72, 8;
	add.s64 	%rd34, %rd2, %rd33;
	ld.global.f64 	%fd91, [%rd34];
	add.f64 	%fd92, %fd90, %fd91;
	add.s32 	%r73, %r281, 6400;
	mul.wide.u32 	%rd35, %r73, 8;
	add.s64 	%rd36, %rd2, %rd35;
	ld.global.f64 	%fd93, [%rd36];
	add.f64 	%fd94, %fd92, %fd93;
	add.s32 	%r74, %r281, 7040;
	mul.wide.u32 	%rd37, %r74, 8;
	add.s64 	%rd38, %rd2, %rd37;
	ld.global.f64 	%fd95, [%rd38];
	add.f64 	%fd96, %fd94, %fd95;
	add.s32 	%r75, %r281, 7680;
	mul.wide.u32 	%rd39, %r75, 8;
	add.s64 	%rd40, %rd2, %rd39;
	ld.global.f64 	%fd97, [%rd40];
	add.f64 	%fd98, %fd96, %fd97;
	add.s32 	%r76, %r281, 8320;
	mul.wide.u32 	%rd41, %r76, 8;
	add.s64 	%rd42, %rd2, %rd41;
	ld.global.f64 	%fd99, [%rd42];
	add.f64 	%fd100, %fd98, %fd99;
	add.s32 	%r77, %r281, 8960;
	mul.wide.u32 	%rd43, %r77, 8;
	add.s64 	%rd44, %rd2, %rd43;
	ld.global.f64 	%fd101, [%rd44];
	add.f64 	%fd102, %fd100, %fd101;
	add.s32 	%r78, %r281, 9600;
	mul.wide.u32 	%rd45, %r78, 8;
	add.s64 	%rd46, %rd2, %rd45;
	ld.global.f64 	%fd103, [%rd46];
	add.f64 	%fd378, %fd102, %fd103;
	add.s32 	%r282, %r282, 10240;
	add.s32 	%r281, %r281, 10240;
	add.s32 	%r280, %r280, 16;
	setp.ne.s32 	%p10, %r280, 0;
	@%p10 bra 	$L__BB7_35;
	add.s32 	%r284, %r282, -5120;
$L__BB7_37:
	setp.eq.s32 	%p11, %r27, 0;
	@%p11 bra 	$L__BB7_46;
	and.b32  	%r39, %r26, 7;
	setp.lt.u32 	%p12, %r27, 8;
	@%p12 bra 	$L__BB7_40;
	add.s32 	%r79, %r284, %r279;
	mul.wide.u32 	%rd47, %r79, 8;
	add.s64 	%rd48, %rd2, %rd47;
	ld.global.f64 	%fd105, [%rd48];
	add.f64 	%fd106, %fd378, %fd105;
	add.s32 	%r80, %r79, 640;
	mul.wide.u32 	%rd49, %r80, 8;
	add.s64 	%rd50, %rd2, %rd49;
	ld.global.f64 	%fd107, [%rd50];
	add.f64 	%fd108, %fd106, %fd107;
	add.s32 	%r81, %r79, 1280;
	mul.wide.u32 	%rd51, %r81, 8;
	add.s64 	%rd52, %rd2, %rd51;
	ld.global.f64 	%fd109, [%rd52];
	add.f64 	%fd110, %fd108, %fd109;
	add.s32 	%r82, %r79, 1920;
	mul.wide.u32 	%rd53, %r82, 8;
	add.s64 	%rd54, %rd2, %rd53;
	ld.global.f64 	%fd111, [%rd54];
	add.f64 	%fd112, %fd110, %fd111;
	add.s32 	%r83, %r79, 2560;
	mul.wide.u32 	%rd55, %r83, 8;
	add.s64 	%rd56, %rd2, %rd55;
	ld.global.f64 	%fd113, [%rd56];
	add.f64 	%fd114, %fd112, %fd113;
	add.s32 	%r84, %r79, 3200;
	mul.wide.u32 	%rd57, %r84, 8;
	add.s64 	%rd58, %rd2, %rd57;
	ld.global.f64 	%fd115, [%rd58];
	add.f64 	%fd116, %fd114, %fd115;
	add.s32 	%r85, %r79, 3840;
	mul.wide.u32 	%rd59, %r85, 8;
	add.s64 	%rd60, %rd2, %rd59;
	ld.global.f64 	%fd117, [%rd60];
	add.f64 	%fd118, %fd116, %fd117;
	add.s32 	%r86, %r79, 4480;
	mul.wide.u32 	%rd61, %r86, 8;
	add.s64 	%rd62, %rd2, %rd61;
	ld.global.f64 	%fd119, [%rd62];
	add.f64 	%fd378, %fd118, %fd119;
	add.s32 	%r284, %r284, 5120;
$L__BB7_40:
	setp.eq.s32 	%p13, %r39, 0;
	@%p13 bra 	$L__BB7_46;
	and.b32  	%r42, %r26, 3;
	setp.lt.u32 	%p14, %r39, 4;
	@%p14 bra 	$L__BB7_43;
	add.s32 	%r87, %r284, %r279;
	mul.wide.u32 	%rd63, %r87, 8;
	add.s64 	%rd64, %rd2, %rd63;
	ld.global.f64 	%fd121, [%rd64];
	add.f64 	%fd122, %fd378, %fd121;
	add.s32 	%r88, %r87, 640;
	mul.wide.u32 	%rd65, %r88, 8;
	add.s64 	%rd66, %rd2, %rd65;
	ld.global.f64 	%fd123, [%rd66];
	add.f64 	%fd124, %fd122, %fd123;
	add.s32 	%r89, %r87, 1280;
	mul.wide.u32 	%rd67, %r89, 8;
	add.s64 	%rd68, %rd2, %rd67;
	ld.global.f64 	%fd125, [%rd68];
	add.f64 	%fd126, %fd124, %fd125;
	add.s32 	%r90, %r87, 1920;
	mul.wide.u32 	%rd69, %r90, 8;
	add.s64 	%rd70, %rd2, %rd69;
	ld.global.f64 	%fd127, [%rd70];
	add.f64 	%fd378, %fd126, %fd127;
	add.s32 	%r284, %r284, 2560;
$L__BB7_43:
	setp.eq.s32 	%p15, %r42, 0;
	@%p15 bra 	$L__BB7_46;
	add.s32 	%r287, %r284, %r279;
	neg.s32 	%r286, %r42;
$L__BB7_45:
	.pragma "nounroll";
	mul.wide.u32 	%rd71, %r287, 8;
	add.s64 	%rd72, %rd2, %rd71;
	ld.global.f64 	%fd128, [%rd72];
	add.f64 	%fd378, %fd378, %fd128;
	add.s32 	%r287, %r287, 640;
	add.s32 	%r286, %r286, 1;
	setp.ne.s32 	%p16, %r286, 0;
	@%p16 bra 	$L__BB7_45;
$L__BB7_46:
	// begin inline asm
	mov.u32 %r91, %laneid;
	// end inline asm
	mov.b64 	%rd73, %fd378;
	mov.b64 	{%r93, %r98}, %rd73;
	mov.b32 	%r99, 1;
	mov.b32 	%r140, 31;
	mov.b32 	%r141, -1;
	// begin inline asm
	shfl.sync.down.b32 %r92, %r93, %r99, %r140, %r141;
	// end inline asm
	// begin inline asm
	shfl.sync.down.b32 %r97, %r98, %r99, %r140, %r141;
	// end inline asm
	mov.b64 	%rd74, {%r92, %r97};
	mov.b64 	%fd129, %rd74;
	setp.gt.s32 	%p17, %r91, 30;
	add.f64 	%fd130, %fd378, %fd129;
	selp.f64 	%fd131, %fd378, %fd130, %p17;
	mov.b64 	%rd75, %fd131;
	mov.b64 	{%r103, %r108}, %rd75;
	mov.b32 	%r109, 2;
	// begin inline asm
	shfl.sync.down.b32 %r102, %r103, %r109, %r140, %r141;
	// end inline asm
	// begin inline asm
	shfl.sync.down.b32 %r107, %r108, %r109, %r140, %r141;
	// end inline asm
	mov.b64 	%rd76, {%r102, %r107};
	mov.b64 	%fd132, %rd76;
	setp.gt.s32 	%p18, %r91, 29;
	add.f64 	%fd133, %fd131, %fd132;
	selp.f64 	%fd134, %fd131, %fd133, %p18;
	mov.b64 	%rd77, %fd134;
	mov.b64 	{%r113, %r118}, %rd77;
	mov.b32 	%r119, 4;
	// begin inline asm
	shfl.sync.down.b32 %r112, %r113, %r119, %r140, %r141;
	// end inline asm
	// begin inline asm
	shfl.sync.down.b32 %r117, %r118, %r119, %r140, %r141;
	// end inline asm
	mov.b64 	%rd78, {%r112, %r117};
	mov.b64 	%fd135, %rd78;
	setp.gt.s32 	%p19, %r91, 27;
	add.f64 	%fd136, %fd134, %fd135;
	selp.f64 	%fd137, %fd134, %fd136, %p19;
	mov.b64 	%rd79, %fd137;
	mov.b64 	{%r123, %r128}, %rd79;
	mov.b32 	%r129, 8;
	// begin inline asm
	shfl.sync.down.b32 %r122, %r123, %r129, %r140, %r141;
	// end inline asm
	// begin inline asm
	shfl.sync.down.b32 %r127, %r128, %r129, %r140, %r141;
	// end inline asm
	mov.b64 	%rd80, {%r122, %r127};
	mov.b64 	%fd138, %rd80;
	setp.gt.s32 	%p20, %r91, 23;
	add.f64 	%fd139, %fd137, %fd138;
	selp.f64 	%fd140, %fd137, %fd139, %p20;
	mov.b64 	%rd81, %fd140;
	mov.b64 	{%r133, %r138}, %rd81;
	mov.b32 	%r139, 16;
	// begin inline asm
	shfl.sync.down.b32 %r132, %r133, %r139, %r140, %r141;
	// end inline asm
	// begin inline asm
	shfl.sync.down.b32 %r137, %r138, %r139, %r140, %r141;
	// end inline asm
	mov.b64 	%rd82, {%r132, %r137};
	mov.b64 	%fd141, %rd82;
	setp.gt.s32 	%p21, %r91, 15;
	add.f64 	%fd38, %fd140, %fd141;
	selp.f64 	%fd379, %fd140, %fd38, %p21;
	setp.ne.s32 	%p22, %r91, 0;
	@%p22 bra 	$L__BB7_48;
	shr.u32 	%r142, %r21, 2;
	and.b32  	%r143, %r142, 248;
	mov.u32 	%r144, _ZZN3cub18CUB_300001_SM_10006detail6reduce28DeviceReduceSingleTileKernelINS2_10policy_hubIdjN4cuda3std3__44plusIdEEE10Policy1000EN6thrust24THRUST_300001_SM_1000_NS6detail15normal_iteratorINSD_10device_ptrIdEEEEPdjS9_ddNS7_10__identityEEEvT0_T1_T2_T3_T4_T6_E12temp_storage;
	add.s32 	%r145, %r144, %r143;
	st.shared.f64 	[%r145+24], %fd38;
$L__BB7_48:
	bar.sync 	0;
	setp.ne.s32 	%p23, %r21, 0;
	@%p23 bra 	$L__BB7_50;
	ld.shared.f64 	%fd142, [_ZZN3cub18CUB_300001_SM_10006detail6reduce28DeviceReduceSingleTileKernelINS2_10policy_hubIdjN4cuda3std3__44plusIdEEE10Policy1000EN6thrust24THRUST_300001_SM_1000_NS6detail15normal_iteratorINSD_10device_ptrIdEEEEPdjS9_ddNS7_10__identityEEEvT0_T1_T2_T3_T4_T6_E12temp_storage+32];
	add.f64 	%fd143, %fd379, %fd142;
	ld.shared.f64 	%fd144, [_ZZN3cub18CUB_300001_SM_10006detail6reduce28DeviceReduceSingleTileKernelINS2_10policy_hubIdjN4cuda3std3__44plusIdEEE10Policy1000EN6thrust24THRUST_300001_SM_1000_NS6detail15normal_iteratorINSD_10device_ptrIdEEEEPdjS9_ddNS7_10__identityEEEvT0_T1_T2_T3_T4_T6_E12temp_storage+40];
	add.f64 	%fd145, %fd143, %fd144;
	ld.shared.f64 	%fd146, [_ZZN3cub18CUB_300001_SM_10006detail6reduce28DeviceReduceSingleTileKernelINS2_10policy_hubIdjN4cuda3std3__44plusIdEEE10Policy1000EN6thrust24THRUST_300001_SM_1000_NS6detail15normal_iteratorINSD_10device_ptrIdEEEEPdjS9_ddNS7_10__identityEEEvT0_T1_T2_T3_T4_T6_E12temp_storage+48];
	add.f64 	%fd147, %fd145, %fd146;
	ld.shared.f64 	%fd148, [_ZZN3cub18CUB_300001_SM_10006detail6reduce28DeviceReduceSingleTileKernelINS2_10policy_hubIdjN4cuda3std3__44plusIdEEE10Policy1000EN6thrust24THRUST_300001_SM_1000_NS6detail15normal_iteratorINSD_10device_ptrIdEEEEPdjS9_ddNS7_10__identityEEEvT0_T1_T2_T3_T4_T6_E12temp_storage+56];
	add.f64 	%fd149, %fd147, %fd148;
	ld.shared.f64 	%fd150, [_ZZN3cub18CUB_300001_SM_10006detail6reduce28DeviceReduceSingleTileKernelINS2_10policy_hubIdjN4cuda3std3__44plusIdEEE10Policy1000EN6thrust24THRUST_300001_SM_1000_NS6detail15normal_iteratorINSD_10device_ptrIdEEEEPdjS9_ddNS7_10__identityEEEvT0_T1_T2_T3_T4_T6_E12temp_storage+64];
	add.f64 	%fd151, %fd149, %fd150;
	ld.shared.f64 	%fd152, [_ZZN3cub18CUB_300001_SM_10006detail6reduce28DeviceReduceSingleTileKernelINS2_10policy_hubIdjN4cuda3std3__44plusIdEEE10Policy1000EN6thrust24THRUST_300001_SM_1000_NS6detail15normal_iteratorINSD_10device_ptrIdEEEEPdjS9_ddNS7_10__identityEEEvT0_T1_T2_T3_T4_T6_E12temp_storage+72];
	add.f64 	%fd153, %fd151, %fd152;
	ld.shared.f64 	%fd154, [_ZZN3cub18CUB_300001_SM_10006detail6reduce28DeviceReduceSingleTileKernelINS2_10policy_hubIdjN4cuda3std3__44plusIdEEE10Policy1000EN6thrust24THRUST_300001_SM_1000_NS6detail15normal_iteratorINSD_10device_ptrIdEEEEPdjS9_ddNS7_10__identityEEEvT0_T1_T2_T3_T4_T6_E12temp_storage+80];
	add.f64 	%fd155, %fd153, %fd154;
	ld.shared.f64 	%fd156, [_ZZN3cub18CUB_300001_SM_10006detail6reduce28DeviceReduceSingleTileKernelINS2_10policy_hubIdjN4cuda3std3__44plusIdEEE10Policy1000EN6thrust24THRUST_300001_SM_1000_NS6detail15normal_iteratorINSD_10device_ptrIdEEEEPdjS9_ddNS7_10__identityEEEvT0_T1_T2_T3_T4_T6_E12temp_storage+88];
	add.f64 	%fd157, %fd155, %fd156;
	ld.shared.f64 	%fd158, [_ZZN3cub18CUB_300001_SM_10006detail6reduce28DeviceReduceSingleTileKernelINS2_10policy_hubIdjN4cuda3std3__44plusIdEEE10Policy1000EN6thrust24THRUST_300001_SM_1000_NS6detail15normal_iteratorINSD_10device_ptrIdEEEEPdjS9_ddNS7_10__identityEEEvT0_T1_T2_T3_T4_T6_E12temp_storage+96];
	add.f64 	%fd159, %fd157, %fd158;
	ld.shared.f64 	%fd160, [_ZZN3cub18CUB_300001_SM_10006detail6reduce28DeviceReduceSingleTileKernelINS2_10policy_hubIdjN4cuda3std3__44plusIdEEE10Policy1000EN6thrust24THRUST_300001_SM_1000_NS6detail15normal_iteratorINSD_10device_ptrIdEEEEPdjS9_ddNS7_10__identityEEEvT0_T1_T2_T3_T4_T6_E12temp_storage+104];
	add.f64 	%fd161, %fd159, %fd160;
	ld.shared.f64 	%fd162, [_ZZN3cub18CUB_300001_SM_10006detail6reduce28DeviceReduceSingleTileKernelINS2_10policy_hubIdjN4cuda3std3__44plusIdEEE10Policy1000EN6thrust24THRUST_300001_SM_1000_NS6detail15normal_iteratorINSD_10device_ptrIdEEEEPdjS9_ddNS7_10__identityEEEvT0_T1_T2_T3_T4_T6_E12temp_storage+112];
	add.f64 	%fd163, %fd161, %fd162;
	ld.shared.f64 	%fd164, [_ZZN3cub18CUB_300001_SM_10006detail6reduce28DeviceReduceSingleTileKernelINS2_10policy_hubIdjN4cuda3std3__44plusIdEEE10Policy1000EN6thrust24THRUST_300001_SM_1000_NS6detail15normal_iteratorINSD_10device_ptrIdEEEEPdjS9_ddNS7_10__identityEEEvT0_T1_T2_T3_T4_T6_E12temp_storage+120];
	add.f64 	%fd165, %fd163, %fd164;
	ld.shared.f64 	%fd166, [_ZZN3cub18CUB_300001_SM_10006detail6reduce28DeviceReduceSingleTileKernelINS2_10policy_hubIdjN4cuda3std3__44plusIdEEE10Policy1000EN6thrust24THRUST_300001_SM_1000_NS6detail15normal_iteratorINSD_10device_ptrIdEEEEPdjS9_ddNS7_10__identityEEEvT0_T1_T2_T3_T4_T6_E12temp_storage+128];
	add.f64 	%fd167, %fd165, %fd166;
	ld.shared.f64 	%fd168, [_ZZN3cub18CUB_300001_SM_10006detail6reduce28DeviceReduceSingleTileKernelINS2_10policy_hubIdjN4cuda3std3__44plusIdEEE10Policy1000EN6thrust24THRUST_300001_SM_1000_NS6detail15normal_iteratorINSD_10device_ptrIdEEEEPdjS9_ddNS7_10__identityEEEvT0_T1_T2_T3_T4_T6_E12temp_storage+136];
	add.f64 	%fd169, %fd167, %fd168;
	ld.shared.f64 	%fd170, [_ZZN3cub18CUB_300001_SM_10006detail6reduce28DeviceReduceSingleTileKernelINS2_10policy_hubIdjN4cuda3std3__44plusIdEEE10Policy1000EN6thrust24THRUST_300001_SM_1000_NS6detail15normal_iteratorINSD_10device_ptrIdEEEEPdjS9_ddNS7_10__identityEEEvT0_T1_T2_T3_T4_T6_E12temp_storage+144];
	add.f64 	%fd171, %fd169, %fd170;
	ld.shared.f64 	%fd172, [_ZZN3cub18CUB_300001_SM_10006detail6reduce28DeviceReduceSingleTileKernelINS2_10policy_hubIdjN4cuda3std3__44plusIdEEE10Policy1000EN6thrust24THRUST_300001_SM_1000_NS6detail15normal_iteratorINSD_10device_ptrIdEEEEPdjS9_ddNS7_10__identityEEEvT0_T1_T2_T3_T4_T6_E12temp_storage+152];
	add.f64 	%fd173, %fd171, %fd172;
	ld.shared.f64 	%fd174, [_ZZN3cub18CUB_300001_SM_10006detail6reduce28DeviceReduceSingleTileKernelINS2_10policy_hubIdjN4cuda3std3__44plusIdEEE10Policy1000EN6thrust24THRUST_300001_SM_1000_NS6detail15normal_iteratorINSD_10device_ptrIdEEEEPdjS9_ddNS7_10__identityEEEvT0_T1_T2_T3_T4_T6_E12temp_storage+160];
	add.f64 	%fd175, %fd173, %fd174;
	ld.shared.f64 	%fd176, [_ZZN3cub18CUB_300001_SM_10006detail6reduce28DeviceReduceSingleTileKernelINS2_10policy_hubIdjN4cuda3std3__44plusIdEEE10Policy1000EN6thrust24THRUST_300001_SM_1000_NS6detail15normal_iteratorINSD_10device_ptrIdEEEEPdjS9_ddNS7_10__identityEEEvT0_T1_T2_T3_T4_T6_E12temp_storage+168];
	add.f64 	%fd177, %fd175, %fd176;
	ld.shared.f64 	%fd178, [_ZZN3cub18CUB_300001_SM_10006detail6reduce28DeviceReduceSingleTileKernelINS2_10policy_hubIdjN4cuda3std3__44plusIdEEE10Policy1000EN6thrust24THRUST_300001_SM_1000_NS6detail15normal_iteratorINSD_10device_ptrIdEEEEPdjS9_ddNS7_10__identityEEEvT0_T1_T2_T3_T4_T6_E12temp_storage+176];
	add.f64 	%fd379, %fd177, %fd178;
$L__BB7_50:
	mov.u32 	%r269, %tid.x;
	setp.ne.s32 	%p69, %r269, 0;
	@%p69 bra 	$L__BB7_52;
	add.f64 	%fd357, %fd42, %fd379;
	st.global.f64 	[%rd1], %fd357;
$L__BB7_52:
	ret;

}
	// .globl	_ZN3cub18CUB_300001_SM_10006detail6reduce18DeviceReduceKernelINS2_10policy_hubIdjN4cuda3std3__44plusIdEEE10Policy1000EN6thrust24THRUST_300001_SM_1000_NS6detail15normal_iteratorINSD_10device_ptrIdEEEEjS9_dNS7_10__identityEEEvT0_PT3_T1_NS0_13GridEvenShareISN_EET2_T4_
.visible .entry _ZN3cub18CUB_300001_SM_10006detail6reduce18DeviceReduceKernelINS2_10policy_hubIdjN4cuda3std3__44plusIdEEE10Policy1000EN6thrust24THRUST_300001_SM_1000_NS6detail15normal_iteratorINSD_10device_ptrIdEEEEjS9_dNS7_10__identityEEEvT0_PT3_T1_NS0_13GridEvenShareISN_EET2_T4_(
	.param .align 8 .b8 _ZN3cub18CUB_300001_SM_10006detail6reduce18DeviceReduceKernelINS2_10policy_hubIdjN4cuda3std3__44plusIdEEE10Policy1000EN6thrust24THRUST_300001_SM_1000_NS6detail15normal_iteratorINSD_10device_ptrIdEEEEjS9_dNS7_10__identityEEEvT0_PT3_T1_NS0_13GridEvenShareISN_EET2_T4__param_0[8],
	.param .u64 .ptr .align 1 _ZN3cub18CUB_300001_SM_10006detail6reduce18DeviceReduceKernelINS2_10policy_hubIdjN4cuda3std3__44plusIdEEE10Policy1000EN6thrust24THRUST_300001_SM_1000_NS6detail15normal_iteratorINSD_10device_ptrIdEEEEjS9_dNS7_10__identityEEEvT0_PT3_T1_NS0_13GridEvenShareISN_EET2_T4__param_1,
	.param .u32 _ZN3cub18CUB_300001_SM_10006detail6reduce18DeviceReduceKernelINS2_10policy_hubIdjN4cuda3std3__44plusIdEEE10Policy1000EN6thrust24THRUST_300001_SM_1000_NS6detail15normal_iteratorINSD_10device_ptrIdEEEEjS9_dNS7_10__identityEEEvT0_PT3_T1_NS0_13GridEvenShareISN_EET2_T4__param_2,
	.param .align 4 .b8 _ZN3cub18CUB_300001_SM_10006detail6reduce18DeviceReduceKernelINS2_10policy_hubIdjN4cuda3std3__44plusIdEEE10Policy1000EN6thrust24THRUST_300001_SM_1000_NS6detail15normal_iteratorINSD_10device_ptrIdEEEEjS9_dNS7_10__identityEEEvT0_PT3_T1_NS0_13GridEvenShareISN_EET2_T4__param_3[40],
	.param .align 1 .b8 _ZN3cub18CUB_300001_SM_10006detail6reduce18DeviceReduceKernelINS2_10policy_hubIdjN4cuda3std3__44plusIdEEE10Policy1000EN6thrust24THRUST_300001_SM_1000_NS6detail15normal_iteratorINSD_10device_ptrIdEEEEjS9_dNS7_10__identityEEEvT0_PT3_T1_NS0_13GridEvenShareISN_EET2_T4__param_4[1],
	.param .align 1 .b8 _ZN3cub18CUB_300001_SM_10006detail6reduce18DeviceReduceKernelINS2_10policy_hubIdjN4cuda3std3__44plusIdEEE10Policy1000EN6thrust24THRUST_300001_SM_1000_NS6detail15normal_iteratorINSD_10device_ptrIdEEEEjS9_dNS7_10__identityEEEvT0_PT3_T1_NS0_13GridEvenShareISN_EET2_T4__param_5[1]
)
.maxntid 640
{
	.reg .pred 	%p<69>;
	.reg .b16 	%rs<4>;
	.reg .b32 	%r<356>;
	.reg .b64 	%rd<160>;
	.reg .b64 	%fd<376>;
	// demoted variable
	.shared .align 8 .b8 _ZZN3cub18CUB_300001_SM_10006detail6reduce18DeviceReduceKernelINS2_10policy_hubIdjN4cuda3std3__44plusIdEEE10Policy1000EN6thrust24THRUST_300001_SM_1000_NS6detail15normal_iteratorINSD_10device_ptrIdEEEEjS9_dNS7_10__identityEEEvT0_PT3_T1_NS0_13GridEvenShareISN_EET2_T4_E12temp_storage[192];
	ld.param.u32 	%r1, [_ZN3cub18CUB_300001_SM_10006detail6reduce18DeviceReduceKernelINS2_10policy_hubIdjN4cuda3std3__44plusIdEEE10Policy1000EN6thrust24THRUST_300001_SM_1000_NS6detail15normal_iteratorINSD_10device_ptrIdEEEEjS9_dNS7_10__identityEEEvT0_PT3_T1_NS0_13GridEvenShareISN_EET2_T4__param_3+20];
	ld.param.u32 	%r2, [_ZN3cub18CUB_300001_SM_10006detail6reduce18DeviceReduceKernelINS2_10policy_hubIdjN4cuda3std3__44plusIdEEE10Policy1000EN6thrust24THRUST_300001_SM_1000_NS6detail15normal_iteratorINSD_10device_ptrIdEEEEjS9_dNS7_10__identityEEEvT0_PT3_T1_NS0_13GridEvenShareISN_EET2_T4__param_3+24];
	ld.param.u64 	%rd3, [_ZN3cub18CUB_300001_SM_10006detail6reduce18DeviceReduceKernelINS2_10policy_hubIdjN4cuda3std3__44plusIdEEE10Policy1000EN6thrust24THRUST_300001_SM_1000_NS6detail15normal_iteratorINSD_10device_ptrIdEEEEjS9_dNS7_10__identityEEEvT0_PT3_T1_NS0_13GridEvenShareISN_EET2_T4__param_0];
	cvta.to.global.u64 	%rd1, %rd3;
	mov.u32 	%r3, %ctaid.x;
	mul.lo.s32 	%r4, %r2, 5120;
	mul.lo.s32 	%r347, %r3, 5120;
	sub.s32 	%r6, %r1, %r347;
	setp.gt.u32 	%p1, %r6, 5119;
	@%p1 bra 	$L__BB8_26;
	mov.u32 	%r7, %tid.x;
	setp.ge.u32 	%p23, %r7, %r6;
	mov.f64 	%fd364, 0d0000000000000000;
	mov.u32 	%r338, %r7;
	@%p23 bra 	$L__BB8_3;
	add.s32 	%r181, %r347, %r7;
	mul.wide.u32 	%rd76, %r181, 8;
	add.s64 	%rd77, %rd1, %rd76;
	ld.global.f64 	%fd364, [%rd77];
	add.s32 	%r338, %r7, 640;
$L__BB8_3:
	setp.ge.u32 	%p24, %r338, %r6;
	@%p24 bra 	$L__BB8_17;
	not.b32 	%r182, %r338;
	add.s32 	%r183, %r1, %r182;
	sub.s32 	%r184, %r183, %r347;
	mul.hi.u32 	%r185, %r184, -858993459;
	shr.u32 	%r186, %r185, 9;
	add.s32 	%r10, %r186, 1;
	and.b32  	%r11, %r10, 15;
	setp.lt.u32 	%p25, %r184, 9600;
	@%p25 bra 	$L__BB8_8;
	add.s32 	%r337, %r338, 5120;
	add.s32 	%r336, %r338, %r347;
	and.b32  	%r187, %r10, 16777200;
	neg.s32 	%r335, %r187;
$L__BB8_6:
	.pragma "nounroll";
	mul.wide.u32 	%rd78, %r336, 8;
	add.s64 	%rd79, %rd1, %rd78;
	ld.global.f64 	%fd179, [%rd79];
	add.f64 	%fd180, %fd364, %fd179;
	add.s32 	%r188, %r336, 640;
	mul.wide.u32 	%rd80, %r188, 8;
	add.s64 	%rd81, %rd1, %rd80;
	ld.global.f64 	%fd181, [%rd81];
	add.f64 	%fd182, %fd180, %fd181;
	add.s32 	%r189, %r336, 1280;
	mul.wide.u32 	%rd82, %r189, 8;
	add.s64 	%rd83, %rd1, %rd82;
	ld.global.f64 	%fd183, [%rd83];
	add.f64 	%fd184, %fd182, %fd183;
	add.s32 	%r190, %r336, 1920;
	mul.wide.u32 	%rd84, %r190, 8;
	add.s64 	%rd85, %rd1, %rd84;
	ld.global.f64 	%fd185, [%rd85];
	add.f64 	%fd186, %fd184, %fd185;
	add.s32 	%r191, %r336, 2560;
	mul.wide.u32 	%rd86, %r191, 8;
	add.s64 	%rd87, %rd1, %rd86;
	ld.global.f64 	%fd187, [%rd87];
	add.f64 	%fd188, %fd186, %fd187;
	add.s32 	%r192, %r336, 3200;
	mul.wide.u32 	%rd88, %r192, 8;
	add.s64 	%rd89, %rd1, %rd88;
	ld.global.f64 	%fd189, [%rd89];
	add.f64 	%fd190, %fd188, %fd189;
	add.s32 	%r193, %r336, 3840;
	mul.wide.u32 	%rd90, %r193, 8;
	add.s64 	%rd91, %rd1, %rd90;
	ld.global.f64 	%fd191, [%rd91];
	add.f64 	%fd192, %fd190, %fd191;
	add.s32 	%r194, %r336, 4480;
	mul.wide.u32 	%rd92, %r194, 8;
	add.s64 	%rd93, %rd1, %rd92;
	ld.global.f64 	%fd193, [%rd93];
	add.f64 	%fd194, %fd192, %fd193;
	add.s32 	%r195, %r336, 5120;
	mul.wide.u32 	%rd94, %r195, 8;
	add.s64 	%rd95, %rd1, %rd94;
	ld.global.f64 	%fd195, [%rd95];
	add.f64 	%fd196, %fd194, %fd195;
	add.s32 	%r196, %r336, 5760;
	mul.wide.u32 	%rd96, %r196, 8;
	add.s64 	%rd97, %rd1, %rd96;
	ld.global.f64 	%fd197, [%rd97];
	add.f64 	%fd198, %fd196, %fd197;
	add.s32 	%r197, %r336, 6400;
	mul.wide.u32 	%rd98, %r197, 8;
	add.s64 	%rd99, %rd1, %rd98;
	ld.global.f64 	%fd199, [%rd99];
	add.f64 	%fd200, %fd198, %fd199;
	add.s32 	%r198, %r336, 7040;
	mul.wide.u32 	%rd100, %r198, 8;
	add.s64 	%rd101, %rd1, %rd100;
	ld.global.f64 	%fd201, [%rd101];
	add.f64 	%fd202, %fd200, %fd201;
	add.s32 	%r199, %r336, 7680;
	mul.wide.u32 	%rd102, %r199, 8;
	add.s64 	%rd103, %rd1, %rd102;
	ld.global.f64 	%fd203, [%rd103];
	add.f64 	%fd204, %fd202, %fd203;
	add.s32 	%r200, %r336, 8320;
	mul.wide.u32 	%rd104, %r200, 8;
	add.s64 	%rd105, %rd1, %rd104;
	ld.global.f64 	%fd205, [%rd105];
	add.f64 	%fd206, %fd204, %fd205;
	add.s32 	%r201, %r336, 8960;
	mul.wide.u32 	%rd106, %r201, 8;
	add.s64 	%rd107, %rd1, %rd106;
	ld.global.f64 	%fd207, [%rd107];
	add.f64 	%fd208, %fd206, %fd207;
	add.s32 	%r202, %r336, 9600;
	mul.wide.u32 	%rd108, %r202, 8;
	add.s64 	%rd109, %rd1, %rd108;
	ld.global.f64 	%fd209, [%rd109];
	add.f64 	%fd364, %fd208, %fd209;
	add.s32 	%r337, %r337, 10240;
	add.s32 	%r336, %r336, 10240;
	add.s32 	%r335, %r335, 16;
	setp.ne.s32 	%p26, %r335, 0;
	@%p26 bra 	$L__BB8_6;
	add.s32 	%r338, %r337, -5120;
$L__BB8_8:
	setp.eq.s32 	%p27, %r11, 0;
	@%p27 bra 	$L__BB8_17;
	and.b32  	%r23, %r10, 7;
	setp.lt.u32 	%p28, %r11, 8;
	@%p28 bra 	$L__BB8_11;
	add.s32 	%r203, %r338, %r347;
	mul.wide.u32 	%rd110, %r203, 8;
	add.s64 	%rd111, %rd1, %rd110;
	ld.global.f64 	%fd211, [%rd111];
	add.f64 	%fd212, %fd364, %fd211;
	add.s32 	%r204, %r203, 640;
	mul.wide.u32 	%rd112, %r204, 8;
	add.s64 	%rd113, %rd1, %rd112;
	ld.global.f64 	%fd213, [%rd113];
	add.f64 	%fd214, %fd212, %fd213;
	add.s32 	%r205, %r203, 1280;
	mul.wide.u32 	%rd114, %r205, 8;
	add.s64 	%rd115, %rd1, %rd114;
	ld.global.f64 	%fd215, [%rd115];
	add.f64 	%fd216, %fd214, %fd215;
	add.s32 	%r206, %r203, 1920;
	mul.wide.u32 	%rd116, %r206, 8;
	add.s64 	%rd117, %rd1, %rd116;
	ld.global.f64 	%fd217, [%rd117];
	add.f64 	%fd218, %fd216, %fd217;
	add.s32 	%r207, %r203, 2560;
	mul.wide.u32 	%rd118, %r207, 8;
	add.s64 	%rd119, %rd1, %rd118;
	ld.global.f64 	%fd219, [%rd119];
	add.f64 	%fd220, %fd218, %fd219;
	add.s32 	%r208, %r203, 3200;
	mul.wide.u32 	%rd120, %r208, 8;
	add.s64 	%rd121, %rd1, %rd120;
	ld.global.f64 	%fd221, [%rd121];
	add.f64 	%fd222, %fd220, %fd221;
	add.s32 	%r209, %r203, 3840;
	mul.wide.u32 	%rd122, %r209, 8;
	add.s64 	%rd123, %rd1, %rd122;
	ld.global.f64 	%fd223, [%rd123];
	add.f64 	%fd224, %fd222, %fd223;
	add.s32 	%r210, %r203, 4480;
	mul.wide.u32 	%rd124, %r210, 8;
	add.s64 	%rd125, %rd1, %rd124;
	ld.global.f64 	%fd225, [%rd125];
	add.f64 	%fd364, %fd224, %fd225;
	add.s32 	%r338, %r338, 5120;
$L__BB8_11:
	setp.eq.s32 	%p29, %r23, 0;
	@%p29 bra 	$L__BB8_17;
	and.b32  	%r26, %r10, 3;
	setp.lt.u32 	%p30, %r23, 4;
	@%p30 bra 	$L__BB8_14;
	add.s32 	%r211, %r338, %r347;
	mul.wide.u32 	%rd126, %r211, 8;
	add.s64 	%rd127, %rd1, %rd126;
	ld.global.f64 	%fd227, [%rd127];
	add.f64 	%fd228, %fd364, %fd227;
	add.s32 	%r212, %r211, 640;
	mul.wide.u32 	%rd128, %r212, 8;
	add.s64 	%rd129, %rd1, %rd128;
	ld.global.f64 	%fd229, [%rd129];
	add.f64 	%fd230, %fd228, %fd229;
	add.s32 	%r213, %r211, 1280;
	mul.wide.u32 	%rd130, %r213, 8;
	add.s64 	%rd131, %rd1, %rd130;
	ld.global.f64 	%fd231, [%rd131];
	add.f64 	%fd232, %fd230, %fd231;
	add.s32 	%r214, %r211, 1920;
	mul.wide.u32 	%rd132, %r214, 8;
	add.s64 	%rd133, %rd1, %rd132;
	ld.global.f64 	%fd233, [%rd133];
	add.f64 	%fd364, %fd232, %fd233;
	add.s32 	%r338, %r338, 2560;
$L__BB8_14:
	setp.eq.s32 	%p31, %r26, 0;
	@%p31 bra 	$L__BB8_17;
	add.s32 	%r342, %r338, %r347;
	neg.s32 	%r341, %r26;
$L__BB8_16:
	.pragma "nounroll";
	mul.wide.u32 	%rd134, %r342, 8;
	add.s64 	%rd135, %rd1, %rd134;
	ld.global.f64 	%fd234, [%rd135];
	add.f64 	%fd364, %fd364, %fd234;
	add.s32 	%r342, %r342, 640;
	add.s32 	%r341, %r341, 1;
	setp.ne.s32 	%p32, %r341, 0;
	@%p32 bra 	$L__BB8_16;
$L__BB8_17:
	setp.lt.u32 	%p33, %r6, 640;
	@%p33 bra 	$L__BB8_22;
	// begin inline asm
	mov.u32 %r278, %laneid;
	// end inline asm
	mov.b64 	%rd146, %fd364;
	mov.b64 	{%r280, %r285}, %rd146;
	mov.b32 	%r286, 1;
	mov.b32 	%r327, 31;
	mov.b32 	%r328, -1;
	// begin inline asm
	shfl.sync.down.b32 %r279, %r280, %r286, %r327, %r328;
	// end inline asm
	// begin inline asm
	shfl.sync.down.b32 %r284, %r285, %r286, %r327, %r328;
	// end inline asm
	mov.b64 	%rd147, {%r279, %r284};
	mov.b64 	%fd305, %rd147;
	setp.gt.s32 	%p61, %r278, 30;
	add.f64 	%fd306, %fd364, %fd305;
	selp.f64 	%fd307, %fd364, %fd306, %p61;
	mov.b64 	%rd148, %fd307;
	mov.b64 	{%r290, %r295}, %rd148;
	mov.b32 	%r296, 2;
	// begin inline asm
	shfl.sync.down.b32 %r289, %r290, %r296, %r327, %r328;
	// end inline asm
	// begin inline asm
	shfl.sync.down.b32 %r294, %r295, %r296, %r327, %r328;
	// end inline asm
	mov.b64 	%rd149, {%r289, %r294};
	mov.b64 	%fd308, %rd149;
	setp.gt.s32 	%p62, %r278, 29;
	add.f64 	%fd309, %fd307, %fd308;
	selp.f64 	%fd310, %fd307, %fd309, %p62;
	mov.b64 	%rd150, %fd310;
	mov.b64 	{%r300, %r305}, %rd150;
	mov.b32 	%r306, 4;
	// begin inline asm
	shfl.sync.down.b32 %r299, %r300, %r306, %r327, %r328;
	// end inline asm
	// begin inline asm
	shfl.sync.down.b32 %r304, %r305, %r306, %r327, %r328;
	// end inline asm
	mov.b64 	%rd151, {%r299, %r304};
	mov.b64 	%fd311, %rd151;
	setp.gt.s32 	%p63, %r278, 27;
	add.f64 	%fd312, %fd310, %fd311;
	selp.f64 	%fd313, %fd310, %fd312, %p63;
	mov.b64 	%rd152, %fd313;
	mov.b64 	{%r310, %r315}, %rd152;
	mov.b32 	%r316, 8;
	// begin inline asm
	shfl.sync.down.b32 %r309, %r310, %r316, %r327, %r328;
	// end inline asm
	// begin inline asm
	shfl.sync.down.b32 %r314, %r315, %r316, %r327, %r328;
	// end inline asm
	mov.b64 	%rd153, {%r309, %r314};
	mov.b64 	%fd314, %rd153;
	setp.gt.s32 	%p64, %r278, 23;
	add.f64 	%fd315, %fd313, %fd314;
	selp.f64 	%fd316, %fd313, %fd315, %p64;
	mov.b64 	%rd154, %fd316;
	mov.b64 	{%r320, %r325}, %rd154;
	mov.b32 	%r326, 16;
	// begin inline asm
	shfl.sync.down.b32 %r319, %r320, %r326, %r327, %r328;
	// end inline asm
	// begin inline asm
	shfl.sync.down.b32 %r324, %r325, %r326, %r327, %r328;
	// end inline asm
	mov.b64 	%rd155, {%r319, %r324};
	mov.b64 	%fd317, %rd155;
	setp.gt.s32 	%p65, %r278, 15;
	add.f64 	%fd16, %fd316, %fd317;
	selp.f64 	%fd375, %fd316, %fd16, %p65;
	setp.ne.s32 	%p66, %r278, 0;
	@%p66 bra 	$L__BB8_20;
	shr.u32 	%r329, %r7, 2;
	and.b32  	%r330, %r329, 248;
	mov.u32 	%r331, _ZZN3cub18CUB_300001_SM_10006detail6reduce18DeviceReduceKernelINS2_10policy_hubIdjN4cuda3std3__44plusIdEEE10Policy1000EN6thrust24THRUST_300001_SM_1000_NS6detail15normal_iteratorINSD_10device_ptrIdEEEEjS9_dNS7_10__identityEEEvT0_PT3_T1_NS0_13GridEvenShareISN_EET2_T4_E12temp_storage;
	add.s32 	%r332, %r331, %r330;
	st.shared.f64 	[%r332+24], %fd16;
$L__BB8_20:
	bar.sync 	0;
	setp.ne.s32 	%p67, %r7, 0;
	@%p67 bra 	$L__BB8_48;
	ld.shared.f64 	%fd318, [_ZZN3cub18CUB_300001_SM_10006detail6reduce18DeviceReduceKernelINS2_10policy_hubIdjN4cuda3std3__44plusIdEEE10Policy1000EN6thrust24THRUST_300001_SM_1000_NS6detail15normal_iteratorINSD_10device_ptrIdEEEEjS9_dNS7_10__identityEEEvT0_PT3_T1_NS0_13GridEvenShareISN_EET2_T4_E12temp_storage+32];
	add.f64 	%fd319, %fd375, %fd318;
	ld.shared.f64 	%fd320, [_ZZN3cub18CUB_300001_SM_10006detail6reduce18DeviceReduceKernelINS2_10policy_hubIdjN4cuda3std3__44plusIdEEE10Policy1000EN6thrust24THRUST_300001_SM_1000_NS6detail15normal_iteratorINSD_10device_ptrIdEEEEjS9_dNS7_10__identityEEEvT0_PT3_T1_NS0_13GridEvenShareISN_EET2_T4_E12temp_storage+40];
	add.f64 	%fd321, %fd319, %fd320;
	ld.shared.f64 	%fd322, [_ZZN3cub18CUB_300001_SM_10006detail6reduce18DeviceReduceKernelINS2_10policy_hubIdjN4cuda3std3__44plusIdEEE10Policy1000EN6thrust24THRUST_300001_SM_1000_NS6detail15normal_iteratorINSD_10device_ptrIdEEEEjS9_dNS7_10__identityEEEvT0_PT3_T1_NS0_13GridEvenShareISN_EET2_T4_E12temp_storage+48];
	add.f64 	%fd323, %fd321, %fd322;
	ld.shared.f64 	%fd324, [_ZZN3cub18CUB_300001_SM_10006detail6reduce18DeviceReduceKernelINS2_10policy_hubIdjN4cuda3std3__44plusIdEEE10Policy1000EN6thrust24THRUST_300001_SM_1000_NS6detail15normal_iteratorINSD_10device_ptrIdEEEEjS9_dNS7_10__identityEEEvT0_PT3_T1_NS0_13GridEvenShareISN_EET2_T4_E12temp_storage+56];
	add.f64 	%fd325, %fd323, %fd324;
	ld.shared.f64 	%fd326, [_ZZN3cub18CUB_300001_SM_10006detail6reduce18DeviceReduceKernelINS2_10policy_hubIdjN4cuda3std3__44plusIdEEE10Policy1000EN6thrust24THRUST_300001_SM_1000_NS6detail15normal_iteratorINSD_10device_ptrIdEEEEjS9_dNS7_10__identityEEEvT0_PT3_T1_NS0_13GridEvenShareISN_EET2_T4_E12temp_storage+64];
	add.f64 	%fd327, %fd325, %fd326;
	ld.shared.f64 	%fd328, [_ZZN3cub18CUB_300001_SM_10006detail6reduce18DeviceReduceKernelINS2_10policy_hubIdjN4cuda3std3__44plusIdEEE10Policy1000EN6thrust24THRUST_300001_SM_1000_NS6detail15normal_iteratorINSD_10device_ptrIdEEEEjS9_dNS7_10__identityEEEvT0_PT3_T1_NS0_13GridEvenShareISN_EET2_T4_E12temp_storage+72];
	add.f64 	%fd329, %fd327, %fd328;
	ld.shared.f64 	%fd330, [_ZZN3cub18CUB_300001_SM_10006detail6reduce18DeviceReduceKernelINS2_10policy_hubIdjN4cuda3std3__44plusIdEEE10Policy1000EN6thrust24THRUST_300001_SM_1000_NS6detail15normal_iteratorINSD_10device_ptrIdEEEEjS9_dNS7_10__identityEEEvT0_PT3_T1_NS0_13GridEvenShareISN_EET2_T4_E12temp_storage+80];
	add.f64 	%fd331, %fd329, %fd330;
	ld.shared.f64 	%fd332, [_ZZN3cub18CUB_300001_SM_10006detail6reduce18DeviceReduceKernelINS2_10policy_hubIdjN4cuda3std3__44plusIdEEE10Policy1000EN6thrust24THRUST_300001_SM_1000_NS6detail15normal_iteratorINSD_10device_ptrIdEEEEjS9_dNS7_10__identityEEEvT0_PT3_T1_NS0_13GridEvenShareISN_EET2_T4_E12temp_storage+88];
	add.f64 	%fd333, %fd331, %fd332;
	ld.shared.f64 	%fd334, [_ZZN3cub18CUB_300001_SM_10006detail6reduce18DeviceReduceKernelINS2_10policy_hubIdjN4cuda3std3__44plusIdEEE10Policy1000EN6thrust24THRUST_300001_SM_1000_NS6detail15normal_iteratorINSD_10device_ptrIdEEEEjS9_dNS7_10__identityEEEvT0_PT3_T1_NS0_13GridEvenShareISN_EET2_T4_E12temp_storage+96];
	add.f64 	%fd335, %fd333, %fd334;
	ld.shared.f64 	%fd336, [_ZZN3cub18CUB_300001_SM_10006detail6reduce18DeviceReduceKernelINS2_10policy_hubIdjN4cuda3std3__44plusIdEEE10Policy1000EN6thrust24THRUST_300001_SM_1000_NS6detail15normal_iteratorINSD_10device_ptrIdEEEEjS9_dNS7_10__identityEEEvT0_PT3_T1_NS0_13GridEvenShareISN_EET2_T4_E12temp_storage+104];
	add.f64 	%fd337, %fd335, %fd336;
	ld.shared.f64 	%fd338, [_ZZN3cub18CUB_300001_SM_10006detail6reduce18DeviceReduceKernelINS2_10policy_hubIdjN4cuda3std3__44plusIdEEE10Policy1000EN6thrust24THRUST_300001_SM_1000_NS6detail15normal_iteratorINSD_10device_ptrIdEEEEjS9_dNS7_10__identityEEEvT0_PT3_T1_NS0_13GridEvenShareISN_EET2_T4_E12temp_storage+112];
	add.f64 	%fd339, %fd337, %fd338;
	ld.shared.f64 	%fd340, [_ZZN3cub18CUB_300001_SM_10006detail6reduce18DeviceReduceKernelINS2_10policy_hubIdjN4cuda3std3__44plusIdEEE10Policy1000EN6thrust24THRUST_300001_SM_1000_NS6detail15normal_iteratorINSD_10device_ptrIdEEEEjS9_dNS7_10__identityEEEvT0_PT3_T1_NS0_13GridEvenShareISN_EET2_T4_E12temp_storage+120];
	add.f64 	%fd341, %fd339, %fd340;
	ld.shared.f64 	%fd342, [_ZZN3cub18CUB_300001_SM_10006detail6reduce18DeviceReduceKernelINS2_10policy_hubIdjN4cuda3std3__44plusIdEEE10Policy1000EN6thrust24THRUST_300001_SM_1000_NS6detail15normal_iteratorINSD_10device_ptrIdEEEEjS9_dNS7_10__identityEEEvT0_PT3_T1_NS0_13GridEvenShareISN_EET2_T4_E12temp_storage+128];
	add.f64 	%fd343, %fd341, %fd342;
	ld.shared.f64 	%fd344, [_ZZN3cub18CUB_300001_SM_10006detail6reduce18DeviceReduceKernelINS2_10policy_hubIdjN4cuda3std3__44plusIdEEE10Policy1000EN6thrust24THRUST_300001_SM_1000_NS6detail15normal_iteratorINSD_10device_ptrIdEEEEjS9_dNS7_10__identityEEEvT0_PT3_T1_NS0_13GridEvenShareISN_EET2_T4_E12temp_storage+136];
	add.f64 	%fd345, %fd343, %fd344;
	ld.shared.f64 	%fd346, [_ZZN3cub18CUB_300001_SM_10006detail6reduce18DeviceReduceKernelINS2_10policy_hubIdjN4cuda3std3__44plusIdEEE10Policy1000EN6thrust24THRUST_300001_SM_1000_NS6detail15normal_iteratorINSD_10device_ptrIdEEEEjS9_dNS7_10__identityEEEvT0_PT3_T1_NS0_13GridEvenShareISN_EET2_T4_E12temp_storage+144];
	add.f64 	%fd347, %fd345, %fd346;
	ld.shared.f64 	%fd348, [_ZZN3cub18CUB_300001_SM_10006detail6reduce18DeviceReduceKernelINS2_10policy_hubIdjN4cuda3std3__44plusIdEEE10Policy1000EN6thrust24THRUST_300001_SM_1000_NS6detail15normal_iteratorINSD_10device_ptrIdEEEEjS9_dNS7_10__identityEEEvT0_PT3_T1_NS0_13GridEvenShareISN_EET2_T4_E12temp_storage+152];
	add.f64 	%fd349, %fd347, %fd348;
	ld.shared.f64 	%fd350, [_ZZN3cub18CUB_300001_SM_10006detail6reduce18DeviceReduceKernelINS2_10policy_hubIdjN4cuda3std3__44plusIdEEE10Policy1000EN6thrust24THRUST_300001_SM_1000_NS6detail15normal_iteratorINSD_10device_ptrIdEEEEjS9_dNS7_10__identityEEEvT0_PT3_T1_NS0_13GridEvenShareISN_EET2_T4_E12temp_storage+160];
	add.f64 	%fd351, %fd349, %fd350;
	ld.shared.f64 	%fd352, [_ZZN3cub18CUB_300001_SM_10006detail6reduce18DeviceReduceKernelINS2_10policy_hubIdjN4cuda3std3__44plusIdEEE10Policy1000EN6thrust24THRUST_300001_SM_1000_NS6detail15normal_iteratorINSD_10device_ptrIdEEEEjS9_dNS7_10__identityEEEvT0_PT3_T1_NS0_13GridEvenShareISN_EET2_T4_E12temp_storage+168];
	add.f64 	%fd353, %fd351, %fd352;
	ld.shared.f64 	%fd354, [_ZZN3cub18CUB_300001_SM_10006detail6reduce18DeviceReduceKernelINS2_10policy_hubIdjN4cuda3std3__44plusIdEEE10Policy1000EN6thrust24THRUST_300001_SM_1000_NS6detail15normal_iteratorINSD_10device_ptrIdEEEEjS9_dNS7_10__identityEEEvT0_PT3_T1_NS0_13GridEvenShareISN_EET2_T4_E12temp_storage+176];
	add.f64 	%fd375, %fd353, %fd354;
	bra.uni 	$L__BB8_48;
$L__BB8_22:
	// begin inline asm
	mov.u32 %r215, %laneid;
	// end inline asm
	and.b32  	%r266, %r7, 992;
	add.s32 	%r267, %r266, 32;
	setp.gt.u32 	%p34, %r267, %r6;
	not.b32 	%r268, %r266;
	add.s32 	%r269, %r6, %r268;
	selp.b32 	%r264, %r269, 31, %p34;
	mov.b64 	%rd136, %fd364;
	mov.b64 	{%r217, %r222}, %rd136;
	mov.b32 	%r223, 1;
	mov.b32 	%r265, -1;
	// begin inline asm
	shfl.sync.down.b32 %r216, %r217, %r223, %r264, %r265;
	// end inline asm
	// begin inline asm
	shfl.sync.down.b32 %r221, %r222, %r223, %r264, %r265;
	// end inline asm
	mov.b64 	%rd137, {%r216, %r221};
	mov.b64 	%fd235, %rd137;
	setp.lt.s32 	%p35, %r215, %r264;
	add.f64 	%fd236, %fd364, %fd235;
	selp.f64 	%fd237, %fd236, %fd364, %p35;
	mov.b64 	%rd138, %fd237;
	mov.b64 	{%r227, %r232}, %rd138;
	mov.b32 	%r233, 2;
	// begin inline asm
	shfl.sync.down.b32 %r226, %r227, %r233, %r264, %r265;
	// end inline asm
	// begin inline asm
	shfl.sync.down.b32 %r231, %r232, %r233, %r264, %r265;
	// end inline asm
	mov.b64 	%rd139, {%r226, %r231};
	mov.b64 	%fd238, %rd139;
	add.s32 	%r270, %r215, 2;
	setp.gt.s32 	%p36, %r270, %r264;
	add.f64 	%fd239, %fd237, %fd238;
	selp.f64 	%fd240, %fd237, %fd239, %p36;
	mov.b64 	%rd140, %fd240;
	mov.b64 	{%r237, %r242}, %rd140;
	mov.b32 	%r243, 4;
	// begin inline asm
	shfl.sync.down.b32 %r236, %r237, %r243, %r264, %r265;
	// end inline asm
	// begin inline asm
	shfl.sync.down.b32 %r241, %r242, %r243, %r264, %r265;
	// end inline asm
	mov.b64 	%rd141, {%r236, %r241};
	mov.b64 	%fd241, %rd141;
	add.s32 	%r271, %r215, 4;
	setp.gt.s32 	%p37, %r271, %r264;
	add.f64 	%fd242, %fd240, %fd241;
	selp.f64 	%fd243, %fd240, %fd242, %p37;
	mov.b64 	%rd142, %fd243;
	mov.b64 	{%r247, %r252}, %rd142;
	mov.b32 	%r253, 8;
	// begin inline asm
	shfl.sync.down.b32 %r246, %r247, %r253, %r264, %r265;
	// end inline asm
	// begin inline asm
	shfl.sync.down.b32 %r251, %r252, %r253, %r264, %r265;
	// end inline asm
	mov.b64 	%rd143, {%r246, %r251};
	mov.b64 	%fd244, %rd143;
	add.s32 	%r272, %r215, 8;
	setp.gt.s32 	%p38, %r272, %r264;
	add.f64 	%fd245, %fd243, %fd244;
	selp.f64 	%fd246, %fd243, %fd245, %p38;
	mov.b64 	%rd144, %fd246;
	mov.b64 	{%r257, %r262}, %rd144;
	mov.b32 	%r263, 16;
	// begin inline asm
	shfl.sync.down.b32 %r256, %r257, %r263, %r264, %r265;
	// end inline asm
	// begin inline asm
	shfl.sync.down.b32 %r261, %r262, %r263, %r264, %r265;
	// end inline asm
	mov.b64 	%rd145, {%r256, %r261};
	mov.b64 	%fd247, %rd145;
	add.s32 	%r273, %r215, 16;
	setp.gt.s32 	%p39, %r273, %r264;
	add.f64 	%fd248, %fd246, %fd247;
	selp.f64 	%fd375, %fd246, %fd248, %p39;
	setp.ne.s32 	%p40, %r215, 0;
	@%p40 bra 	$L__BB8_24;
	shr.u32 	%r274, %r7, 2;
	and.b32  	%r275, %r274, 248;
	mov.u32 	%r276, _ZZN3cub18CUB_300001_SM_10006detail6reduce18DeviceReduceKernelINS2_10policy_hubIdjN4cuda3std3__44plusIdEEE10Policy1000EN6thrust24THRUST_300001_SM_1000_NS6detail15normal_iteratorINSD_10device_ptrIdEEEEjS9_dNS7_10__identityEEEvT0_PT3_T1_NS0_13GridEvenShareISN_EET2_T4_E12temp_storage;
	add.s32 	%r277, %r276, %r275;
	st.shared.f64 	[%r277+24], %fd375;
$L__BB8_24:
	bar.sync 	0;
	setp.ne.s32 	%p41, %r7, 0;
	@%p41 bra 	$L__BB8_48;
	setp.gt.u32 	%p42, %r6, 32;
	ld.shared.f64 	%fd249, [_ZZN3cub18CUB_300001_SM_10006detail6reduce18DeviceReduceKernelINS2_10policy_hubIdjN4cuda3std3__44plusIdEEE10Policy1000EN6thrust24THRUST_300001_SM_1000_NS6detail15normal_iteratorINSD_10device_ptrIdEEEEjS9_dNS7_10__identityEEEvT0_PT3_T1_NS0_13GridEvenShareISN_EET2_T4_E12temp_storage+32];
	add.f64 	%fd250, %fd375, %fd249;
	selp.f64 	%fd251, %fd250, %fd375, %p42;
	setp.gt.u32 	%p43, %r6, 64;
	ld.shared.f64 	%fd252, [_ZZN3cub18CUB_300001_SM_10006detail6reduce18DeviceReduceKernelINS2_10policy_hubIdjN4cuda3std3__44plusIdEEE10Policy1000EN6thrust24THRUST_300001_SM_1000_NS6detail15normal_iteratorINSD_10device_ptrIdEEEEjS9_dNS7_10__identityEEEvT0_PT3_T1_NS0_13GridEvenShareISN_EET2_T4_E12temp_storage+40];
	add.f64 	%fd253, %fd252, %fd251;
	selp.f64 	%fd254, %fd253, %fd251, %p43;
	setp.gt.u32 	%p44, %r6, 96;
	ld.shared.f64 	%fd255, [_ZZN3cub18CUB_300001_SM_10006detail6reduce18DeviceReduceKernelINS2_10policy_hubIdjN4cuda3std3__44plusIdEEE10Policy1000EN6thrust24THRUST_300001_SM_1000_NS6detail15normal_iteratorINSD_10device_ptrIdEEEEjS9_dNS7_10__identityEEEvT0_PT3_T1_NS0_13GridEvenShareISN_EET2_T4_E12temp_storage+48];
	add.f64 	%fd256, %fd255, %fd254;
	selp.f64 	%fd257, %fd256, %fd254, %p44;
	setp.gt.u32 	%p45, %r6, 128;
	ld.shared.f64 	%fd258, [_ZZN3cub18CUB_300001_SM_10006detail6reduce18DeviceReduceKernelINS2_10policy_hubIdjN4cuda3std3__44plusIdEEE10Policy1000EN6thrust24THRUST_300001_SM_1000_NS6detail15normal_iteratorINSD_10device_ptrIdEEEEjS9_dNS7_10__identityEEEvT0_PT3_T1_NS0_13GridEvenShareISN_EET2_T4_E12temp_storage+56];
	add.f64 	%fd259, %fd258, %fd257;
	selp.f64 	%fd260, %fd259, %fd257, %p45;
	setp.gt.u32 	%p46, %r6, 160;
	ld.shared.f64 	%fd261, [_ZZN3cub18CUB_300001_SM_10006detail6reduce18DeviceReduceKernelINS2_10policy_hubIdjN4cuda3std3__44plusIdEEE10Policy1000EN6thrust24THRUST_300001_SM_1000_NS6detail15normal_iteratorINSD_10device_ptrIdEEEEjS9_dNS7_10__identityEEEvT0_PT3_T1_NS0_13GridEvenShareISN_EET2_T4_E12temp_storage+64];
	add.f64 	%fd262, %fd261, %fd260;
	selp.f64 	%fd263, %fd262, %fd260, %p46;
	setp.gt.u32 	%p47, %r6, 192;
	ld.shared.f64 	%fd264, [_ZZN3cub18CUB_300001_SM_10006detail6reduce18DeviceReduceKernelINS2_10policy_hubIdjN4cuda3std3__44plusIdEEE10Policy1000EN6thrust24THRUST_300001_SM_1000_NS6detail15normal_iteratorINSD_10device_ptrIdEEEEjS9_dNS7_10__identityEEEvT0_PT3_T1_NS0_13GridEvenShareISN_EET2_T4_E12temp_storage+72];
	add.f64 	%fd265, %fd264, %fd263;
	selp.f64 	%fd266, %fd265, %fd263, %p47;
	setp.gt.u32 	%p48, %r6, 224;
	ld.shared.f64 	%fd267, [_ZZN3cub18CUB_300001_SM_10006detail6reduce18DeviceReduceKernelINS2_10policy_hubIdjN4cuda3std3__44plusIdEEE10Policy1000EN6thrust24THRUST_300001_SM_1000_NS6detail15normal_iteratorINSD_10device_ptrIdEEEEjS9_dNS7_10__identityEEEvT0_PT3_T1_NS0_13GridEvenShareISN_EET2_T4_E12temp_storage+80];
	add.f64 	%fd268, %fd267, %fd266;
	selp.f64 	%fd269, %fd268, %fd266, %p48;
	setp.gt.u32 	%p49, %r6, 256;
	ld.shared.f64 	%fd270, [_ZZN3cub18CUB_300001_SM_10006detail6reduce18DeviceReduceKernelINS2_10policy_hubIdjN4cuda3std3__44plusIdEEE10Policy1000EN6thrust24THRUST_300001_SM_1000_NS6detail15normal_iteratorINSD_10device_ptrIdEEEEjS9_dNS7_10__identityEEEvT0_PT3_T1_NS0_13GridEvenShareISN_EET2_T4_E12temp_storage+88];
	add.f64 	%fd271, %fd270, %fd269;
	selp.f64 	%fd272, %fd271, %fd269, %p49;
	setp.gt.u32 	%p50, %r6, 288;
	ld.shared.f64 	%fd273, [_ZZN3cub18CUB_300001_SM_10006detail6reduce18DeviceReduceKernelINS2_10policy_hubIdjN4cuda3std3__44plusIdEEE10Policy1000EN6thrust24THRUST_300001_SM_1000_NS6detail15normal_iteratorINSD_10device_ptrIdEEEEjS9_dNS7_10__identityEEEvT0_PT3_T1_NS0_13GridEvenShareISN_EET2_T4_E12temp_storage+96];
	add.f64 	%fd274, %fd273, %fd272;
	selp.f64 	%fd275, %fd274, %fd272, %p50;
	setp.gt.u32 	%p51, %r6, 320;
	ld.shared.f64 	%fd276, [_ZZN3cub18CUB_300001_SM_10006detail6reduce18DeviceReduceKernelINS2_10policy_hubIdjN4cuda3std3__44plusIdEEE10Policy1000EN6thrust24THRUST_300001_SM_1000_NS6detail15normal_iteratorINSD_10device_ptrIdEEEEjS9_dNS7_10__identityEEEvT0_PT3_T1_NS0_13GridEvenShareISN_EET2_T4_E12temp_storage+104];
	add.f64 	%fd277, %fd276, %fd275;
	selp.f64 	%fd278, %fd277, %fd275, %p51;
	setp.gt.u32 	%p52, %r6, 352;
	ld.shared.f64 	%fd279, [_ZZN3cub18CUB_300001_SM_10006detail6reduce18DeviceReduceKernelINS2_10policy_hubIdjN4cuda3std3__44plusIdEEE10Policy1000EN6thrust24THRUST_300001_SM_1000_NS6detail15normal_iteratorINSD_10device_ptrIdEEEEjS9_dNS7_10__identityEEEvT0_PT3_T1_NS0_13GridEvenShareISN_EET2_T4_E12temp_storage+112];
	add.f64 	%fd280, %fd279, %fd278;
	selp.f64 	%fd281, %fd280, %fd278, %p52;
	setp.gt.u32 	%p53, %r6, 384;
	ld.shared.f64 	%fd282, [_ZZN3cub18CUB_300001_SM_10006detail6reduce18DeviceReduceKernelINS2_10policy_hubIdjN4cuda3std3__44plusIdEEE10Policy1000EN6thrust24THRUST_300001_SM_1000_NS6detail15normal_iteratorINSD_10device_ptrIdEEEEjS9_dNS7_10__identityEEEvT0_PT3_T1_NS0_13GridEvenShareISN_EET2_T4_E12temp_storage+120];
	add.f64 	%fd283, %fd282, %fd281;
	selp.f64 	%fd284, %fd283, %fd281, %p53;
	setp.gt.u32 	%p54, %r6, 416;
	ld.shared.f64 	%fd285, [_ZZN3cub18CUB_300001_SM_10006detail6reduce18DeviceReduceKernelINS2_10policy_hubIdjN4cuda3std3__44plusIdEEE10Policy1000EN6thrust24THRUST_300001_SM_1000_NS6detail15normal_iteratorINSD_10device_ptrIdEEEEjS9_dNS7_10__identityEEEvT0_PT3_T1_NS0_13GridEvenShareISN_EET2_T4_E12temp_storage+128];
	add.f64 	%fd286, %fd285, %fd284;
	selp.f64 	%fd287, %fd286, %fd284, %p54;
	setp.gt.u32 	%p55, %r6, 448;
	ld.shared.f64 	%fd288, [_ZZN3cub18CUB_300001_SM_10006detail6reduce18DeviceReduceKernelINS2_10policy_hubIdjN4cuda3std3__44plusIdEEE10Policy1000EN6thrust24THRUST_300001_SM_1000_NS6detail15normal_iteratorINSD_10device_ptrIdEEEEjS9_dNS7_10__identityEEEvT0_PT3_T1_NS0_13GridEvenShareISN_EET2_T4_E12temp_storage+136];
	add.f64 	%fd289, %fd288, %fd287;
	selp.f64 	%fd290, %fd289, %fd287, %p55;
	setp.gt.u32 	%p56, %r6, 480;
	ld.shared.f64 	%fd291, [_ZZN3cub18CUB_300001_SM_10006detail6reduce18DeviceReduceKernelINS2_10policy_hubIdjN4cuda3std3__44plusIdEEE10Policy1000EN6thrust24THRUST_300001_SM_1000_NS6detail15normal_iteratorINSD_10device_ptrIdEEEEjS9_dNS7_10__identityEEEvT0_PT3_T1_NS0_13GridEvenShareISN_EET2_T4_E12temp_storage+144];
	add.f64 	%fd292, %fd291, %fd290;
	selp.f64 	%fd293, %fd292, %fd290, %p56;
	setp.gt.u32 	%p57, %r6, 512;
	ld.shared.f64 	%fd294, [_ZZN3cub18CUB_300001_SM_10006detail6reduce18DeviceReduceKernelINS2_10policy_hubIdjN4cuda3std3__44plusIdEEE10Policy1000EN6thrust24THRUST_300001_SM_1000_NS6detail15normal_iteratorINSD_10device_ptrIdEEEEjS9_dNS7_10__identityEEEvT0_PT3_T1_NS0_13GridEvenShareISN_EET2_T4_E12temp_storage+152];
	add.f64 	%fd295, %fd294, %fd293;
	selp.f64 	%fd296, %fd295, %fd293, %p57;
	setp.gt.u32 	%p58, %r6, 544;
	ld.shared.f64 	%fd297, [_ZZN3cub18CUB_300001_SM_10006detail6reduce18DeviceReduceKernelINS2_10policy_hubIdjN4cuda3std3__44plusIdEEE10Policy1000EN6thrust24THRUST_300001_SM_1000_NS6detail15normal_iteratorINSD_10device_ptrIdEEEEjS9_dNS7_10__identityEEEvT0_PT3_T1_NS0_13GridEvenShareISN_EET2_T4_E12temp_storage+160];
	add.f64 	%fd298, %fd297, %fd296;
	selp.f64 	%fd299, %fd298, %fd296, %p58;
	setp.gt.u32 	%p59, %r6, 576;
	ld.shared.f64 	%fd300, [_ZZN3cub18CUB_300001_SM_10006detail6reduce18DeviceReduceKernelINS2_10policy_hubIdjN4cuda3std3__44plusIdEEE10Policy1000EN6thrust24THRUST_300001_SM_1000_NS6detail15normal_iteratorINSD_10device_ptrIdEEEEjS9_dNS7_10__identityEEEvT0_PT3_T1_NS0_13GridEvenShareISN_EET2_T4_E12temp_storage+168];
	add.f64 	%fd301, %fd300, %fd299;
	selp.f64 	%fd302, %fd301, %fd299, %p59;
	setp.gt.u32 	%p60, %r6, 608;
	ld.shared.f64 	%fd303, [_ZZN3cub18CUB_300001_SM_10006detail6reduce18DeviceReduceKernelINS2_10policy_hubIdjN4cuda3std3__44plusIdEEE10Policy1000EN6thrust24THRUST_300001_SM_1000_NS6detail15normal_iteratorINSD_10device_ptrIdEEEEjS9_dNS7_10__identityEEEvT0_PT3_T1_NS0_13GridEvenShareISN_EET2_T4_E12temp_storage+176];
	add.f64 	%fd304, %fd303, %fd302;
	selp.f64 	%fd375, %fd304, %fd302, %p60;
	bra.uni 	$L__BB8_48;
$L__BB8_26:
	mov.u32 	%r35, %tid.x;
	add.s32 	%r72, %r347, %r35;
	mul.wide.u32 	%rd4, %r72, 8;
	add.s64 	%rd5, %rd1, %rd4;
	ld.global.f64 	%fd41, [%rd5];
	ld.global.f64 	%fd42, [%rd5+5120];
	ld.global.f64 	%fd43, [%rd5+10240];
	ld.global.f64 	%fd44, [%rd5+15360];
	ld.global.f64 	%fd45, [%rd5+20480];
	ld.global.f64 	%fd46, [%rd5+25600];
	ld.global.f64 	%fd47, [%rd5+30720];
	ld.global.f64 	%fd48, [%rd5+35840];
	add.f64 	%fd49, %fd41, %fd42;
	add.f64 	%fd50, %fd49, %fd43;
	add.f64 	%fd51, %fd50, %fd44;
	add.f64 	%fd52, %fd51, %fd45;
	add.f64 	%fd53, %fd52, %fd46;
	add.f64 	%fd54, %fd53, %fd47;
	add.f64 	%fd374, %fd54, %fd48;
	setp.lt.u32 	%p2, %r6, %r4;
	@%p2 bra 	$L__BB8_44;
	add.s32 	%r36, %r4, %r347;
	not.b32 	%r74, %r35;
	add.s32 	%r75, %r74, %r1;
	sub.s32 	%r76, %r75, %r4;
	sub.s32 	%r344, %r76, %r347;
	add.s32 	%r77, %r36, %r35;
	add.s32 	%r343, %r77, 5120;
	mov.b32 	%r346, 0;
	mov.u32 	%r345, %r36;
$L__BB8_28:
	mad.lo.s32 	%r347, %r2, 5120, %r347;
	add.s32 	%r78, %r1, -5120;
	setp.gt.u32 	%p3, %r347, %r78;
	@%p3 bra 	$L__BB8_30;
	add.s32 	%r79, %r35, %r347;
	mul.wide.u32 	%rd6, %r79, 8;
	add.s64 	%rd7, %rd1, %rd6;
	ld.global.f64 	%fd55, [%rd7];
	ld.global.f64 	%fd56, [%rd7+5120];
	ld.global.f64 	%fd57, [%rd7+10240];
	ld.global.f64 	%fd58, [%rd7+15360];
	ld.global.f64 	%fd59, [%rd7+20480];
	ld.global.f64 	%fd60, [%rd7+25600];
	ld.global.f64 	%fd61, [%rd7+30720];
	ld.global.f64 	%fd62, [%rd7+35840];
	add.f64 	%fd63, %fd374, %fd55;
	add.f64 	%fd64, %fd63, %fd56;
	add.f64 	%fd65, %fd64, %fd57;
	add.f64 	%fd66, %fd65, %fd58;
	add.f64 	%fd67, %fd66, %fd59;
	add.f64 	%fd68, %fd67, %fd60;
	add.f64 	%fd69, %fd68, %fd61;
	add.f64 	%fd374, %fd69, %fd62;
	sub.s32 	%r80, %r1, %r347;
	mul.lo.s32 	%r81, %r2, 5120;
	setp.lt.u32 	%p4, %r80, %r81;
	add.s32 	%r346, %r346, 1;
	add.s32 	%r345, %r345, %r81;
	sub.s32 	%r344, %r344, %r81;
	add.s32 	%r343, %r343, %r81;
	@%p4 bra 	$L__BB8_44;
	bra.uni 	$L__BB8_28;
$L__BB8_30:
	setp.le.u32 	%p5, %r1, %r347;
	sub.s32 	%r82, %r1, %r347;
	setp.ge.s32 	%p6, %r35, %r82;
	or.pred  	%p7, %p5, %p6;
	@%p7 bra 	$L__BB8_44;
	not.b32 	%r84, %r35;
	add.s32 	%r85, %r1, %r84;
	sub.s32 	%r86, %r85, %r36;
	mul.lo.s32 	%r87, %r2, %r346;
	mad.lo.s32 	%r88, %r87, -5120, %r86;
	mul.hi.u32 	%r89, %r88, -858993459;
	shr.u32 	%r90, %r89, 9;
	add.s32 	%r49, %r90, 1;
	and.b32  	%r50, %r49, 15;
	setp.lt.u32 	%p8, %r88, 9600;
	mov.u32 	%r352, %r35;
	@%p8 bra 	$L__BB8_35;
	or.b32  	%r350, %r35, 5120;
	mul.hi.u32 	%r91, %r344, -858993459;
	shr.u32 	%r92, %r91, 9;
	add.s32 	%r93, %r92, 1;
	and.b32  	%r94, %r93, 16777200;
	neg.s32 	%r348, %r94;
$L__BB8_33:
	.pragma "nounroll";
	add.s32 	%r95, %r343, -5120;
	mul.wide.u32 	%rd8, %r95, 8;
	add.s64 	%rd9, %rd1, %rd8;
	ld.global.f64 	%fd71, [%rd9];
	add.f64 	%fd72, %fd374, %fd71;
	add.s32 	%r96, %r343, -4480;
	mul.wide.u32 	%rd10, %r96, 8;
	add.s64 	%rd11, %rd1, %rd10;
	ld.global.f64 	%fd73, [%rd11];
	add.f64 	%fd74, %fd72, %fd73;
	add.s32 	%r97, %r343, -3840;
	mul.wide.u32 	%rd12, %r97, 8;
	add.s64 	%rd13, %rd1, %rd12;
	ld.global.f64 	%fd75, [%rd13];
	add.f64 	%fd76, %fd74, %fd75;
	add.s32 	%r98, %r343, -3200;
	mul.wide.u32 	%rd14, %r98, 8;
	add.s64 	%rd15, %rd1, %rd14;
	ld.global.f64 	%fd77, [%rd15];
	add.f64 	%fd78, %fd76, %fd77;
	add.s32 	%r99, %r343, -2560;
	mul.wide.u32 	%rd16, %r99, 8;
	add.s64 	%rd17, %rd1, %rd16;
	ld.global.f64 	%fd79, [%rd17];
	add.f64 	%fd80, %fd78, %fd79;
	add.s32 	%r100, %r343, -1920;
	mul.wide.u32 	%rd18, %r100, 8;
	add.s64 	%rd19, %rd1, %rd18;
	ld.global.f64 	%fd81, [%rd19];
	add.f64 	%fd82, %fd80, %fd81;
	add.s32 	%r101, %r343, -1280;
	mul.wide.u32 	%rd20, %r101, 8;
	add.s64 	%rd21, %rd1, %rd20;
	ld.global.f64 	%fd83, [%rd21];
	add.f64 	%fd84, %fd82, %fd83;
	add.s32 	%r102, %r343, 4480;
	add.s32 	%r103, %r343, -640;
	mul.wide.u32 	%rd22, %r103, 8;
	add.s64 	%rd23, %rd1, %rd22;
	ld.global.f64 	%fd85, [%rd23];
	add.f64 	%fd86, %fd84, %fd85;
	mul.wide.u32 	%rd24, %r343, 8;
	add.s64 	%rd25, %rd1, %rd24;
	ld.global.f64 	%fd87, [%rd25];
	add.f64 	%fd88, %fd86, %fd87;
	add.s32 	%r104, %r343, 640;
	mul.wide.u32 	%rd26, %r104, 8;
	add.s64 	%rd27, %rd1, %rd26;
	ld.global.f64 	%fd89, [%rd27];
	add.f64 	%fd90, %fd88, %fd89;
	add.s32 	%r105, %r343, 1280;
	mul.wide.u32 	%rd28, %r105, 8;
	add.s64 	%rd29, %rd1, %rd28;
	ld.global.f64 	%fd91, [%rd29];
	add.f64 	%fd92, %fd90, %fd91;
	add.s32 	%r106, %r343, 1920;
	mul.wide.u32 	%rd30, %r106, 8;
	add.s64 	%rd31, %rd1, %rd30;
	ld.global.f64 	%fd93, [%rd31];
	add.f64 	%fd94, %fd92, %fd93;
	add.s32 	%r107, %r343, 2560;
	mul.wide.u32 	%rd32, %r107, 8;
	add.s64 	%rd33, %rd1, %rd32;
	ld.global.f64 	%fd95, [%rd33];
	add.f64 	%fd96, %fd94, %fd95;
	add.s32 	%r108, %r343, 3200;
	mul.wide.u32 	%rd34, %r108, 8;
	add.s64 	%rd35, %rd1, %rd34;
	ld.global.f64 	%fd97, [%rd35];
	add.f64 	%fd98, %fd96, %fd97;
	add.s32 	%r109, %r343, 3840;
	mul.wide.u32 	%rd36, %r109, 8;
	add.s64 	%rd37, %rd1, %rd36;
	ld.global.f64 	%fd99, [%rd37];
	add.f64 	%fd100, %fd98, %fd99;
	mul.wide.u32 	%rd38, %r102, 8;
	add.s64 	%rd39, %rd1, %rd38;
	ld.global.f64 	%fd101, [%rd39];
	add.f64 	%fd374, %fd100, %fd101;
	add.s32 	%r350, %r350, 10240;
	add.s32 	%r343, %r343, 10240;
	add.s32 	%r348, %r348, 16;
	setp.ne.s32 	%p9, %r348, 0;
	@%p9 bra 	$L__BB8_33;
	add.s32 	%r352, %r350, -5120;
$L__BB8_35:
	setp.eq.s32 	%p10, %r50, 0;
	@%p10 bra 	$L__BB8_44;
	and.b32  	%r61, %r49, 7;
	setp.lt.u32 	%p11, %r50, 8;
	@%p11 bra 	$L__BB8_38;
	add.s32 	%r110, %r352, %r347;
	mul.wide.u32 	%rd40, %r110, 8;
	add.s64 	%rd41, %rd1, %rd40;
	ld.global.f64 	%fd103, [%rd41];
	add.f64 	%fd104, %fd374, %fd103;
	add.s32 	%r111, %r110, 640;
	mul.wide.u32 	%rd42, %r111, 8;
	add.s64 	%rd43, %rd1, %rd42;
	ld.global.f64 	%fd105, [%rd43];
	add.f64 	%fd106, %fd104, %fd105;
	add.s32 	%r112, %r110, 1280;
	mul.wide.u32 	%rd44, %r112, 8;
	add.s64 	%rd45, %rd1, %rd44;
	ld.global.f64 	%fd107, [%rd45];
	add.f64 	%fd108, %fd106, %fd107;
	add.s32 	%r113, %r110, 1920;
	mul.wide.u32 	%rd46, %r113, 8;
	add.s64 	%rd47, %rd1, %rd46;
	ld.global.f64 	%fd109, [%rd47];
	add.f64 	%fd110, %fd108, %fd109;
	add.s32 	%r114, %r110, 2560;
	mul.wide.u32 	%rd48, %r114, 8;
	add.s64 	%rd49, %rd1, %rd48;
	ld.global.f64 	%fd111, [%rd49];
	add.f64 	%fd112, %fd110, %fd111;
	add.s32 	%r115, %r110, 3200;
	mul.wide.u32 	%rd50, %r115, 8;
	add.s64 	%rd51, %rd1, %rd50;
	ld.global.f64 	%fd113, [%rd51];
	add.f64 	%fd114, %fd112, %fd113;
	add.s32 	%r116, %r110, 3840;
	mul.wide.u32 	%rd52, %r116, 8;
	add.s64 	%rd53, %rd1, %rd52;
	ld.global.f64 	%fd115, [%rd53];
	add.f64 	%fd116, %fd114, %fd115;
	add.s32 	%r117, %r110, 4480;
	mul.wide.u32 	%rd54, %r117, 8;
	add.s64 	%rd55, %rd1, %rd54;
	ld.global.f64 	%fd117, [%rd55];
	add.f64 	%fd374, %fd116, %fd117;
	add.s32 	%r352, %r352, 5120;
$L__BB8_38:
	setp.eq.s32 	%p12, %r61, 0;
	@%p12 bra 	$L__BB8_44;
	setp.lt.u32 	%p13, %r61, 4;
	@%p13 bra 	$L__BB8_41;
	add.s32 	%r118, %r352, %r347;
	mul.wide.u32 	%rd56, %r118, 8;
	add.s64 	%rd57, %rd1, %rd56;
	ld.global.f64 	%fd119, [%rd57];
	add.f64 	%fd120, %fd374, %fd119;
	add.s32 	%r119, %r118, 640;
	mul.wide.u32 	%rd58, %r119, 8;
	add.s64 	%rd59, %rd1, %rd58;
	ld.global.f64 	%fd121, [%rd59];
	add.f64 	%fd122, %fd120, %fd121;
	add.s32 	%r120, %r118, 1280;
	mul.wide.u32 	%rd60, %r120, 8;
	add.s64 	%rd61, %rd1, %rd60;
	ld.global.f64 	%fd123, [%rd61];
	add.f64 	%fd124, %fd122, %fd123;
	add.s32 	%r121, %r118, 1920;
	mul.wide.u32 	%rd62, %r121, 8;
	add.s64 	%rd63, %rd1, %rd62;
	ld.global.f64 	%fd125, [%rd63];
	add.f64 	%fd374, %fd124, %fd125;
	add.s32 	%r352, %r352, 2560;
$L__BB8_41:
	and.b32  	%r122, %r49, 3;
	setp.eq.s32 	%p14, %r122, 0;
	@%p14 bra 	$L__BB8_44;
	add.s32 	%r355, %r352, %r345;
	mul.hi.u32 	%r123, %r344, -858993459;
	cvt.u16.u32 	%rs1, %r123;
	shr.u16 	%rs2, %rs1, 9;
	add.s16 	%rs3, %rs2, 1;
	cvt.u32.u16 	%r124, %rs3;
	and.b32  	%r125, %r124, 3;
	neg.s32 	%r354, %r125;
$L__BB8_43:
	.pragma "nounroll";
	mul.wide.u32 	%rd64, %r355, 8;
	add.s64 	%rd65, %rd1, %rd64;
	ld.global.f64 	%fd126, [%rd65];
	add.f64 	%fd374, %fd374, %fd126;
	add.s32 	%r355, %r355, 640;
	add.s32 	%r354, %r354, 1;
	setp.ne.s32 	%p15, %r354, 0;
	@%p15 bra 	$L__BB8_43;
$L__BB8_44:
	// begin inline asm
	mov.u32 %r126, %laneid;
	// end inline asm
	mov.b64 	%rd66, %fd374;
	mov.b64 	{%r128, %r133}, %rd66;
	mov.b32 	%r134, 1;
	mov.b32 	%r175, 31;
	mov.b32 	%r176, -1;
	// begin inline asm
	shfl.sync.down.b32 %r127, %r128, %r134, %r175, %r176;
	// end inline asm
	// begin inline asm
	shfl.sync.down.b32 %r132, %r133, %r134, %r175, %r176;
	// end inline asm
	mov.b64 	%rd67, {%r127, %r132};
	mov.b64 	%fd127, %rd67;
	setp.gt.s32 	%p16, %r126, 30;
	add.f64 	%fd128, %fd374, %fd127;
	selp.f64 	%fd129, %fd374, %fd128, %p16;
	mov.b64 	%rd68, %fd129;
	mov.b64 	{%r138, %r143}, %rd68;
	mov.b32 	%r144, 2;
	// begin inline asm
	shfl.sync.down.b32 %r137, %r138, %r144, %r175, %r176;
	// end inline asm
	// begin inline asm
	shfl.sync.down.b32 %r142, %r143, %r144, %r175, %r176;
	// end inline asm
	mov.b64 	%rd69, {%r137, %r142};
	mov.b64 	%fd130, %rd69;
	setp.gt.s32 	%p17, %r126, 29;
	add.f64 	%fd131, %fd129, %fd130;
	selp.f64 	%fd132, %fd129, %fd131, %p17;
	mov.b64 	%rd70, %fd132;
	mov.b64 	{%r148, %r153}, %rd70;
	mov.b32 	%r154, 4;
	// begin inline asm
	shfl.sync.down.b32 %r147, %r148, %r154, %r175, %r176;
	// end inline asm
	// begin inline asm
	shfl.sync.down.b32 %r152, %r153, %r154, %r175, %r176;
	// end inline asm
	mov.b64 	%rd71, {%r147, %r152};
	mov.b64 	%fd133, %rd71;
	setp.gt.s32 	%p18, %r126, 27;
	add.f64 	%fd134, %fd132, %fd133;
	selp.f64 	%fd135, %fd132, %fd134, %p18;
	mov.b64 	%rd72, %fd135;
	mov.b64 	{%r158, %r163}, %rd72;
	mov.b32 	%r164, 8;
	// begin inline asm
	shfl.sync.down.b32 %r157, %r158, %r164, %r175, %r176;
	// end inline asm
	// begin inline asm
	shfl.sync.down.b32 %r162, %r163, %r164, %r175, %r176;
	// end inline asm
	mov.b64 	%rd73, {%r157, %r162};
	mov.b64 	%fd136, %rd73;
	setp.gt.s32 	%p19, %r126, 23;
	add.f64 	%fd137, %fd135, %fd136;
	selp.f64 	%fd138, %fd135, %fd137, %p19;
	mov.b64 	%rd74, %fd138;
	mov.b64 	{%r168, %r173}, %rd74;
	mov.b32 	%r174, 16;
	// begin inline asm
	shfl.sync.down.b32 %r167, %r168, %r174, %r175, %r176;
	// end inline asm
	// begin inline asm
	shfl.sync.down.b32 %r172, %r173, %r174, %r175, %r176;
	// end inline asm
	mov.b64 	%rd75, {%r167, %r172};
	mov.b64 	%fd139, %rd75;
	setp.gt.s32 	%p20, %r126, 15;
	add.f64 	%fd37, %fd138, %fd139;
	selp.f64 	%fd375, %fd138, %fd37, %p20;
	setp.ne.s32 	%p21, %r126, 0;
	@%p21 bra 	$L__BB8_46;
	shr.u32 	%r177, %r35, 2;
	and.b32  	%r178, %r177, 248;
	mov.u32 	%r179, _ZZN3cub18CUB_300001_SM_10006detail6reduce18DeviceReduceKernelINS2_10policy_hubIdjN4cuda3std3__44plusIdEEE10Policy1000EN6thrust24THRUST_300001_SM_1000_NS6detail15normal_iteratorINSD_10device_ptrIdEEEEjS9_dNS7_10__identityEEEvT0_PT3_T1_NS0_13GridEvenShareISN_EET2_T4_E12temp_storage;
	add.s32 	%r180, %r179, %r178;
	st.shared.f64 	[%r180+24], %fd37;
$L__BB8_46:
	bar.sync 	0;
	setp.ne.s32 	%p22, %r35, 0;
	@%p22 bra 	$L__BB8_48;
	ld.shared.f64 	%fd140, [_ZZN3cub18CUB_300001_SM_10006detail6reduce18DeviceReduceKernelINS2_10policy_hubIdjN4cuda3std3__44plusIdEEE10Policy1000EN6thrust24THRUST_300001_SM_1000_NS6detail15normal_iteratorINSD_10device_ptrIdEEEEjS9_dNS7_10__identityEEEvT0_PT3_T1_NS0_13GridEvenShareISN_EET2_T4_E12temp_storage+32];
	add.f64 	%fd141, %fd375, %fd140;
	ld.shared.f64 	%fd142, [_ZZN3cub18CUB_300001_SM_10006detail6reduce18DeviceReduceKernelINS2_10policy_hubIdjN4cuda3std3__44plusIdEEE10Policy1000EN6thrust24THRUST_300001_SM_1000_NS6detail15normal_iteratorINSD_10device_ptrIdEEEEjS9_dNS7_10__identityEEEvT0_PT3_T1_NS0_13GridEvenShareISN_EET2_T4_E12temp_storage+40];
	add.f64 	%fd143, %fd141, %fd142;
	ld.shared.f64 	%fd144, [_ZZN3cub18CUB_300001_SM_10006detail6reduce18DeviceReduceKernelINS2_10policy_hubIdjN4cuda3std3__44plusIdEEE10Policy1000EN6thrust24THRUST_300001_SM_1000_NS6detail15normal_iteratorINSD_10device_ptrIdEEEEjS9_dNS7_10__identityEEEvT0_PT3_T1_NS0_13GridEvenShareISN_EET2_T4_E12temp_storage+48];
	add.f64 	%fd145, %fd143, %fd144;
	ld.shared.f64 	%fd146, [_ZZN3cub18CUB_300001_SM_10006detail6reduce18DeviceReduceKernelINS2_10policy_hubIdjN4cuda3std3__44plusIdEEE10Policy1000EN6thrust24THRUST_300001_SM_1000_NS6detail15normal_iteratorINSD_10device_ptrIdEEEEjS9_dNS7_10__identityEEEvT0_PT3_T1_NS0_13GridEvenShareISN_EET2_T4_E12temp_storage+56];
	add.f64 	%fd147, %fd145, %fd146;
	ld.shared.f64 	%fd148, [_ZZN3cub18CUB_300001_SM_10006detail6reduce18DeviceReduceKernelINS2_10policy_hubIdjN4cuda3std3__44plusIdEEE10Policy1000EN6thrust24THRUST_300001_SM_1000_NS6detail15normal_iteratorINSD_10device_ptrIdEEEEjS9_dNS7_10__identityEEEvT0_PT3_T1_NS0_13GridEvenShareISN_EET2_T4_E12temp_storage+64];
	add.f64 	%fd149, %fd147, %fd148;
	ld.shared.f64 	%fd150, [_ZZN3cub18CUB_300001_SM_10006detail6reduce18DeviceReduceKernelINS2_10policy_hubIdjN4cuda3std3__44plusIdEEE10Policy1000EN6thrust24THRUST_300001_SM_1000_NS6detail15normal_iteratorINSD_10device_ptrIdEEEEjS9_dNS7_10__identityEEEvT0_PT3_T1_NS0_13GridEvenShareISN_EET2_T4_E12temp_storage+72];
	add.f64 	%fd151, %fd149, %fd150;
	ld.shared.f64 	%fd152, [_ZZN3cub18CUB_300001_SM_10006detail6reduce18DeviceReduceKernelINS2_10policy_hubIdjN4cuda3std3__44plusIdEEE10Policy1000EN6thrust24THRUST_300001_SM_1000_NS6detail15normal_iteratorINSD_10device_ptrIdEEEEjS9_dNS7_10__identityEEEvT0_PT3_T1_NS0_13GridEvenShareISN_EET2_T4_E12temp_storage+80];
	add.f64 	%fd153, %fd151, %fd152;
	ld.shared.f64 	%fd154, [_ZZN3cub18CUB_300001_SM_10006detail6reduce18DeviceReduceKernelINS2_10policy_hubIdjN4cuda3std3__44plusIdEEE10Policy1000EN6thrust24THRUST_300001_SM_1000_NS6detail15normal_iteratorINSD_10device_ptrIdEEEEjS9_dNS7_10__identityEEEvT0_PT3_T1_NS0_13GridEvenShareISN_EET2_T4_E12temp_storage+88];
	add.f64 	%fd155, %fd153, %fd154;
	ld.shared.f64 	%fd156, [_ZZN3cub18CUB_300001_SM_10006detail6reduce18DeviceReduceKernelINS2_10policy_hubIdjN4cuda3std3__44plusIdEEE10Policy1000EN6thrust24THRUST_300001_SM_1000_NS6detail15normal_iteratorINSD_10device_ptrIdEEEEjS9_dNS7_10__identityEEEvT0_PT3_T1_NS0_13GridEvenShareISN_EET2_T4_E12temp_storage+96];
	add.f64 	%fd157, %fd155, %fd156;
	ld.shared.f64 	%fd158, [_ZZN3cub18CUB_300001_SM_10006detail6reduce18DeviceReduceKernelINS2_10policy_hubIdjN4cuda3std3__44plusIdEEE10Policy1000EN6thrust24THRUST_300001_SM_1000_NS6detail15normal_iteratorINSD_10device_ptrIdEEEEjS9_dNS7_10__identityEEEvT0_PT3_T1_NS0_13GridEvenShareISN_EET2_T4_E12temp_storage+104];
	add.f64 	%fd159, %fd157, %fd158;
	ld.shared.f64 	%fd160, [_ZZN3cub18CUB_300001_SM_10006detail6reduce18DeviceReduceKernelINS2_10policy_hubIdjN4cuda3std3__44plusIdEEE10Policy1000EN6thrust24THRUST_300001_SM_1000_NS6detail15normal_iteratorINSD_10device_ptrIdEEEEjS9_dNS7_10__identityEEEvT0_PT3_T1_NS0_13GridEvenShareISN_EET2_T4_E12temp_storage+112];
	add.f64 	%fd161, %fd159, %fd160;
	ld.shared.f64 	%fd162, [_ZZN3cub18CUB_300001_SM_10006detail6reduce18DeviceReduceKernelINS2_10policy_hubIdjN4cuda3std3__44plusIdEEE10Policy1000EN6thrust24THRUST_300001_SM_1000_NS6detail15normal_iteratorINSD_10device_ptrIdEEEEjS9_dNS7_10__identityEEEvT0_PT3_T1_NS0_13GridEvenShareISN_EET2_T4_E12temp_storage+120];
	add.f64 	%fd163, %fd161, %fd162;
	ld.shared.f64 	%fd164, [_ZZN3cub18CUB_300001_SM_10006detail6reduce18DeviceReduceKernelINS2_10policy_hubIdjN4cuda3std3__44plusIdEEE10Policy1000EN6thrust24THRUST_300001_SM_1000_NS6detail15normal_iteratorINSD_10device_ptrIdEEEEjS9_dNS7_10__identityEEEvT0_PT3_T1_NS0_13GridEvenShareISN_EET2_T4_E12temp_storage+128];
	add.f64 	%fd165, %fd163, %fd164;
	ld.shared.f64 	%fd166, [_ZZN3cub18CUB_300001_SM_10006detail6reduce18DeviceReduceKernelINS2_10policy_hubIdjN4cuda3std3__44plusIdEEE10Policy1000EN6thrust24THRUST_300001_SM_1000_NS6detail15normal_iteratorINSD_10device_ptrIdEEEEjS9_dNS7_10__identityEEEvT0_PT3_T1_NS0_13GridEvenShareISN_EET2_T4_E12temp_storage+136];
	add.f64 	%fd167, %fd165, %fd166;
	ld.shared.f64 	%fd168, [_ZZN3cub18CUB_300001_SM_10006detail6reduce18DeviceReduceKernelINS2_10policy_hubIdjN4cuda3std3__44plusIdEEE10Policy1000EN6thrust24THRUST_300001_SM_1000_NS6detail15normal_iteratorINSD_10device_ptrIdEEEEjS9_dNS7_10__identityEEEvT0_PT3_T1_NS0_13GridEvenShareISN_EET2_T4_E12temp_storage+144];
	add.f64 	%fd169, %fd167, %fd168;
	ld.shared.f64 	%fd170, [_ZZN3cub18CUB_300001_SM_10006detail6reduce18DeviceReduceKernelINS2_10policy_hubIdjN4cuda3std3__44plusIdEEE10Policy1000EN6thrust24THRUST_300001_SM_1000_NS6detail15normal_iteratorINSD_10device_ptrIdEEEEjS9_dNS7_10__identityEEEvT0_PT3_T1_NS0_13GridEvenShareISN_EET2_T4_E12temp_storage+152];
	add.f64 	%fd171, %fd169, %fd170;
	ld.shared.f64 	%fd172, [_ZZN3cub18CUB_300001_SM_10006detail6reduce18DeviceReduceKernelINS2_10policy_hubIdjN4cuda3std3__44plusIdEEE10Policy1000EN6thrust24THRUST_300001_SM_1000_NS6detail15normal_iteratorINSD_10device_ptrIdEEEEjS9_dNS7_10__identityEEEvT0_PT3_T1_NS0_13GridEvenShareISN_EET2_T4_E12temp_storage+160];
	add.f64 	%fd173, %fd171, %fd172;
	ld.shared.f64 	%fd174, [_ZZN3cub18CUB_300001_SM_10006detail6reduce18DeviceReduceKernelINS2_10policy_hubIdjN4cuda3std3__44plusIdEEE10Policy1000EN6thrust24THRUST_300001_SM_1000_NS6detail15normal_iteratorINSD_10device_ptrIdEEEEjS9_dNS7_10__identityEEEvT0_PT3_T1_NS0_13GridEvenShareISN_EET2_T4_E12temp_storage+168];
	add.f64 	%fd175, %fd173, %fd174;
	ld.shared.f64 	%fd176, [_ZZN3cub18CUB_300001_SM_10006detail6reduce18DeviceReduceKernelINS2_10policy_hubIdjN4cuda3std3__44plusIdEEE10Policy1000EN6thrust24THRUST_300001_SM_1000_NS6detail15normal_iteratorINSD_10device_ptrIdEEEEjS9_dNS7_10__identityEEEvT0_PT3_T1_NS0_13GridEvenShareISN_EET2_T4_E12temp_storage+176];
	add.f64 	%fd375, %fd175, %fd176;
$L__BB8_48:
	mov.u32 	%r333, %tid.x;
	setp.ne.s32 	%p68, %r333, 0;
	@%p68 bra 	$L__BB8_50;
	ld.param.u64 	%rd159, [_ZN3cub18CUB_300001_SM_10006detail6reduce18DeviceReduceKernelINS2_10policy_hubIdjN4cuda3std3__44plusIdEEE10Policy1000EN6thrust24THRUST_300001_SM_1000_NS6detail15normal_iteratorINSD_10device_ptrIdEEEEjS9_dNS7_10__identityEEEvT0_PT3_T1_NS0_13GridEvenShareISN_EET2_T4__param_1];
	cvta.to.global.u64 	%rd156, %rd159;
	mul.wide.u32 	%rd157, %r3, 8;
	add.s64 	%rd158, %rd156, %rd157;
	st.global.f64 	[%rd158], %fd375;
$L__BB8_50:
	ret;

}
	// .globl	_ZN3cub18CUB_300001_SM_10006detail6reduce28DeviceReduceSingleTileKernelINS2_10policy_hubIdjN4cuda3std3__44plusIdEEE10Policy1000EPdSC_iS9_ddNS7_10__identityEEEvT0_T1_T2_T3_T4_T6_
.visible .entry _ZN3cub18CUB_300001_SM_10006detail6reduce28DeviceReduceSingleTileKernelINS2_10policy_hubIdjN4cuda3std3__44plusIdEEE10Policy1000EPdSC_iS9_ddNS7_10__identityEEEvT0_T1_T2_T3_T4_T6_(
	.param .u64 .ptr .align 1 _ZN3cub18CUB_300001_SM_10006detail6reduce28DeviceReduceSingleTileKernelINS2_10policy_hubIdjN4cuda3std3__44plusIdEEE10Policy1000EPdSC_iS9_ddNS7_10__identityEEEvT0_T1_T2_T3_T4_T6__param_0,
	.param .u64 .ptr .align 1 _ZN3cub18CUB_300001_SM_10006detail6reduce28DeviceReduceSingleTileKernelINS2_10policy_hubIdjN4cuda3std3__44plusIdEEE10Policy1000EPdSC_iS9_ddNS7_10__identityEEEvT0_T1_T2_T3_T4_T6__param_1,
	.param .u32 _ZN3cub18CUB_300001_SM_10006detail6reduce28DeviceReduceSingleTileKernelINS2_10policy_hubIdjN4cuda3std3__44plusIdEEE10Policy1000EPdSC_iS9_ddNS7_10__identityEEEvT0_T1_T2_T3_T4_T6__param_2,
	.param .align 1 .b8 _ZN3cub18CUB_300001_SM_10006detail6reduce28DeviceReduceSingleTileKernelINS2_10policy_hubIdjN4cuda3std3__44plusIdEEE10Policy1000EPdSC_iS9_ddNS7_10__identityEEEvT0_T1_T2_T3_T4_T6__param_3[1],
	.param .f64 _ZN3cub18CUB_300001_SM_10006detail6reduce28DeviceReduceSingleTileKernelINS2_10policy_hubIdjN4cuda3std3__44plusIdEEE10Policy1000EPdSC_iS9_ddNS7_10__identityEEEvT0_T1_T2_T3_T4_T6__param_4,
	.param .align 1 .b8 _ZN3cub18CUB_300001_SM_10006detail6reduce28DeviceReduceSingleTileKernelINS2_10policy_hubIdjN4cuda3std3__44plusIdEEE10Policy1000EPdSC_iS9_ddNS7_10__identityEEEvT0_T1_T2_T3_T4_T6__param_5[1]
)
.maxntid 640
.minnctapersm 1
{
	.reg .pred 	%p<62>;
	.reg .b32 	%r<239>;
	.reg .b64 	%rd<109>;
	.reg .b64 	%fd<264>;
	// demoted variable
	.shared .align 8 .b8 _ZZN3cub18CUB_300001_SM_10006detail6reduce28DeviceReduceSingleTileKernelINS2_10policy_hubIdjN4cuda3std3__44plusIdEEE10Policy1000EPdSC_iS9_ddNS7_10__identityEEEvT0_T1_T2_T3_T4_T6_E12temp_storage[192];
	ld.param.u64 	%rd9, [_ZN3cub18CUB_300001_SM_10006detail6reduce28DeviceReduceSingleTileKernelINS2_10policy_hubIdjN4cuda3std3__44plusIdEEE10Policy1000EPdSC_iS9_ddNS7_10__identityEEEvT0_T1_T2_T3_T4_T6__param_0];
	ld.param.u64 	%rd10, [_ZN3cub18CUB_300001_SM_10006detail6reduce28DeviceReduceSingleTileKernelINS2_10policy_hubIdjN4cuda3std3__44plusIdEEE10Policy1000EPdSC_iS9_ddNS7_10__identityEEEvT0_T1_T2_T3_T4_T6__param_1];
	ld.param.u32 	%r36, [_ZN3cub18CUB_300001_SM_10006detail6reduce28DeviceReduceSingleTileKernelINS2_10policy_hubIdjN4cuda3std3__44plusIdEEE10Policy1000EPdSC_iS9_ddNS7_10__identityEEEvT0_T1_T2_T3_T4_T6__param_2];
	ld.param.f64 	%fd30, [_ZN3cub18CUB_300001_SM_10006detail6reduce28DeviceReduceSingleTileKernelINS2_10policy_hubIdjN4cuda3std3__44plusIdEEE10Policy1000EPdSC_iS9_ddNS7_10__identityEEEvT0_T1_T2_T3_T4_T6__param_4];
	cvta.to.global.u64 	%rd1, %rd10;
	setp.ne.s32 	%p1, %r36, 0;
	@%p1 bra 	$L__BB9_3;
	mov.u32 	%r225, %tid.x;
	setp.ne.s32 	%p61, %r225, 0;
	@%p61 bra 	$L__BB9_39;
	st.global.f64 	[%rd1], %fd30;
	bra.uni 	$L__BB9_39;
$L__BB9_3:
	setp.gt.s32 	%p2, %r36, 5119;
	@%p2 bra 	$L__BB9_21;
	mov.u32 	%r1, %tid.x;
	setp.ge.s32 	%p19, %r1, %r36;
	mov.f64 	%fd255, 0d0000000000000000;
	mov.u32 	%r229, %r1;
	@%p19 bra 	$L__BB9_6;
	mul.wide.u32 	%rd74, %r1, 8;
	add.s64 	%rd73, %rd9, %rd74;
	// begin inline asm
	ld.global.nc.u64 %rd72, [%rd73];
	// end inline asm
	mov.b64 	%fd255, %rd72;
	add.s32 	%r229, %r1, 640;
$L__BB9_6:
	setp.ge.s32 	%p20, %r229, %r36;
	@%p20 bra 	$L__BB9_12;
	not.b32 	%r101, %r229;
	add.s32 	%r4, %r36, %r101;
	mul.hi.u32 	%r102, %r4, -858993459;
	shr.u32 	%r103, %r102, 9;
	add.s32 	%r5, %r103, 1;
	and.b32  	%r104, %r103, 3;
	setp.eq.s32 	%p21, %r104, 3;
	@%p21 bra 	$L__BB9_10;
	mul.wide.u32 	%rd75, %r229, 8;
	add.s64 	%rd107, %rd9, %rd75;
	and.b32  	%r105, %r5, 3;
	neg.s32 	%r227, %r105;
$L__BB9_9:
	.pragma "nounroll";
	// begin inline asm
	ld.global.nc.u64 %rd76, [%rd107];
	// end inline asm
	mov.b64 	%fd121, %rd76;
	add.f64 	%fd255, %fd255, %fd121;
	add.s32 	%r229, %r229, 640;
	add.s64 	%rd107, %rd107, 5120;
	add.s32 	%r227, %r227, 1;
	setp.ne.s32 	%p22, %r227, 0;
	@%p22 bra 	$L__BB9_9;
$L__BB9_10:
	setp.lt.u32 	%p23, %r4, 1920;
	@%p23 bra 	$L__BB9_12;
$L__BB9_11:
	mul.wide.s32 	%rd86, %r229, 8;
	add.s64 	%rd79, %rd9, %rd86;
	// begin inline asm
	ld.global.nc.u64 %rd78, [%rd79];
	// end inline asm
	mov.b64 	%fd122, %rd78;
	add.f64 	%fd123, %fd255, %fd122;
	add.s64 	%rd81, %rd79, 5120;
	// begin inline asm
	ld.global.nc.u64 %rd80, [%rd81];
	// end inline asm
	mov.b64 	%fd124, %rd80;
	add.f64 	%fd125, %fd123, %fd124;
	add.s64 	%rd83, %rd79, 10240;
	// begin inline asm
	ld.global.nc.u64 %rd82, [%rd83];
	// end inline asm
	mov.b64 	%fd126, %rd82;
	add.f64 	%fd127, %fd125, %fd126;
	add.s64 	%rd85, %rd79, 15360;
	// begin inline asm
	ld.global.nc.u64 %rd84, [%rd85];
	// end inline asm
	mov.b64 	%fd128, %rd84;
	add.f64 	%fd255, %fd127, %fd128;
	add.s32 	%r229, %r229, 2560;
	setp.lt.s32 	%p24, %r229, %r36;
	@%p24 bra 	$L__BB9_11;
$L__BB9_12:
	setp.lt.s32 	%p25, %r36, 640;
	@%p25 bra 	$L__BB9_17;
	// begin inline asm
	mov.u32 %r169, %laneid;
	// end inline asm
	mov.b64 	%rd97, %fd255;
	mov.b64 	{%r171, %r176}, %rd97;
	mov.b32 	%r177, 1;
	mov.b32 	%r218, 31;
	mov.b32 	%r219, -1;
	// begin inline asm
	shfl.sync.down.b32 %r170, %r171, %r177, %r218, %r219;
	// end inline asm
	// begin inline asm
	shfl.sync.down.b32 %r175, %r176, %r177, %r218, %r219;
	// end inline asm
	mov.b64 	%rd98, {%r170, %r175};
	mov.b64 	%fd199, %rd98;
	setp.gt.s32 	%p53, %r169, 30;
	add.f64 	%fd200, %fd255, %fd199;
	selp.f64 	%fd201, %fd255, %fd200, %p53;
	mov.b64 	%rd99, %fd201;
	mov.b64 	{%r181, %r186}, %rd99;
	mov.b32 	%r187, 2;
	// begin inline asm
	shfl.sync.down.b32 %r180, %r181, %r187, %r218, %r219;
	// end inline asm
	// begin inline asm
	shfl.sync.down.b32 %r185, %r186, %r187, %r218, %r219;
	// end inline asm
	mov.b64 	%rd100, {%r180, %r185};
	mov.b64 	%fd202, %rd100;
	setp.gt.s32 	%p54, %r169, 29;
	add.f64 	%fd203, %fd201, %fd202;
	selp.f64 	%fd204, %fd201, %fd203, %p54;
	mov.b64 	%rd101, %fd204;
	mov.b64 	{%r191, %r196}, %rd101;
	mov.b32 	%r197, 4;
	// begin inline asm
	shfl.sync.down.b32 %r190, %r191, %r197, %r218, %r219;
	// end inline asm
	// begin inline asm
	shfl.sync.down.b32 %r195, %r196, %r197, %r218, %r219;
	// end inline asm
	mov.b64 	%rd102, {%r190, %r195};
	mov.b64 	%fd205, %rd102;
	setp.gt.s32 	%p55, %r169, 27;
	add.f64 	%fd206, %fd204, %fd205;
	selp.f64 	%fd207, %fd204, %fd206, %p55;
	mov.b64 	%rd103, %fd207;
	mov.b64 	{%r201, %r206}, %rd103;
	mov.b32 	%r207, 8;
	// begin inline asm
	shfl.sync.down.b32 %r200, %r201, %r207, %r218, %r219;
	// end inline asm
	// begin inline asm
	shfl.sync.down.b32 %r205, %r206, %r207, %r218, %r219;
	// end inline asm
	mov.b64 	%rd104, {%r200, %r205};
	mov.b64 	%fd208, %rd104;
	setp.gt.s32 	%p56, %r169, 23;
	add.f64 	%fd209, %fd207, %fd208;
	selp.f64 	%fd210, %fd207, %fd209, %p56;
	mov.b64 	%rd105, %fd210;
	mov.b64 	{%r211, %r216}, %rd105;
	mov.b32 	%r217, 16;
	// begin inline asm
	shfl.sync.down.b32 %r210, %r211, %r217, %r218, %r219;
	// end inline asm
	// begin inline asm
	shfl.sync.down.b32 %r215, %r216, %r217, %r218, %r219;
	// end inline asm
	mov.b64 	%rd106, {%r210, %r215};
	mov.b64 	%fd211, %rd106;
	setp.gt.s32 	%p57, %r169, 15;
	add.f64 	%fd10, %fd210, %fd211;
	selp.f64 	%fd263, %fd210, %fd10, %p57;
	setp.ne.s32 	%p58, %r169, 0;
	@%p58 bra 	$L__BB9_15;
	shr.u32 	%r220, %r1, 2;
	and.b32  	%r221, %r220, 248;
	mov.u32 	%r222, _ZZN3cub18CUB_300001_SM_10006detail6reduce28DeviceReduceSingleTileKernelINS2_10policy_hubIdjN4cuda3std3__44plusIdEEE10Policy1000EPdSC_iS9_ddNS7_10__identityEEEvT0_T1_T2_T3_T4_T6_E12temp_storage;
	add.s32 	%r223, %r222, %r221;
	st.shared.f64 	[%r223+24], %fd10;
$L__BB9_15:
	bar.sync 	0;
	setp.ne.s32 	%p59, %r1, 0;
	@%p59 bra 	$L__BB9_37;
	ld.shared.f64 	%fd212, [_ZZN3cub18CUB_300001_SM_10006detail6reduce28DeviceReduceSingleTileKernelINS2_10policy_hubIdjN4cuda3std3__44plusIdEEE10Policy1000EPdSC_iS9_ddNS7_10__identityEEEvT0_T1_T2_T3_T4_T6_E12temp_storage+32];
	add.f64 	%fd213, %fd263, %fd212;
	ld.shared.f64 	%fd214, [_ZZN3cub18CUB_300001_SM_10006detail6reduce28DeviceReduceSingleTileKernelINS2_10policy_hubIdjN4cuda3std3__44plusIdEEE10Policy1000EPdSC_iS9_ddNS7_10__identityEEEvT0_T1_T2_T3_T4_T6_E12temp_storage+40];
	add.f64 	%fd215, %fd213, %fd214;
	ld.shared.f64 	%fd216, [_ZZN3cub18CUB_300001_SM_10006detail6reduce28DeviceReduceSingleTileKernelINS2_10policy_hubIdjN4cuda3std3__44plusIdEEE10Policy1000EPdSC_iS9_ddNS7_10__identityEEEvT0_T1_T2_T3_T4_T6_E12temp_storage+48];
	add.f64 	%fd217, %fd215, %fd216;
	ld.shared.f64 	%fd218, [_ZZN3cub18CUB_300001_SM_10006detail6reduce28DeviceReduceSingleTileKernelINS2_10policy_hubIdjN4cuda3std3__44plusIdEEE10Policy1000EPdSC_iS9_ddNS7_10__identityEEEvT0_T1_T2_T3_T4_T6_E12temp_storage+56];
	add.f64 	%fd219, %fd217, %fd218;
	ld.shared.f64 	%fd220, [_ZZN3cub18CUB_300001_SM_10006detail6reduce28DeviceReduceSingleTileKernelINS2_10policy_hubIdjN4cuda3std3__44plusIdEEE10Policy1000EPdSC_iS9_ddNS7_10__identityEEEvT0_T1_T2_T3_T4_T6_E12temp_storage+64];
	add.f64 	%fd221, %fd219, %fd220;
	ld.shared.f64 	%fd222, [_ZZN3cub18CUB_300001_SM_10006detail6reduce28DeviceReduceSingleTileKernelINS2_10policy_hubIdjN4cuda3std3__44plusIdEEE10Policy1000EPdSC_iS9_ddNS7_10__identityEEEvT0_T1_T2_T3_T4_T6_E12temp_storage+72];
	add.f64 	%fd223, %fd221, %fd222;
	ld.shared.f64 	%fd224, [_ZZN3cub18CUB_300001_SM_10006detail6reduce28DeviceReduceSingleTileKernelINS2_10policy_hubIdjN4cuda3std3__44plusIdEEE10Policy1000EPdSC_iS9_ddNS7_10__identityEEEvT0_T1_T2_T3_T4_T6_E12temp_storage+80];
	add.f64 	%fd225, %fd223, %fd224;
	ld.shared.f64 	%fd226, [_ZZN3cub18CUB_300001_SM_10006detail6reduce28DeviceReduceSingleTileKernelINS2_10policy_hubIdjN4cuda3std3__44plusIdEEE10Policy1000EPdSC_iS9_ddNS7_10__identityEEEvT0_T1_T2_T3_T4_T6_E12temp_storage+88];
	add.f64 	%fd227, %fd225, %fd226;
	ld.shared.f64 	%fd228, [_ZZN3cub18CUB_300001_SM_10006detail6reduce28DeviceReduceSingleTileKernelINS2_10policy_hubIdjN4cuda3std3__44plusIdEEE10Policy1000EPdSC_iS9_ddNS7_10__identityEEEvT0_T1_T2_T3_T4_T6_E12temp_storage+96];
	add.f64 	%fd229, %fd227, %fd228;
	ld.shared.f64 	%fd230, [_ZZN3cub18CUB_300001_SM_10006detail6reduce28DeviceReduceSingleTileKernelINS2_10policy_hubIdjN4cuda3std3__44plusIdEEE10Policy1000EPdSC_iS9_ddNS7_10__identityEEEvT0_T1_T2_T3_T4_T6_E12temp_storage+104];
	add.f64 	%fd231, %fd229, %fd230;
	ld.shared.f64 	%fd232, [_ZZN3cub18CUB_300001_SM_10006detail6reduce28DeviceReduceSingleTileKernelINS2_10policy_hubIdjN4cuda3std3__44plusIdEEE10Policy1000EPdSC_iS9_ddNS7_10__identityEEEvT0_T1_T2_T3_T4_T6_E12temp_storage+112];
	add.f64 	%fd233, %fd231, %fd232;
	ld.shared.f64 	%fd234, [_ZZN3cub18CUB_300001_SM_10006detail6reduce28DeviceReduceSingleTileKernelINS2_10policy_hubIdjN4cuda3std3__44plusIdEEE10Policy1000EPdSC_iS9_ddNS7_10__identityEEEvT0_T1_T2_T3_T4_T6_E12temp_storage+120];
	add.f64 	%fd235, %fd233, %fd234;
	ld.shared.f64 	%fd236, [_ZZN3cub18CUB_300001_SM_10006detail6reduce28DeviceReduceSingleTileKernelINS2_10policy_hubIdjN4cuda3std3__44plusIdEEE10Policy1000EPdSC_iS9_ddNS7_10__identityEEEvT0_T1_T2_T3_T4_T6_E12temp_storage+128];
	add.f64 	%fd237, %fd235, %fd236;
	ld.shared.f64 	%fd238, [_ZZN3cub18CUB_300001_SM_10006detail6reduce28DeviceReduceSingleTileKernelINS2_10policy_hubIdjN4cuda3std3__44plusIdEEE10Policy1000EPdSC_iS9_ddNS7_10__identityEEEvT0_T1_T2_T3_T4_T6_E12temp_storage+136];
	add.f64 	%fd239, %fd237, %fd238;
	ld.shared.f64 	%fd240, [_ZZN3cub18CUB_300001_SM_10006detail6reduce28DeviceReduceSingleTileKernelINS2_10policy_hubIdjN4cuda3std3__44plusIdEEE10Policy1000EPdSC_iS9_ddNS7_10__identityEEEvT0_T1_T2_T3_T4_T6_E12temp_storage+144];
	add.f64 	%fd241, %fd239, %fd240;
	ld.shared.f64 	%fd242, [_ZZN3cub18CUB_300001_SM_10006detail6reduce28DeviceReduceSingleTileKernelINS2_10policy_hubIdjN4cuda3std3__44plusIdEEE10Policy1000EPdSC_iS9_ddNS7_10__identityEEEvT0_T1_T2_T3_T4_T6_E12temp_storage+152];
	add.f64 	%fd243, %fd241, %fd242;
	ld.shared.f64 	%fd244, [_ZZN3cub18CUB_300001_SM_10006detail6reduce28DeviceReduceSingleTileKernelINS2_10policy_hubIdjN4cuda3std3__44plusIdEEE10Policy1000EPdSC_iS9_ddNS7_10__identityEEEvT0_T1_T2_T3_T4_T6_E12temp_storage+160];
	add.f64 	%fd245, %fd243, %fd244;
	ld.shared.f64 	%fd246, [_ZZN3cub18CUB_300001_SM_10006detail6reduce28DeviceReduceSingleTileKernelINS2_10policy_hubIdjN4cuda3std3__44plusIdEEE10Policy1000EPdSC_iS9_ddNS7_10__identityEEEvT0_T1_T2_T3_T4_T6_E12temp_storage+168];
	add.f64 	%fd247, %fd245, %fd246;
	ld.shared.f64 	%fd248, [_ZZN3cub18CUB_300001_SM_10006detail6reduce28DeviceReduceSingleTileKernelINS2_10policy_hubIdjN4cuda3std3__44plusIdEEE10Policy1000EPdSC_iS9_ddNS7_10__identityEEEvT0_T1_T2_T3_T4_T6_E12temp_storage+176];
	add.f64 	%fd263, %fd247, %fd248;
	bra.uni 	$L__BB9_37;
$L__BB9_17:
	// begin inline asm
	mov.u32 %r106, %laneid;
	// end inline asm
	and.b32  	%r157, %r1, 992;
	add.s32 	%r158, %r157, 32;
	setp.gt.s32 	%p26, %r158, %r36;
	not.b32 	%r159, %r157;
	add.s32 	%r160, %r36, %r159;
	selp.b32 	%r155, %r160, 31, %p26;
	mov.b64 	%rd87, %fd255;
	mov.b64 	{%r108, %r113}, %rd87;
	mov.b32 	%r114, 1;
	mov.b32 	%r156, -1;
	// begin inline asm
	shfl.sync.down.b32 %r107, %r108, %r114, %r155, %r156;
	// end inline asm
	// begin inline asm
	shfl.sync.down.b32 %r112, %r113, %r114, %r155, %r156;
	// end inline asm
	mov.b64 	%rd88, {%r107, %r112};
	mov.b64 	%fd129, %rd88;
	setp.lt.s32 	%p27, %r106, %r155;
	add.f64 	%fd130, %fd255, %fd129;
	selp.f64 	%fd131, %fd130, %fd255, %p27;
	mov.b64 	%rd89, %fd131;
	mov.b64 	{%r118, %r123}, %rd89;
	mov.b32 	%r124, 2;
	// begin inline asm
	shfl.sync.down.b32 %r117, %r118, %r124, %r155, %r156;
	// end inline asm
	// begin inline asm
	shfl.sync.down.b32 %r122, %r123, %r124, %r155, %r156;
	// end inline asm
	mov.b64 	%rd90, {%r117, %r122};
	mov.b64 	%fd132, %rd90;
	add.s32 	%r161, %r106, 2;
	setp.gt.s32 	%p28, %r161, %r155;
	add.f64 	%fd133, %fd131, %fd132;
	selp.f64 	%fd134, %fd131, %fd133, %p28;
	mov.b64 	%rd91, %fd134;
	mov.b64 	{%r128, %r133}, %rd91;
	mov.b32 	%r134, 4;
	// begin inline asm
	shfl.sync.down.b32 %r127, %r128, %r134, %r155, %r156;
	// end inline asm
	// begin inline asm
	shfl.sync.down.b32 %r132, %r133, %r134, %r155, %r156;
	// end inline asm
	mov.b64 	%rd92, {%r127, %r132};
	mov.b64 	%fd135, %rd92;
	add.s32 	%r162, %r106, 4;
	setp.gt.s32 	%p29, %r162, %r155;
	add.f64 	%fd136, %fd134, %fd135;
	selp.f64 	%fd137, %fd134, %fd136, %p29;
	mov.b64 	%rd93, %fd137;
	mov.b64 	{%r138, %r143}, %rd93;
	mov.b32 	%r144, 8;
	// begin inline asm
	shfl.sync.down.b32 %r137, %r138, %r144, %r155, %r156;
	// end inline asm
	// begin inline asm
	shfl.sync.down.b32 %r142, %r143, %r144, %r155, %r156;
	// end inline asm
	mov.b64 	%rd94, {%r137, %r142};
	mov.b64 	%fd138, %rd94;
	add.s32 	%r163, %r106, 8;
	setp.gt.s32 	%p30, %r163, %r155;
	add.f64 	%fd139, %fd137, %fd138;
	selp.f64 	%fd140, %fd137, %fd139, %p30;
	mov.b64 	%rd95, %fd140;
	mov.b64 	{%r148, %r153}, %rd95;
	mov.b32 	%r154, 16;
	// begin inline asm
	shfl.sync.down.b32 %r147, %r148, %r154, %r155, %r156;
	// end inline asm
	// begin inline asm
	shfl.sync.down.b32 %r152, %r153, %r154, %r155, %r156;
	// end inline asm
	mov.b64 	%rd96, {%r147, %r152};
	mov.b64 	%fd141, %rd96;
	add.s32 	%r164, %r106, 16;
	setp.gt.s32 	%p31, %r164, %r155;
	add.f64 	%fd142, %fd140, %fd141;
	selp.f64 	%fd263, %fd140, %fd142, %p31;
	setp.ne.s32 	%p32, %r106, 0;
	@%p32 bra 	$L__BB9_19;
	shr.u32 	%r165, %r1, 2;
	and.b32  	%r166, %r165, 248;
	mov.u32 	%r167, _ZZN3cub18CUB_300001_SM_10006detail6reduce28DeviceReduceSingleTileKernelINS2_10policy_hubIdjN4cuda3std3__44plusIdEEE10Policy1000EPdSC_iS9_ddNS7_10__identityEEEvT0_T1_T2_T3_T4_T6_E12temp_storage;
	add.s32 	%r168, %r167, %r166;
	st.shared.f64 	[%r168+24], %fd263;
$L__BB9_19:
	bar.sync 	0;
	setp.ne.s32 	%p33, %r1, 0;
	@%p33 bra 	$L__BB9_37;
	setp.gt.s32 	%p34, %r36, 32;
	ld.shared.f64 	%fd143, [_ZZN3cub18CUB_300001_SM_10006detail6reduce28DeviceReduceSingleTileKernelINS2_10policy_hubIdjN4cuda3std3__44plusIdEEE10Policy1000EPdSC_iS9_ddNS7_10__identityEEEvT0_T1_T2_T3_T4_T6_E12temp_storage+32];
	add.f64 	%fd144, %fd263, %fd143;
	selp.f64 	%fd145, %fd144, %fd263, %p34;
	setp.gt.s32 	%p35, %r36, 64;
	ld.shared.f64 	%fd146, [_ZZN3cub18CUB_300001_SM_10006detail6reduce28DeviceReduceSingleTileKernelINS2_10policy_hubIdjN4cuda3std3__44plusIdEEE10Policy1000EPdSC_iS9_ddNS7_10__identityEEEvT0_T1_T2_T3_T4_T6_E12temp_storage+40];
	add.f64 	%fd147, %fd146, %fd145;
	selp.f64 	%fd148, %fd147, %fd145, %p35;
	setp.gt.s32 	%p36, %r36, 96;
	ld.shared.f64 	%fd149, [_ZZN3cub18CUB_300001_SM_10006detail6reduce28DeviceReduceSingleTileKernelINS2_10policy_hubIdjN4cuda3std3__44plusIdEEE10Policy1000EPdSC_iS9_ddNS7_10__identityEEEvT0_T1_T2_T3_T4_T6_E12temp_storage+48];
	add.f64 	%fd150, %fd149, %fd148;
	selp.f64 	%fd151, %fd150, %fd148, %p36;
	setp.gt.s32 	%p37, %r36, 128;
	ld.shared.f64 	%fd152, [_ZZN3cub18CUB_300001_SM_10006detail6reduce28DeviceReduceSingleTileKernelINS2_10policy_hubIdjN4cuda3std3__44plusIdEEE10Policy1000EPdSC_iS9_ddNS7_10__identityEEEvT0_T1_T2_T3_T4_T6_E12temp_storage+56];
	add.f64 	%fd153, %fd152, %fd151;
	selp.f64 	%fd154, %fd153, %fd151, %p37;
	setp.gt.s32 	%p38, %r36, 160;
	ld.shared.f64 	%fd155, [_ZZN3cub18CUB_300001_SM_10006detail6reduce28DeviceReduceSingleTileKernelINS2_10policy_hubIdjN4cuda3std3__44plusIdEEE10Policy1000EPdSC_iS9_ddNS7_10__identityEEEvT0_T1_T2_T3_T4_T6_E12temp_storage+64];
	add.f64 	%fd156, %fd155, %fd154;
	selp.f64 	%fd157, %fd156, %fd154, %p38;
	setp.gt.s32 	%p39, %r36, 192;
	ld.shared.f64 	%fd158, [_ZZN3cub18CUB_300001_SM_10006detail6reduce28DeviceReduceSingleTileKernelINS2_10policy_hubIdjN4cuda3std3__44plusIdEEE10Policy1000EPdSC_iS9_ddNS7_10__identityEEEvT0_T1_T2_T3_T4_T6_E12temp_storage+72];
	add.f64 	%fd159, %fd158, %fd157;
	selp.f64 	%fd160, %fd159, %fd157, %p39;
	setp.gt.s32 	%p40, %r36, 224;
	ld.shared.f64 	%fd161, [_ZZN3cub18CUB_300001_SM_10006detail6reduce28DeviceReduceSingleTileKernelINS2_10policy_hubIdjN4cuda3std3__44plusIdEEE10Policy1000EPdSC_iS9_ddNS7_10__identityEEEvT0_T1_T2_T3_T4_T6_E12temp_storage+80];
	add.f64 	%fd162, %fd161, %fd160;
	selp.f64 	%fd163, %fd162, %fd160, %p40;
	setp.gt.s32 	%p41, %r36, 256;
	ld.shared.f64 	%fd164, [_ZZN3cub18CUB_300001_SM_10006detail6reduce28DeviceReduceSingleTileKernelINS2_10policy_hubIdjN4cuda3std3__44plusIdEEE10Policy1000EPdSC_iS9_ddNS7_10__identityEEEvT0_T1_T2_T3_T4_T6_E12temp_storage+88];
	add.f64 	%fd165, %fd164, %fd163;
	selp.f64 	%fd166, %fd165, %fd163, %p41;
	setp.gt.s32 	%p42, %r36, 288;
	ld.shared.f64 	%fd167, [_ZZN3cub18CUB_300001_SM_10006detail6reduce28DeviceReduceSingleTileKernelINS2_10policy_hubIdjN4cuda3std3__44plusIdEEE10Policy1000EPdSC_iS9_ddNS7_10__identityEEEvT0_T1_T2_T3_T4_T6_E12temp_storage+96];
	add.f64 	%fd168, %fd167, %fd166;
	selp.f64 	%fd169, %fd168, %fd166, %p42;
	setp.gt.s32 	%p43, %r36, 320;
	ld.shared.f64 	%fd170, [_ZZN3cub18CUB_300001_SM_10006detail6reduce28DeviceReduceSingleTileKernelINS2_10policy_hubIdjN4cuda3std3__44plusIdEEE10Policy1000EPdSC_iS9_ddNS7_10__identityEEEvT0_T1_T2_T3_T4_T6_E12temp_storage+104];
	add.f64 	%fd171, %fd170, %fd169;
	selp.f64 	%fd172, %fd171, %fd169, %p43;
	setp.gt.s32 	%p44, %r36, 352;
	ld.shared.f64 	%fd173, [_ZZN3cub18CUB_300001_SM_10006detail6reduce28DeviceReduceSingleTileKernelINS2_10policy_hubIdjN4cuda3std3__44plusIdEEE10Policy1000EPdSC_iS9_ddNS7_10__identityEEEvT0_T1_T2_T3_T4_T6_E12temp_storage+112];
	add.f64 	%fd174, %fd173, %fd172;
	selp.f64 	%fd175, %fd174, %fd172, %p44;
	setp.gt.s32 	%p45, %r36, 384;
	ld.shared.f64 	%fd176, [_ZZN3cub18CUB_300001_SM_10006detail6reduce28DeviceReduceSingleTileKernelINS2_10policy_hubIdjN4cuda3std3__44plusIdEEE10Policy1000EPdSC_iS9_ddNS7_10__identityEEEvT0_T1_T2_T3_T4_T6_E12temp_storage+120];
	add.f64 	%fd177, %fd176, %fd175;
	selp.f64 	%fd178, %fd177, %fd175, %p45;
	setp.gt.s32 	%p46, %r36, 416;
	ld.shared.f64 	%fd179, [_ZZN3cub18CUB_300001_SM_10006detail6reduce28DeviceReduceSingleTileKernelINS2_10policy_hubIdjN4cuda3std3__44plusIdEEE10Policy1000EPdSC_iS9_ddNS7_10__identityEEEvT0_T1_T2_T3_T4_T6_E12temp_storage+128];
	add.f64 	%fd180, %fd179, %fd178;
	selp.f64 	%fd181, %fd180, %fd178, %p46;
	setp.gt.s32 	%p47, %r36, 448;
	ld.shared.f64 	%fd182, [_ZZN3cub18CUB_300001_SM_10006detail6reduce28DeviceReduceSingleTileKernelINS2_10policy_hubIdjN4cuda3std3__44plusIdEEE10Policy1000EPdSC_iS9_ddNS7_10__identityEEEvT0_T1_T2_T3_T4_T6_E12temp_storage+136];
	add.f64 	%fd183, %fd182, %fd181;
	selp.f64 	%fd184, %fd183, %fd181, %p47;
	setp.gt.s32 	%p48, %r36, 480;
	ld.shared.f64 	%fd185, [_ZZN3cub18CUB_300001_SM_10006detail6reduce28DeviceReduceSingleTileKernelINS2_10policy_hubIdjN4cuda3std3__44plusIdEEE10Policy1000EPdSC_iS9_ddNS7_10__identityEEEvT0_T1_T2_T3_T4_T6_E12temp_storage+144];
	add.f64 	%fd186, %fd185, %fd184;
	selp.f64 	%fd187, %fd186, %fd184, %p48;
	setp.gt.s32 	%p49, %r36, 512;
	ld.shared.f64 	%fd188, [_ZZN3cub18CUB_300001_SM_10006detail6reduce28DeviceReduceSingleTileKernelINS2_10policy_hubIdjN4cuda3std3__44plusIdEEE10Policy1000EPdSC_iS9_ddNS7_10__identityEEEvT0_T1_T2_T3_T4_T6_E12temp_storage+152];
	add.f64 	%fd189, %fd188, %fd187;
	selp.f64 	%fd190, %fd189, %fd187, %p49;
	setp.gt.s32 	%p50, %r36, 544;
	ld.shared.f64 	%fd191, [_ZZN3cub18CUB_300001_SM_10006detail6reduce28DeviceReduceSingleTileKernelINS2_10policy_hubIdjN4cuda3std3__44plusIdEEE10Policy1000EPdSC_iS9_ddNS7_10__identityEEEvT0_T1_T2_T3_T4_T6_E12temp_storage+160];
	add.f64 	%fd192, %fd191, %fd190;
	selp.f64 	%fd193, %fd192, %fd190, %p50;
	setp.gt.s32 	%p51, %r36, 576;
	ld.shared.f64 	%fd194, [_ZZN3cub18CUB_300001_SM_10006detail6reduce28DeviceReduceSingleTileKernelINS2_10policy_hubIdjN4cuda3std3__44plusIdEEE10Policy1000EPdSC_iS9_ddNS7_10__identityEEEvT0_T1_T2_T3_T4_T6_E12temp_storage+168];
	add.f64 	%fd195, %fd194, %fd193;
	selp.f64 	%fd196, %fd195, %fd193, %p51;
	setp.gt.s32 	%p52, %r36, 608;
	ld.shared.f64 	%fd197, [_ZZN3cub18CUB_300001_SM_10006detail6reduce28DeviceReduceSingleTileKernelINS2_10policy_hubIdjN4cuda3std3__44plusIdEEE10Policy1000EPdSC_iS9_ddNS7_10__identityEEEvT0_T1_T2_T3_T4_T6_E12temp_storage+176];
	add.f64 	%fd198, %fd197, %fd196;
	selp.f64 	%fd263, %fd198, %fd196, %p52;
	bra.uni 	$L__BB9_37;
$L__BB9_21:
	mov.u32 	%r14, %tid.x;
	mul.wide.u32 	%rd27, %r14, 8;
	add.s64 	%rd12, %rd9, %rd27;
	// begin inline asm
	ld.global.nc.u64 %rd11, [%rd12];
	// end inline asm
	mov.b64 	%fd31, %rd11;
	add.s64 	%rd14, %rd12, 5120;
	// begin inline asm
	ld.global.nc.u64 %rd13, [%rd14];
	// end inline asm
	mov.b64 	%fd32, %rd13;
	add.s64 	%rd16, %rd12, 10240;
	// begin inline asm
	ld.global.nc.u64 %rd15, [%rd16];
	// end inline asm
	mov.b64 	%fd33, %rd15;
	add.s64 	%rd18, %rd12, 15360;
	// begin inline asm
	ld.global.nc.u64 %rd17, [%rd18];
	// end inline asm
	mov.b64 	%fd34, %rd17;
	add.s64 	%rd20, %rd12, 20480;
	// begin inline asm
	ld.global.nc.u64 %rd19, [%rd20];
	// end inline asm
	mov.b64 	%fd35, %rd19;
	add.s64 	%rd22, %rd12, 25600;
	// begin inline asm
	ld.global.nc.u64 %rd21, [%rd22];
	// end inline asm
	mov.b64 	%fd36, %rd21;
	add.s64 	%rd24, %rd12, 30720;
	// begin inline asm
	ld.global.nc.u64 %rd23, [%rd24];
	// end inline asm
	mov.b64 	%fd37, %rd23;
	add.s64 	%rd26, %rd12, 35840;
	// begin inline asm
	ld.global.nc.u64 %rd25, [%rd26];
	// end inline asm
	mov.b64 	%fd38, %rd25;
	add.f64 	%fd39, %fd31, %fd32;
	add.f64 	%fd40, %fd39, %fd33;
	add.f64 	%fd41, %fd40, %fd34;
	add.f64 	%fd42, %fd41, %fd35;
	add.f64 	%fd43, %fd42, %fd36;
	add.f64 	%fd44, %fd43, %fd37;
	add.f64 	%fd262, %fd44, %fd38;
	setp.lt.u32 	%p3, %r36, 10240;
	mov.b32 	%r232, 5120;
	@%p3 bra 	$L__BB9_25;
	add.s32 	%r15, %r36, -5120;
	mov.b32 	%r232, 5120;
$L__BB9_23:
	mul.wide.s32 	%rd44, %r232, 8;
	add.s64 	%rd29, %rd12, %rd44;
	// begin inline asm
	ld.global.nc.u64 %rd28, [%rd29];
	// end inline asm
	mov.b64 	%fd45, %rd28;
	add.s64 	%rd31, %rd29, 5120;
	// begin inline asm
	ld.global.nc.u64 %rd30, [%rd31];
	// end inline asm
	mov.b64 	%fd46, %rd30;
	add.s64 	%rd33, %rd29, 10240;
	// begin inline asm
	ld.global.nc.u64 %rd32, [%rd33];
	// end inline asm
	mov.b64 	%fd47, %rd32;
	add.s64 	%rd35, %rd29, 15360;
	// begin inline asm
	ld.global.nc.u64 %rd34, [%rd35];
	// end inline asm
	mov.b64 	%fd48, %rd34;
	add.s64 	%rd37, %rd29, 20480;
	// begin inline asm
	ld.global.nc.u64 %rd36, [%rd37];
	// end inline asm
	mov.b64 	%fd49, %rd36;
	add.s64 	%rd39, %rd29, 25600;
	// begin inline asm
	ld.global.nc.u64 %rd38, [%rd39];
	// end inline asm
	mov.b64 	%fd50, %rd38;
	add.s64 	%rd41, %rd29, 30720;
	// begin inline asm
	ld.global.nc.u64 %rd40, [%rd41];
	// end inline asm
	mov.b64 	%fd51, %rd40;
	add.s64 	%rd43, %rd29, 35840;
	// begin inline asm
	ld.global.nc.u64 %rd42, [%rd43];
	// end inline asm
	mov.b64 	%fd52, %rd42;
	add.f64 	%fd53, %fd262, %fd45;
	add.f64 	%fd54, %fd53, %fd46;
	add.f64 	%fd55, %fd54, %fd47;
	add.f64 	%fd56, %fd55, %fd48;
	add.f64 	%fd57, %fd56, %fd49;
	add.f64 	%fd58, %fd57, %fd50;
	add.f64 	%fd59, %fd58, %fd51;
	add.f64 	%fd262, %fd59, %fd52;
	sub.s32 	%r39, %r36, %r232;
	setp.lt.s32 	%p4, %r39, 5120;
	@%p4 bra 	$L__BB9_33;
	add.s32 	%r232, %r232, 5120;
	setp.le.s32 	%p5, %r232, %r15;
	@%p5 bra 	$L__BB9_23;
$L__BB9_25:
	setp.le.s32 	%p6, %r36, %r232;
	@%p6 bra 	$L__BB9_33;
	sub.s32 	%r19, %r36, %r232;
	setp.ge.s32 	%p7, %r14, %r19;
	@%p7 bra 	$L__BB9_33;
	not.b32 	%r40, %r14;
	add.s32 	%r41, %r36, %r40;
	sub.s32 	%r20, %r41, %r232;
	mul.hi.u32 	%r42, %r20, -858993459;
	shr.u32 	%r43, %r42, 9;
	add.s32 	%r21, %r43, 1;
	and.b32  	%r44, %r43, 3;
	setp.eq.s32 	%p8, %r44, 3;
	mov.u32 	%r236, %r14;
	@%p8 bra 	$L__BB9_30;
	add.s32 	%r234, %r14, %r232;
	and.b32  	%r45, %r21, 3;
	neg.s32 	%r233, %r45;
	mov.u32 	%r236, %r14;
$L__BB9_29:
	.pragma "nounroll";
	mul.wide.u32 	%rd47, %r234, 8;
	add.s64 	%rd46, %rd9, %rd47;
	// begin inline asm
	ld.global.nc.u64 %rd45, [%rd46];
	// end inline asm
	mov.b64 	%fd61, %rd45;
	add.f64 	%fd262, %fd262, %fd61;
	add.s32 	%r236, %r236, 640;
	add.s32 	%r234, %r234, 640;
	add.s32 	%r233, %r233, 1;
	setp.ne.s32 	%p9, %r233, 0;
	@%p9 bra 	$L__BB9_29;
$L__BB9_30:
	setp.lt.u32 	%p10, %r20, 1920;
	@%p10 bra 	$L__BB9_33;
	cvt.u64.u32 	%rd48, %r236;
	cvt.u64.u32 	%rd49, %r232;
	add.s64 	%rd50, %rd48, %rd49;
	shl.b64 	%rd51, %rd50, 3;
	add.s64 	%rd52, %rd51, %rd9;
	add.s64 	%rd108, %rd52, 10240;
	add.s32 	%r237, %r236, %r232;
$L__BB9_32:
	mul.wide.u32 	%rd61, %r237, 8;
	add.s64 	%rd54, %rd9, %rd61;
	// begin inline asm
	ld.global.nc.u64 %rd53, [%rd54];
	// end inline asm
	mov.b64 	%fd62, %rd53;
	add.f64 	%fd63, %fd262, %fd62;
	add.s64 	%rd56, %rd108, -5120;
	// begin inline asm
	ld.global.nc.u64 %rd55, [%rd56];
	// end inline asm
	mov.b64 	%fd64, %rd55;
	add.f64 	%fd65, %fd63, %fd64;
	// begin inline asm
	ld.global.nc.u64 %rd57, [%rd108];
	// end inline asm
	mov.b64 	%fd66, %rd57;
	add.f64 	%fd67, %fd65, %fd66;
	add.s64 	%rd60, %rd108, 5120;
	// begin inline asm
	ld.global.nc.u64 %rd59, [%rd60];
	// end inline asm
	mov.b64 	%fd68, %rd59;
	add.f64 	%fd262, %fd67, %fd68;
	add.s32 	%r236, %r236, 2560;
	add.s64 	%rd108, %rd108, 20480;
	add.s32 	%r237, %r237, 2560;
	setp.lt.s32 	%p11, %r236, %r19;
	@%p11 bra 	$L__BB9_32;
$L__BB9_33:
	// begin inline asm
	mov.u32 %r46, %laneid;
	// end inline asm
	mov.b64 	%rd62, %fd262;
	mov.b64 	{%r48, %r53}, %rd62;
	mov.b32 	%r54, 1;
	mov.b32 	%r95, 31;
	mov.b32 	%r96, -1;
	// begin inline asm
	shfl.sync.down.b32 %r47, %r48, %r54, %r95, %r96;
	// end inline asm
	// begin inline asm
	shfl.sync.down.b32 %r52, %r53, %r54, %r95, %r96;
	// end inline asm
	mov.b64 	%rd63, {%r47, %r52};
	mov.b64 	%fd69, %rd63;
	setp.gt.s32 	%p12, %r46, 30;
	add.f64 	%fd70, %fd262, %fd69;
	selp.f64 	%fd71, %fd262, %fd70, %p12;
	mov.b64 	%rd64, %fd71;
	mov.b64 	{%r58, %r63}, %rd64;
	mov.b32 	%r64, 2;
	// begin inline asm
	shfl.sync.down.b32 %r57, %r58, %r64, %r95, %r96;
	// end inline asm
	// begin inline asm
	shfl.sync.down.b32 %r62, %r63, %r64, %r95, %r96;
	// end inline asm
	mov.b64 	%rd65, {%r57, %r62};
	mov.b64 	%fd72, %rd65;
	setp.gt.s32 	%p13, %r46, 29;
	add.f64 	%fd73, %fd71, %fd72;
	selp.f64 	%fd74, %fd71, %fd73, %p13;
	mov.b64 	%rd66, %fd74;
	mov.b64 	{%r68, %r73}, %rd66;
	mov.b32 	%r74, 4;
	// begin inline asm
	shfl.sync.down.b32 %r67, %r68, %r74, %r95, %r96;
	// end inline asm
	// begin inline asm
	shfl.sync.down.b32 %r72, %r73, %r74, %r95, %r96;
	// end inline asm
	mov.b64 	%rd67, {%r67, %r72};
	mov.b64 	%fd75, %rd67;
	setp.gt.s32 	%p14, %r46, 27;
	add.f64 	%fd76, %fd74, %fd75;
	selp.f64 	%fd77, %fd74, %fd76, %p14;
	mov.b64 	%rd68, %fd77;
	mov.b64 	{%r78, %r83}, %rd68;
	mov.b32 	%r84, 8;
	// begin inline asm
	shfl.sync.down.b32 %r77, %r78, %r84, %r95, %r96;
	// end inline asm
	// begin inline asm
	shfl.sync.down.b32 %r82, %r83, %r84, %r95, %r96;
	// end inline asm
	mov.b64 	%rd69, {%r77, %r82};
	mov.b64 	%fd78, %rd69;
	setp.gt.s32 	%p15, %r46, 23;
	add.f64 	%fd79, %fd77, %fd78;
	selp.f64 	%fd80, %fd77, %fd79, %p15;
	mov.b64 	%rd70, %fd80;
	mov.b64 	{%r88, %r93}, %rd70;
	mov.b32 	%r94, 16;
	// begin inline asm
	shfl.sync.down.b32 %r87, %r88, %r94, %r95, %r96;
	// end inline asm
	// begin inline asm
	shfl.sync.down.b32 %r92, %r93, %r94, %r95, %r96;
	// end inline asm
	mov.b64 	%rd71, {%r87, %r92};
	mov.b64 	%fd81, %rd71;
	setp.gt.s32 	%p16, %r46, 15;
	add.f64 	%fd26, %fd80, %fd81;
	selp.f64 	%fd263, %fd80, %fd26, %p16;
	setp.ne.s32 	%p17, %r46, 0;
	@%p17 bra 	$L__BB9_35;
	shr.u32 	%r97, %r14, 2;
	and.b32  	%r98, %r97, 248;
	mov.u32 	%r99, _ZZN3cub18CUB_300001_SM_10006detail6reduce28DeviceReduceSingleTileKernelINS2_10policy_hubIdjN4cuda3std3__44plusIdEEE10Policy1000EPdSC_iS9_ddNS7_10__identityEEEvT0_T1_T2_T3_T4_T6_E12temp_storage;
	add.s32 	%r100, %r99, %r98;
	st.shared.f64 	[%r100+24], %fd26;
$L__BB9_35:
	bar.sync 	0;
	setp.ne.s32 	%p18, %r14, 0;
	@%p18 bra 	$L__BB9_37;
	ld.shared.f64 	%fd82, [_ZZN3cub18CUB_300001_SM_10006detail6reduce28DeviceReduceSingleTileKernelINS2_10policy_hubIdjN4cuda3std3__44plusIdEEE10Policy1000EPdSC_iS9_ddNS7_10__identityEEEvT0_T1_T2_T3_T4_T6_E12temp_storage+32];
	add.f64 	%fd83, %fd263, %fd82;
	ld.shared.f64 	%fd84, [_ZZN3cub18CUB_300001_SM_10006detail6reduce28DeviceReduceSingleTileKernelINS2_10policy_hubIdjN4cuda3std3__44plusIdEEE10Policy1000EPdSC_iS9_ddNS7_10__identityEEEvT0_T1_T2_T3_T4_T6_E12temp_storage+40];
	add.f64 	%fd85, %fd83, %fd84;
	ld.shared.f64 	%fd86, [_ZZN3cub18CUB_300001_SM_10006detail6reduce28DeviceReduceSingleTileKernelINS2_10policy_hubIdjN4cuda3std3__44plusIdEEE10Policy1000EPdSC_iS9_ddNS7_10__identityEEEvT0_T1_T2_T3_T4_T6_E12temp_storage+48];
	add.f64 	%fd87, %fd85, %fd86;
	ld.shared.f64 	%fd88, [_ZZN3cub18CUB_300001_SM_10006detail6reduce28DeviceReduceSingleTileKernelINS2_10policy_hubIdjN4cuda3std3__44plusIdEEE10Policy1000EPdSC_iS9_ddNS7_10__identityEEEvT0_T1_T2_T3_T4_T6_E12temp_storage+56];
	add.f64 	%fd89, %fd87, %fd88;
	ld.shared.f64 	%fd90, [_ZZN3cub18CUB_300001_SM_10006detail6reduce28DeviceReduceSingleTileKernelINS2_10policy_hubIdjN4cuda3std3__44plusIdEEE10Policy1000EPdSC_iS9_ddNS7_10__identityEEEvT0_T1_T2_T3_T4_T6_E12temp_storage+64];
	add.f64 	%fd91, %fd89, %fd90;
	ld.shared.f64 	%fd92, [_ZZN3cub18CUB_300001_SM_10006detail6reduce28DeviceReduceSingleTileKernelINS2_10policy_hubIdjN4cuda3std3__44plusIdEEE10Policy1000EPdSC_iS9_ddNS7_10__identityEEEvT0_T1_T2_T3_T4_T6_E12temp_storage+72];
	add.f64 	%fd93, %fd91, %fd92;
	ld.shared.f64 	%fd94, [_ZZN3cub18CUB_300001_SM_10006detail6reduce28DeviceReduceSingleTileKernelINS2_10policy_hubIdjN4cuda3std3__44plusIdEEE10Policy1000EPdSC_iS9_ddNS7_10__identityEEEvT0_T1_T2_T3_T4_T6_E12temp_storage+80];
	add.f64 	%fd95, %fd93, %fd94;
	ld.shared.f64 	%fd96, [_ZZN3cub18CUB_300001_SM_10006detail6reduce28DeviceReduceSingleTileKernelINS2_10policy_hubIdjN4cuda3std3__44plusIdEEE10Policy1000EPdSC_iS9_ddNS7_10__identityEEEvT0_T1_T2_T3_T4_T6_E12temp_storage+88];
	add.f64 	%fd97, %fd95, %fd96;
	ld.shared.f64 	%fd98, [_ZZN3cub18CUB_300001_SM_10006detail6reduce28DeviceReduceSingleTileKernelINS2_10policy_hubIdjN4cuda3std3__44plusIdEEE10Policy1000EPdSC_iS9_ddNS7_10__identityEEEvT0_T1_T2_T3_T4_T6_E12temp_storage+96];
	add.f64 	%fd99, %fd97, %fd98;
	ld.shared.f64 	%fd100, [_ZZN3cub18CUB_300001_SM_10006detail6reduce28DeviceReduceSingleTileKernelINS2_10policy_hubIdjN4cuda3std3__44plusIdEEE10Policy1000EPdSC_iS9_ddNS7_10__identityEEEvT0_T1_T2_T3_T4_T6_E12temp_storage+104];
	add.f64 	%fd101, %fd99, %fd100;
	ld.shared.f64 	%fd102, [_ZZN3cub18CUB_300001_SM_10006detail6reduce28DeviceReduceSingleTileKernelINS2_10policy_hubIdjN4cuda3std3__44plusIdEEE10Policy1000EPdSC_iS9_ddNS7_10__identityEEEvT0_T1_T2_T3_T4_T6_E12temp_storage+112];
	add.f64 	%fd103, %fd101, %fd102;
	ld.shared.f64 	%fd104, [_ZZN3cub18CUB_300001_SM_10006detail6reduce28DeviceReduceSingleTileKernelINS2_10policy_hubIdjN4cuda3std3__44plusIdEEE10Policy1000EPdSC_iS9_ddNS7_10__identityEEEvT0_T1_T2_T3_T4_T6_E12temp_storage+120];
	add.f64 	%fd105, %fd103, %fd104;
	ld.shared.f64 	%fd106, [_ZZN3cub18CUB_300001_SM_10006detail6reduce28DeviceReduceSingleTileKernelINS2_10policy_hubIdjN4cuda3std3__44plusIdEEE10Policy1000EPdSC_iS9_ddNS7_10__identityEEEvT0_T1_T2_T3_T4_T6_E12temp_storage+128];
	add.f64 	%fd107, %fd105, %fd106;
	ld.shared.f64 	%fd108, [_ZZN3cub18CUB_300001_SM_10006detail6reduce28DeviceReduceSingleTileKernelINS2_10policy_hubIdjN4cuda3std3__44plusIdEEE10Policy1000EPdSC_iS9_ddNS7_10__identityEEEvT0_T1_T2_T3_T4_T6_E12temp_storage+136];
	add.f64 	%fd109, %fd107, %fd108;
	ld.shared.f64 	%fd110, [_ZZN3cub18CUB_300001_SM_10006detail6reduce28DeviceReduceSingleTileKernelINS2_10policy_hubIdjN4cuda3std3__44plusIdEEE10Policy1000EPdSC_iS9_ddNS7_10__identityEEEvT0_T1_T2_T3_T4_T6_E12temp_storage+144];
	add.f64 	%fd111, %fd109, %fd110;
	ld.shared.f64 	%fd112, [_ZZN3cub18CUB_300001_SM_10006detail6reduce28DeviceReduceSingleTileKernelINS2_10policy_hubIdjN4cuda3std3__44plusIdEEE10Policy1000EPdSC_iS9_ddNS7_10__identityEEEvT0_T1_T2_T3_T4_T6_E12temp_storage+152];
	add.f64 	%fd113, %fd111, %fd112;
	ld.shared.f64 	%fd114, [_ZZN3cub18CUB_300001_SM_10006detail6reduce28DeviceReduceSingleTileKernelINS2_10policy_hubIdjN4cuda3std3__44plusIdEEE10Policy1000EPdSC_iS9_ddNS7_10__identityEEEvT0_T1_T2_T3_T4_T6_E12temp_storage+160];
	add.f64 	%fd115, %fd113, %fd114;
	ld.shared.f64 	%fd116, [_ZZN3cub18CUB_300001_SM_10006detail6reduce28DeviceReduceSingleTileKernelINS2_10policy_hubIdjN4cuda3std3__44plusIdEEE10Policy1000EPdSC_iS9_ddNS7_10__identityEEEvT0_T1_T2_T3_T4_T6_E12temp_storage+168];
	add.f64 	%fd117, %fd115, %fd116;
	ld.shared.f64 	%fd118, [_ZZN3cub18CUB_300001_SM_10006detail6reduce28DeviceReduceSingleTileKernelINS2_10policy_hubIdjN4cuda3std3__44plusIdEEE10Policy1000EPdSC_iS9_ddNS7_10__identityEEEvT0_T1_T2_T3_T4_T6_E12temp_storage+176];
	add.f64 	%fd263, %fd117, %fd118;
$L__BB9_37:
	mov.u32 	%r224, %tid.x;
	setp.ne.s32 	%p60, %r224, 0;
	@%p60 bra 	$L__BB9_39;
	add.f64 	%fd249, %fd30, %fd263;
	st.global.f64 	[%rd1], %fd249;
$L__BB9_39:
	ret;

}
	// .globl	_ZN3cub18CUB_300001_SM_10006detail6reduce28DeviceReduceSingleTileKernelINS2_10policy_hubIdyN4cuda3std3__44plusIdEEE10Policy1000EN6thrust24THRUST_300001_SM_1000_NS6detail15normal_iteratorINSD_10device_ptrIdEEEEPdyS9_ddNS7_10__identityEEEvT0_T1_T2_T3_T4_T6_
.visible .entry _ZN3cub18CUB_300001_SM_10006detail6reduce28DeviceReduceSingleTileKernelINS2_10policy_hubIdyN4cuda3std3__44plusIdEEE10Policy1000EN6thrust24THRUST_300001_SM_1000_NS6detail15normal_iteratorINSD_10device_ptrIdEEEEPdyS9_ddNS7_10__identityEEEvT0_T1_T2_T3_T4_T6_(
	.param .align 8 .b8 _ZN3cub18CUB_300001_SM_10006detail6reduce28DeviceReduceSingleTileKernelINS2_10policy_hubIdyN4cuda3std3__44plusIdEEE10Policy1000EN6thrust24THRUST_300001_SM_1000_NS6detail15normal_iteratorINSD_10device_ptrIdEEEEPdyS9_ddNS7_10__identityEEEvT0_T1_T2_T3_T4_T6__param_0[8],
	.param .u64 .ptr .align 1 _ZN3cub18CUB_300001_SM_10006detail6reduce28DeviceReduceSingleTileKernelINS2_10policy_hubIdyN4cuda3std3__44plusIdEEE10Policy1000EN6thrust24THRUST_300001_SM_1000_NS6detail15normal_iteratorINSD_10device_ptrIdEEEEPdyS9_ddNS7_10__identityEEEvT0_T1_T2_T3_T4_T6__param_1,
	.param .u64 _ZN3cub18CUB_300001_SM_10006detail6reduce28DeviceReduceSingleTileKernelINS2_10policy_hubIdyN4cuda3std3__44plusIdEEE10Policy1000EN6thrust24THRUST_300001_SM_1000_NS6detail15normal_iteratorINSD_10device_ptrIdEEEEPdyS9_ddNS7_10__identityEEEvT0_T1_T2_T3_T4_T6__param_2,
	.param .align 1 .b8 _ZN3cub18CUB_300001_SM_10006detail6reduce28DeviceReduceSingleTileKernelINS2_10policy_hubIdyN4cuda3std3__44plusIdEEE10Policy1000EN6thrust24THRUST_300001_SM_1000_NS6detail15normal_iteratorINSD_10device_ptrIdEEEEPdyS9_ddNS7_10__identityEEEvT0_T1_T2_T3_T4_T6__param_3[1],
	.param .f64 _ZN3cub18CUB_300001_SM_10006detail6reduce28DeviceReduceSingleTileKernelINS2_10policy_hubIdyN4cuda3std3__44plusIdEEE10Policy1000EN6thrust24THRUST_300001_SM_1000_NS6detail15normal_iteratorINSD_10device_ptrIdEEEEPdyS9_ddNS7_10__identityEEEvT0_T1_T2_T3_T4_T6__param_4,
	.param .align 1 .b8 _ZN3cub18CUB_300001_SM_10006detail6reduce28DeviceReduceSingleTileKernelINS2_10policy_hubIdyN4cuda3std3__44plusIdEEE10Policy1000EN6thrust24THRUST_300001_SM_1000_NS6detail15normal_iteratorINSD_10device_ptrIdEEEEPdyS9_ddNS7_10__identityEEEvT0_T1_T2_T3_T4_T6__param_5[1]
)
.maxntid 512
.minnctapersm 1
{
	.reg .pred 	%p<67>;
	.reg .b32 	%r<246>;
	.reg .b64 	%rd<86>;
	.reg .b64 	%fd<348>;
	// demoted variable
	.shared .align 8 .b8 _ZZN3cub18CUB_300001_SM_10006detail6reduce28DeviceReduceSingleTileKernelINS2_10policy_hubIdyN4cuda3std3__44plusIdEEE10Policy1000EN6thrust24THRUST_300001_SM_1000_NS6detail15normal_iteratorINSD_10device_ptrIdEEEEPdyS9_ddNS7_10__identityEEEvT0_T1_T2_T3_T4_T6_E12temp_storage[152];
	ld.param.u64 	%rd18, [_ZN3cub18CUB_300001_SM_10006detail6reduce28DeviceReduceSingleTileKernelINS2_10policy_hubIdyN4cuda3std3__44plusIdEEE10Policy1000EN6thrust24THRUST_300001_SM_1000_NS6detail15normal_iteratorINSD_10device_ptrIdEEEEPdyS9_ddNS7_10__identityEEEvT0_T1_T2_T3_T4_T6__param_0];
	ld.param.u64 	%rd20, [_ZN3cub18CUB_300001_SM_10006detail6reduce28DeviceReduceSingleTileKernelINS2_10policy_hubIdyN4cuda3std3__44plusIdEEE10Policy1000EN6thrust24THRUST_300001_SM_1000_NS6detail15normal_iteratorINSD_10device_ptrIdEEEEPdyS9_ddNS7_10__identityEEEvT0_T1_T2_T3_T4_T6__param_1];
	ld.param.u64 	%rd19, [_ZN3cub18CUB_300001_SM_10006detail6reduce28DeviceReduceSingleTileKernelINS2_10policy_hubIdyN4cuda3std3__44plusIdEEE10Policy1000EN6thrust24THRUST_300001_SM_1000_NS6detail15normal_iteratorINSD_10device_ptrIdEEEEPdyS9_ddNS7_10__identityEEEvT0_T1_T2_T3_T4_T6__param_2];
	ld.param.f64 	%fd42, [_ZN3cub18CUB_300001_SM_10006detail6reduce28DeviceReduceSingleTileKernelINS2_10policy_hubIdyN4cuda3std3__44plusIdEEE10Policy1000EN6thrust24THRUST_300001_SM_1000_NS6detail15normal_iteratorINSD_10device_ptrIdEEEEPdyS9_ddNS7_10__identityEEEvT0_T1_T2_T3_T4_T6__param_4];
	cvta.to.global.u64 	%rd1, %rd20;
	setp.ne.s64 	%p1, %rd19, 0;
	@%p1 bra 	$L__BB10_3;
	mov.u32 	%r231, %tid.x;
	setp.ne.s32 	%p66, %r231, 0;
	@%p66 bra 	$L__BB10_51;
	st.global.f64 	[%rd1], %fd42;
	bra.uni 	$L__BB10_51;
$L__BB10_3:
	cvta.to.global.u64 	%rd2, %rd18;
	setp.gt.u64 	%p2, %rd19, 3583;
	@%p2 bra 	$L__BB10_28;
	cvt.u32.u64 	%r1, %rd19;
	mov.u32 	%r2, %tid.x;
	setp.ge.u32 	%p24, %r2, %r1;
	mov.f64 	%fd335, 0d0000000000000000;
	mov.u32 	%r235, %r2;
	@%p24 bra 	$L__BB10_6;
	mul.wide.u32 	%rd51, %r2, 8;
	add.s64 	%rd52, %rd2, %rd51;
	ld.global.f64 	%fd335, [%rd52];
	add.s32 	%r235, %r2, 512;
$L__BB10_6:
	setp.ge.u32 	%p25, %r235, %r1;
	@%p25 bra 	$L__BB10_19;
	not.b32 	%r108, %r235;
	add.s32 	%r109, %r108, %r1;
	shr.u32 	%r110, %r109, 9;
	add.s32 	%r5, %r110, 1;
	and.b32  	%r6, %r5, 15;
	setp.lt.u32 	%p26, %r109, 7680;
	@%p26 bra 	$L__BB10_10;
	and.b32  	%r111, %r5, 16777200;
	neg.s32 	%r233, %r111;
	mul.wide.u32 	%rd53, %r235, 8;
	add.s64 	%rd54, %rd53, %rd2;
	add.s64 	%rd81, %rd54, 32768;
$L__BB10_9:
	.pragma "nounroll";
	ld.global.f64 	%fd169, [%rd81+-32768];
	add.f64 	%fd170, %fd335, %fd169;
	ld.global.f64 	%fd171, [%rd81+-28672];
	add.f64 	%fd172, %fd170, %fd171;
	ld.global.f64 	%fd173, [%rd81+-24576];
	add.f64 	%fd174, %fd172, %fd173;
	ld.global.f64 	%fd175, [%rd81+-20480];
	add.f64 	%fd176, %fd174, %fd175;
	ld.global.f64 	%fd177, [%rd81+-16384];
	add.f64 	%fd178, %fd176, %fd177;
	ld.global.f64 	%fd179, [%rd81+-12288];
	add.f64 	%fd180, %fd178, %fd179;
	ld.global.f64 	%fd181, [%rd81+-8192];
	add.f64 	%fd182, %fd180, %fd181;
	ld.global.f64 	%fd183, [%rd81+-4096];
	add.f64 	%fd184, %fd182, %fd183;
	ld.global.f64 	%fd185, [%rd81];
	add.f64 	%fd186, %fd184, %fd185;
	ld.global.f64 	%fd187, [%rd81+4096];
	add.f64 	%fd188, %fd186, %fd187;
	ld.global.f64 	%fd189, [%rd81+8192];
	add.f64 	%fd190, %fd188, %fd189;
	ld.global.f64 	%fd191, [%rd81+12288];
	add.f64 	%fd192, %fd190, %fd191;
	ld.global.f64 	%fd193, [%rd81+16384];
	add.f64 	%fd194, %fd192, %fd193;
	ld.global.f64 	%fd195, [%rd81+20480];
	add.f64 	%fd196, %fd194, %fd195;
	ld.global.f64 	%fd197, [%rd81+24576];
	add.f64 	%fd198, %fd196, %fd197;
	ld.global.f64 	%fd199, [%rd81+28672];
	add.f64 	%fd335, %fd198, %fd199;
	add.s32 	%r235, %r235, 8192;
	add.s32 	%r233, %r233, 16;
	add.s64 	%rd81, %rd81, 65536;
	setp.ne.s32 	%p27, %r233, 0;
	@%p27 bra 	$L__BB10_9;
$L__BB10_10:
	setp.eq.s32 	%p28, %r6, 0;
	@%p28 bra 	$L__BB10_19;
	and.b32  	%r13, %r5, 7;
	setp.lt.u32 	%p29, %r6, 8;
	@%p29 bra 	$L__BB10_13;
	mul.wide.s32 	%rd55, %r235, 8;
	add.s64 	%rd56, %rd2, %rd55;
	ld.global.f64 	%fd201, [%rd56];
	add.f64 	%fd202, %fd335, %fd201;
	ld.global.f64 	%fd203, [%rd56+4096];
	add.f64 	%fd204, %fd202, %fd203;
	ld.global.f64 	%fd205, [%rd56+8192];
	add.f64 	%fd206, %fd204, %fd205;
	ld.global.f64 	%fd207, [%rd56+12288];
	add.f64 	%fd208, %fd206, %fd207;
	ld.global.f64 	%fd209, [%rd56+16384];
	add.f64 	%fd210, %fd208, %fd209;
	ld.global.f64 	%fd211, [%rd56+20480];
	add.f64 	%fd212, %fd210, %fd211;
	ld.global.f64 	%fd213, [%rd56+24576];
	add.f64 	%fd214, %fd212, %fd213;
	ld.global.f64 	%fd215, [%rd56+28672];
	add.f64 	%fd335, %fd214, %fd215;
	add.s32 	%r235, %r235, 4096;
$L__BB10_13:
	setp.eq.s32 	%p30, %r13, 0;
	@%p30 bra 	$L__BB10_19;
	and.b32  	%r16, %r5, 3;
	setp.lt.u32 	%p31, %r13, 4;
	@%p31 bra 	$L__BB10_16;
	mul.wide.s32 	%rd57, %r235, 8;
	add.s64 	%rd58, %rd2, %rd57;
	ld.global.f64 	%fd217, [%rd58];
	add.f64 	%fd218, %fd335, %fd217;
	ld.global.f64 	%fd219, [%rd58+4096];
	add.f64 	%fd220, %fd218, %fd219;
	ld.global.f64 	%fd221, [%rd58+8192];
	add.f64 	%fd222, %fd220, %fd221;
	ld.global.f64 	%fd223, [%rd58+12288];
	add.f64 	%fd335, %fd222, %fd223;
	add.s32 	%r235, %r235, 2048;
$L__BB10_16:
	setp.eq.s32 	%p32, %r16, 0;
	@%p32 bra 	$L__BB10_19;
	neg.s32 	%r238, %r16;
$L__BB10_18:
	.pragma "nounroll";
	mul.wide.s32 	%rd59, %r235, 8;
	add.s64 	%rd60, %rd2, %rd59;
	ld.global.f64 	%fd224, [%rd60];
	add.f64 	%fd335, %fd335, %fd224;
	add.s32 	%r235, %r235, 512;
	add.s32 	%r238, %r238, 1;
	setp.ne.s32 	%p33, %r238, 0;
	@%p33 bra 	$L__BB10_18;
$L__BB10_19:
	setp.lt.u64 	%p34, %rd19, 512;
	@%p34 bra 	$L__BB10_24;
	// begin inline asm
	mov.u32 %r175, %laneid;
	// end inline asm
	mov.b64 	%rd71, %fd335;
	mov.b64 	{%r177, %r182}, %rd71;
	mov.b32 	%r183, 1;
	mov.b32 	%r224, 31;
	mov.b32 	%r225, -1;
	// begin inline asm
	shfl.sync.down.b32 %r176, %r177, %r183, %r224, %r225;
	// end inline asm
	// begin inline asm
	shfl.sync.down.b32 %r181, %r182, %r183, %r224, %r225;
	// end inline asm
	mov.b64 	%rd72, {%r176, %r181};
	mov.b64 	%fd283, %rd72;
	setp.gt.s32 	%p58, %r175, 30;
	add.f64 	%fd284, %fd335, %fd283;
	selp.f64 	%fd285, %fd335, %fd284, %p58;
	mov.b64 	%rd73, %fd285;
	mov.b64 	{%r187, %r192}, %rd73;
	mov.b32 	%r193, 2;
	// begin inline asm
	shfl.sync.down.b32 %r186, %r187, %r193, %r224, %r225;
	// end inline asm
	// begin inline asm
	shfl.sync.down.b32 %r191, %r192, %r193, %r224, %r225;
	// end inline asm
	mov.b64 	%rd74, {%r186, %r191};
	mov.b64 	%fd286, %rd74;
	setp.gt.s32 	%p59, %r175, 29;
	add.f64 	%fd287, %fd285, %fd286;
	selp.f64 	%fd288, %fd285, %fd287, %p59;
	mov.b64 	%rd75, %fd288;
	mov.b64 	{%r197, %r202}, %rd75;
	mov.b32 	%r203, 4;
	// begin inline asm
	shfl.sync.down.b32 %r196, %r197, %r203, %r224, %r225;
	// end inline asm
	// begin inline asm
	shfl.sync.down.b32 %r201, %r202, %r203, %r224, %r225;
	// end inline asm
	mov.b64 	%rd76, {%r196, %r201};
	mov.b64 	%fd289, %rd76;
	setp.gt.s32 	%p60, %r175, 27;
	add.f64 	%fd290, %fd288, %fd289;
	selp.f64 	%fd291, %fd288, %fd290, %p60;
	mov.b64 	%rd77, %fd291;
	mov.b64 	{%r207, %r212}, %rd77;
	mov.b32 	%r213, 8;
	// begin inline asm
	shfl.sync.down.b32 %r206, %r207, %r213, %r224, %r225;
	// end inline asm
	// begin inline asm
	shfl.sync.down.b32 %r211, %r212, %r213, %r224, %r225;
	// end inline asm
	mov.b64 	%rd78, {%r206, %r211};
	mov.b64 	%fd292, %rd78;
	setp.gt.s32 	%p61, %r175, 23;
	add.f64 	%fd293, %fd291, %fd292;
	selp.f64 	%fd294, %fd291, %fd293, %p61;
	mov.b64 	%rd79, %fd294;
	mov.b64 	{%r217, %r222}, %rd79;
	mov.b32 	%r223, 16;
	// begin inline asm
	shfl.sync.down.b32 %r216, %r217, %r223, %r224, %r225;
	// end inline asm
	// begin inline asm
	shfl.sync.down.b32 %r221, %r222, %r223, %r224, %r225;
	// end inline asm
	mov.b64 	%rd80, {%r216, %r221};
	mov.b64 	%fd295, %rd80;
	setp.gt.s32 	%p62, %r175, 15;
	add.f64 	%fd16, %fd294, %fd295;
	selp.f64 	%fd347, %fd294, %fd16, %p62;
	setp.ne.s32 	%p63, %r175, 0;
	@%p63 bra 	$L__BB10_22;
	shr.u32 	%r226, %r2, 2;
	and.b32  	%r227, %r226, 248;
	mov.u32 	%r228, _ZZN3cub18CUB_300001_SM_10006detail6reduce28DeviceReduceSingleTileKernelINS2_10policy_hubIdyN4cuda3std3__44plusIdEEE10Policy1000EN6thrust24THRUST_300001_SM_1000_NS6detail15normal_iteratorINSD_10device_ptrIdEEEEPdyS9_ddNS7_10__identityEEEvT0_T1_T2_T3_T4_T6_E12temp_storage;
	add.s32 	%r229, %r228, %r227;
	st.shared.f64 	[%r229+16], %fd16;
$L__BB10_22:
	bar.sync 	0;
	setp.ne.s32 	%p64, %r2, 0;
	@%p64 bra 	$L__BB10_49;
	ld.shared.f64 	%fd296, [_ZZN3cub18CUB_300001_SM_10006detail6reduce28DeviceReduceSingleTileKernelINS2_10policy_hubIdyN4cuda3std3__44plusIdEEE10Policy1000EN6thrust24THRUST_300001_SM_1000_NS6detail15normal_iteratorINSD_10device_ptrIdEEEEPdyS9_ddNS7_10__identityEEEvT0_T1_T2_T3_T4_T6_E12temp_storage+24];
	add.f64 	%fd297, %fd347, %fd296;
	ld.shared.f64 	%fd298, [_ZZN3cub18CUB_300001_SM_10006detail6reduce28DeviceReduceSingleTileKernelINS2_10policy_hubIdyN4cuda3std3__44plusIdEEE10Policy1000EN6thrust24THRUST_300001_SM_1000_NS6detail15normal_iteratorINSD_10device_ptrIdEEEEPdyS9_ddNS7_10__identityEEEvT0_T1_T2_T3_T4_T6_E12temp_storage+32];
	add.f64 	%fd299, %fd297, %fd298;
	ld.shared.f64 	%fd300, [_ZZN3cub18CUB_300001_SM_10006detail6reduce28DeviceReduceSingleTileKernelINS2_10policy_hubIdyN4cuda3std3__44plusIdEEE10Policy1000EN6thrust24THRUST_300001_SM_1000_NS6detail15normal_iteratorINSD_10device_ptrIdEEEEPdyS9_ddNS7_10__identityEEEvT0_T1_T2_T3_T4_T6_E12temp_storage+40];
	add.f64 	%fd301, %fd299, %fd300;
	ld.shared.f64 	%fd302, [_ZZN3cub18CUB_300001_SM_10006detail6reduce28DeviceReduceSingleTileKernelINS2_10policy_hubIdyN4cuda3std3__44plusIdEEE10Policy1000EN6thrust24THRUST_300001_SM_1000_NS6detail15normal_iteratorINSD_10device_ptrIdEEEEPdyS9_ddNS7_10__identityEEEvT0_T1_T2_T3_T4_T6_E12temp_storage+48];
	add.f64 	%fd303, %fd301, %fd302;
	ld.shared.f64 	%fd304, [_ZZN3cub18CUB_300001_SM_10006detail6reduce28DeviceReduceSingleTileKernelINS2_10policy_hubIdyN4cuda3std3__44plusIdEEE10Policy1000EN6thrust24THRUST_300001_SM_1000_NS6detail15normal_iteratorINSD_10device_ptrIdEEEEPdyS9_ddNS7_10__identityEEEvT0_T1_T2_T3_T4_T6_E12temp_storage+56];
	add.f64 	%fd305, %fd303, %fd304;
	ld.shared.f64 	%fd306, [_ZZN3cub18CUB_300001_SM_10006detail6reduce28DeviceReduceSingleTileKernelINS2_10policy_hubIdyN4cuda3std3__44plusIdEEE10Policy1000EN6thrust24THRUST_300001_SM_1000_NS6detail15normal_iteratorINSD_10device_ptrIdEEEEPdyS9_ddNS7_10__identityEEEvT0_T1_T2_T3_T4_T6_E12temp_storage+64];
	add.f64 	%fd307, %fd305, %fd306;
	ld.shared.f64 	%fd308, [_ZZN3cub18CUB_300001_SM_10006detail6reduce28DeviceReduceSingleTileKernelINS2_10policy_hubIdyN4cuda3std3__44plusIdEEE10Policy1000EN6thrust24THRUST_300001_SM_1000_NS6detail15normal_iteratorINSD_10device_ptrIdEEEEPdyS9_ddNS7_10__identityEEEvT0_T1_T2_T3_T4_T6_E12temp_storage+72];
	add.f64 	%fd309, %fd307, %fd308;
	ld.shared.f64 	%fd310, [_ZZN3cub18CUB_300001_SM_10006detail6reduce28DeviceReduceSingleTileKernelINS2_10policy_hubIdyN4cuda3std3__44plusIdEEE10Policy1000EN6thrust24THRUST_300001_SM_1000_NS6detail15normal_iteratorINSD_10device_ptrIdEEEEPdyS9_ddNS7_10__identityEEEvT0_T1_T2_T3_T4_T6_E12temp_storage+80];
	add.f64 	%fd311, %fd309, %fd310;
	ld.shared.f64 	%fd312, [_ZZN3cub18CUB_300001_SM_10006detail6reduce28DeviceReduceSingleTileKernelINS2_10policy_hubIdyN4cuda3std3__44plusIdEEE10Policy1000EN6thrust24THRUST_300001_SM_1000_NS6detail15normal_iteratorINSD_10device_ptrIdEEEEPdyS9_ddNS7_10__identityEEEvT0_T1_T2_T3_T4_T6_E12temp_storage+88];
	add.f64 	%fd313, %fd311, %fd312;
	ld.shared.f64 	%fd314, [_ZZN3cub18CUB_300001_SM_10006detail6reduce28DeviceReduceSingleTileKernelINS2_10policy_hubIdyN4cuda3std3__44plusIdEEE10Policy1000EN6thrust24THRUST_300001_SM_1000_NS6detail15normal_iteratorINSD_10device_ptrIdEEEEPdyS9_ddNS7_10__identityEEEvT0_T1_T2_T3_T4_T6_E12temp_storage+96];
	add.f64 	%fd315, %fd313, %fd314;
	ld.shared.f64 	%fd316, [_ZZN3cub18CUB_300001_SM_10006detail6reduce28DeviceReduceSingleTileKernelINS2_10policy_hubIdyN4cuda3std3__44plusIdEEE10Policy1000EN6thrust24THRUST_300001_SM_1000_NS6detail15normal_iteratorINSD_10device_ptrIdEEEEPdyS9_ddNS7_10__identityEEEvT0_T1_T2_T3_T4_T6_E12temp_storage+104];
	add.f64 	%fd317, %fd315, %fd316;
	ld.shared.f64 	%fd318, [_ZZN3cub18CUB_300001_SM_10006detail6reduce28DeviceReduceSingleTileKernelINS2_10policy_hubIdyN4cuda3std3__44plusIdEEE10Policy1000EN6thrust24THRUST_300001_SM_1000_NS6detail15normal_iteratorINSD_10device_ptrIdEEEEPdyS9_ddNS7_10__identityEEEvT0_T1_T2_T3_T4_T6_E12temp_storage+112];
	add.f64 	%fd319, %fd317, %fd318;
	ld.shared.f64 	%fd320, [_ZZN3cub18CUB_300001_SM_10006detail6reduce28DeviceReduceSingleTileKernelINS2_10policy_hubIdyN4cuda3std3__44plusIdEEE10Policy1000EN6thrust24THRUST_300001_SM_1000_NS6detail15normal_iteratorINSD_10device_ptrIdEEEEPdyS9_ddNS7_10__identityEEEvT0_T1_T2_T3_T4_T6_E12temp_storage+120];
	add.f64 	%fd321, %fd319, %fd320;
	ld.shared.f64 	%fd322, [_ZZN3cub18CUB_300001_SM_10006detail6reduce28DeviceReduceSingleTileKernelINS2_10policy_hubIdyN4cuda3std3__44plusIdEEE10Policy1000EN6thrust24THRUST_300001_SM_1000_NS6detail15normal_iteratorINSD_10device_ptrIdEEEEPdyS9_ddNS7_10__identityEEEvT0_T1_T2_T3_T4_T6_E12temp_storage+128];
	add.f64 	%fd323, %fd321, %fd322;
	ld.shared.f64 	%fd324, [_ZZN3cub18CUB_300001_SM_10006detail6reduce28DeviceReduceSingleTileKernelINS2_10policy_hubIdyN4cuda3std3__44plusIdEEE10Policy1000EN6thrust24THRUST_300001_SM_1000_NS6detail15normal_iteratorINSD_10device_ptrIdEEEEPdyS9_ddNS7_10__identityEEEvT0_T1_T2_T3_T4_T6_E12temp_storage+136];
	add.f64 	%fd347, %fd323, %fd324;
	bra.uni 	$L__BB10_49;
$L__BB10_24:
	// begin inline asm
	mov.u32 %r112, %laneid;
	// end inline asm
	and.b32  	%r163, %r2, 992;
	add.s32 	%r164, %r163, 32;
	setp.gt.u32 	%p35, %r164, %r1;
	not.b32 	%r165, %r163;
	add.s32 	%r166, %r1, %r165;
	selp.b32 	%r161, %r166, 31, %p35;
	mov.b64 	%rd61, %fd335;
	mov.b64 	{%r114, %r119}, %rd61;
	mov.b32 	%r120, 1;
	mov.b32 	%r162, -1;
	// begin inline asm
	shfl.sync.down.b32 %r113, %r114, %r120, %r161, %r162;
	// end inline asm
	// begin inline asm
	shfl.sync.down.b32 %r118, %r119, %r120, %r161, %r162;
	// end inline asm
	mov.b64 	%rd62, {%r113, %r118};
	mov.b64 	%fd225, %rd62;
	setp.lt.s32 	%p36, %r112, %r161;
	add.f64 	%fd226, %fd335, %fd225;
	selp.f64 	%fd227, %fd226, %fd335, %p36;
	mov.b64 	%rd63, %fd227;
	mov.b64 	{%r124, %r129}, %rd63;
	mov.b32 	%r130, 2;
	// begin inline asm
	shfl.sync.down.b32 %r123, %r124, %r130, %r161, %r162;
	// end inline asm
	// begin inline asm
	shfl.sync.down.b32 %r128, %r129, %r130, %r161, %r162;
	// end inline asm
	mov.b64 	%rd64, {%r123, %r128};
	mov.b64 	%fd228, %rd64;
	add.s32 	%r167, %r112, 2;
	setp.gt.s32 	%p37, %r167, %r161;
	add.f64 	%fd229, %fd227, %fd228;
	selp.f64 	%fd230, %fd227, %fd229, %p37;
	mov.b64 	%rd65, %fd230;
	mov.b64 	{%r134, %r139}, %rd65;
	mov.b32 	%r140, 4;
	// begin inline asm
	shfl.sync.down.b32 %r133, %r134, %r140, %r161, %r162;
	// end inline asm
	// begin inline asm
	shfl.sync.down.b32 %r138, %r139, %r140, %r161, %r162;
	// end inline asm
	mov.b64 	%rd66, {%r133, %r138};
	mov.b64 	%fd231, %rd66;
	add.s32 	%r168, %r112, 4;
	setp.gt.s32 	%p38, %r168, %r161;
	add.f64 	%fd232, %fd230, %fd231;
	selp.f64 	%fd233, %fd230, %fd232, %p38;
	mov.b64 	%rd67, %fd233;
	mov.b64 	{%r144, %r149}, %rd67;
	mov.b32 	%r150, 8;
	// begin inline asm
	shfl.sync.down.b32 %r143, %r144, %r150, %r161, %r162;
	// end inline asm
	// begin inline asm
	shfl.sync.down.b32 %r148, %r149, %r150, %r161, %r162;
	// end inline asm
	mov.b64 	%rd68, {%r143, %r148};
	mov.b64 	%fd234, %rd68;
	add.s32 	%r169, %r112, 8;
	setp.gt.s32 	%p39, %r169, %r161;
	add.f64 	%fd235, %fd233, %fd234;
	selp.f64 	%fd236, %fd233, %fd235, %p39;
	mov.b64 	%rd69, %fd236;
	mov.b64 	{%r154, %r159}, %rd69;
	mov.b32 	%r160, 16;
	// begin inline asm
	shfl.sync.down.b32 %r153, %r154, %r160, %r161, %r162;
	// end inline asm
	// begin inline asm
	shfl.sync.down.b32 %r158, %r159, %r160, %r161, %r162;
	// end inline asm
	mov.b64 	%rd70, {%r153, %r158};
	mov.b64 	%fd237, %rd70;
	add.s32 	%r170, %r112, 16;
	setp.gt.s32 	%p40, %r170, %r161;
	add.f64 	%fd238, %fd236, %fd237;
	selp.f64 	%fd347, %fd236, %fd238, %p40;
	setp.ne.s32 	%p41, %r112, 0;
	@%p41 bra 	$L__BB10_26;
	shr.u32 	%r171, %r2, 2;
	and.b32  	%r172, %r171, 248;
	mov.u32 	%r173, _ZZN3cub18CUB_300001_SM_10006detail6reduce28DeviceReduceSingleTileKernelINS2_10policy_hubIdyN4cuda3std3__44plusIdEEE10Policy1000EN6thrust24THRUST_300001_SM_1000_NS6detail15normal_iteratorINSD_10device_ptrIdEEEEPdyS9_ddNS7_10__identityEEEvT0_T1_T2_T3_T4_T6_E12temp_storage;
	add.s32 	%r174, %r173, %r172;
	st.shared.f64 	[%r174+16], %fd347;
$L__BB10_26:
	bar.sync 	0;
	setp.ne.s32 	%p42, %r2, 0;
	@%p42 bra 	$L__BB10_49;
	setp.gt.u64 	%p43, %rd19, 32;
	ld.shared.f64 	%fd239, [_ZZN3cub18CUB_300001_SM_10006detail6reduce28DeviceReduceSingleTileKernelINS2_10policy_hubIdyN4cuda3std3__44plusIdEEE10Policy1000EN6thrust24THRUST_300001_SM_1000_NS6detail15normal_iteratorINSD_10device_ptrIdEEEEPdyS9_ddNS7_10__identityEEEvT0_T1_T2_T3_T4_T6_E12temp_storage+24];
	add.f64 	%fd240, %fd347, %fd239;
	selp.f64 	%fd241, %fd240, %fd347, %p43;
	setp.gt.u64 	%p44, %rd19, 64;
	ld.shared.f64 	%fd242, [_ZZN3cub18CUB_300001_SM_10006detail6reduce28DeviceReduceSingleTileKernelINS2_10policy_hubIdyN4cuda3std3__44plusIdEEE10Policy1000EN6thrust24THRUST_300001_SM_1000_NS6detail15normal_iteratorINSD_10device_ptrIdEEEEPdyS9_ddNS7_10__identityEEEvT0_T1_T2_T3_T4_T6_E12temp_storage+32];
	add.f64 	%fd243, %fd242, %fd241;
	selp.f64 	%fd244, %fd243, %fd241, %p44;
	setp.gt.u64 	%p45, %rd19, 96;
	ld.shared.f64 	%fd245, [_ZZN3cub18CUB_300001_SM_10006detail6reduce28DeviceReduceSingleTileKernelINS2_10policy_hubIdyN4cuda3std3__44plusIdEEE10Policy1000EN6thrust24THRUST_300001_SM_1000_NS6detail15normal_iteratorINSD_10device_ptrIdEEEEPdyS9_ddNS7_10__identityEEEvT0_T1_T2_T3_T4_T6_E12temp_storage+40];
	add.f64 	%fd246, %fd245, %fd244;
	selp.f64 	%fd247, %fd246, %fd244, %p45;
	setp.gt.u64 	%p46, %rd19, 128;
	ld.shared.f64 	%fd248, [_ZZN3cub18CUB_300001_SM_10006detail6reduce28DeviceReduceSingleTileKernelINS2_10policy_hubIdyN4cuda3std3__44plusIdEEE10Policy1000EN6thrust24THRUST_300001_SM_1000_NS6detail15normal_iteratorINSD_10device_ptrIdEEEEPdyS9_ddNS7_10__identityEEEvT0_T1_T2_T3_T4_T6_E12temp_storage+48];
	add.f64 	%fd249, %fd248, %fd247;
	selp.f64 	%fd250, %fd249, %fd247, %p46;
	setp.gt.u64 	%p47, %rd19, 160;
	ld.shared.f64 	%fd251, [_ZZN3cub18CUB_300001_SM_10006detail6reduce28DeviceReduceSingleTileKernelINS2_10policy_hubIdyN4cuda3std3__44plusIdEEE10Policy1000EN6thrust24THRUST_300001_SM_1000_NS6detail15normal_iteratorINSD_10device_ptrIdEEEEPdyS9_ddNS7_10__identityEEEvT0_T1_T2_T3_T4_T6_E12temp_storage+56];
	add.f64 	%fd252, %fd251, %fd250;
	selp.f64 	%fd253, %fd252, %fd250, %p47;
	setp.gt.u64 	%p48, %rd19, 192;
	ld.shared.f64 	%fd254, [_ZZN3cub18CUB_300001_SM_10006detail6reduce28DeviceReduceSingleTileKernelINS2_10policy_hubIdyN4cuda3std3__44plusIdEEE10Policy1000EN6thrust24THRUST_300001_SM_1000_NS6detail15normal_iteratorINSD_10device_ptrIdEEEEPdyS9_ddNS7_10__identityEEEvT0_T1_T2_T3_T4_T6_E12temp_storage+64];
	add.f64 	%fd255, %fd254, %fd253;
	selp.f64 	%fd256, %fd255, %fd253, %p48;
	setp.gt.u64 	%p49, %rd19, 224;
	ld.shared.f64 	%fd257, [_ZZN3cub18CUB_300001_SM_10006detail6reduce28DeviceReduceSingleTileKernelINS2_10policy_hubIdyN4cuda3std3__44plusIdEEE10Policy1000EN6thrust24THRUST_300001_SM_1000_NS6detail15normal_iteratorINSD_10device_ptrIdEEEEPdyS9_ddNS7_10__identityEEEvT0_T1_T2_T3_T4_T6_E12temp_storage+72];
	add.f64 	%fd258, %fd257, %fd256;
	selp.f64 	%fd259, %fd258, %fd256, %p49;
	setp.gt.u64 	%p50, %rd19, 256;
	ld.shared.f64 	%fd260, [_ZZN3cub18CUB_300001_SM_10006detail6reduce28DeviceReduceSingleTileKernelINS2_10policy_hubIdyN4cuda3std3__44plusIdEEE10Policy1000EN6thrust24THRUST_300001_SM_1000_NS6detail15normal_iteratorINSD_10device_ptrIdEEEEPdyS9_ddNS7_10__identityEEEvT0_T1_T2_T3_T4_T6_E12temp_storage+80];
	add.f64 	%fd261, %fd260, %fd259;
	selp.f64 	%fd262, %fd261, %fd259, %p50;
	setp.gt.u64 	%p51, %rd19, 288;
	ld.shared.f64 	%fd263, [_ZZN3cub18CUB_300001_SM_10006detail6reduce28DeviceReduceSingleTileKernelINS2_10policy_hubIdyN4cuda3std3__44plusIdEEE10Policy1000EN6thrust24THRUST_300001_SM_1000_NS6detail15normal_iteratorINSD_10device_ptrIdEEEEPdyS9_ddNS7_10__identityEEEvT0_T1_T2_T3_T4_T6_E12temp_storage+88];
	add.f64 	%fd264, %fd263, %fd262;
	selp.f64 	%fd265, %fd264, %fd262, %p51;
	setp.gt.u64 	%p52, %rd19, 320;
	ld.shared.f64 	%fd266, [_ZZN3cub18CUB_300001_SM_10006detail6reduce28DeviceReduceSingleTileKernelINS2_10policy_hubIdyN4cuda3std3__44plusIdEEE10Policy1000EN6thrust24THRUST_300001_SM_1000_NS6detail15normal_iteratorINSD_10device_ptrIdEEEEPdyS9_ddNS7_10__identityEEEvT0_T1_T2_T3_T4_T6_E12temp_storage+96];
	add.f64 	%fd267, %fd266, %fd265;
	selp.f64 	%fd268, %fd267, %fd265, %p52;
	setp.gt.u64 	%p53, %rd19, 352;
	ld.shared.f64 	%fd269, [_ZZN3cub18CUB_300001_SM_10006detail6reduce28DeviceReduceSingleTileKernelINS2_10policy_hubIdyN4cuda3std3__44plusIdEEE10Policy1000EN6thrust24THRUST_300001_SM_1000_NS6detail15normal_iteratorINSD_10device_ptrIdEEEEPdyS9_ddNS7_10__identityEEEvT0_T1_T2_T3_T4_T6_E12temp_storage+104];
	add.f64 	%fd270, %fd269, %fd268;
	selp.f64 	%fd271, %fd270, %fd268, %p53;
	setp.gt.u64 	%p54, %rd19, 384;
	ld.shared.f64 	%fd272, [_ZZN3cub18CUB_300001_SM_10006detail6reduce28DeviceReduceSingleTileKernelINS2_10policy_hubIdyN4cuda3std3__44plusIdEEE10Policy1000EN6thrust24THRUST_300001_SM_1000_NS6detail15normal_iteratorINSD_10device_ptrIdEEEEPdyS9_ddNS7_10__identityEEEvT0_T1_T2_T3_T4_T6_E12temp_storage+112];
	add.f64 	%fd273, %fd272, %fd271;
	selp.f64 	%fd274, %fd273, %fd271, %p54;
	setp.gt.u64 	%p55, %rd19, 416;
	ld.shared.f64 	%fd275, [_ZZN3cub18CUB_300001_SM_10006detail6reduce28DeviceReduceSingleTileKernelINS2_10policy_hubIdyN4cuda3std3__44plusIdEEE10Policy1000EN6thrust24THRUST_300001_SM_1000_NS6detail15normal_iteratorINSD_10device_ptrIdEEEEPdyS9_ddNS7_10__identityEEEvT0_T1_T2_T3_T4_T6_E12temp_storage+120];
	add.f64 	%fd276, %fd275, %fd274;
	selp.f64 	%fd277, %fd276, %fd274, %p55;
	setp.gt.u64 	%p56, %rd19, 448;
	ld.shared.f64 	%fd278, [_ZZN3cub18CUB_300001_SM_10006detail6reduce28DeviceReduceSingleTileKernelINS2_10policy_hubIdyN4cuda3std3__44plusIdEEE10Policy1000EN6thrust24THRUST_300001_SM_1000_NS6detail15normal_iteratorINSD_10device_ptrIdEEEEPdyS9_ddNS7_10__identityEEEvT0_T1_T2_T3_T4_T6_E12temp_storage+128];
	add.f64 	%fd279, %fd278, %fd277;
	selp.f64 	%fd280, %fd279, %fd277, %p56;
	setp.gt.u64 	%p57, %rd19, 480;
	ld.shared.f64 	%fd281, [_ZZN3cub18CUB_300001_SM_10006detail6reduce28DeviceReduceSingleTileKernelINS2_10policy_hubIdyN4cuda3std3__44plusIdEEE10Policy1000EN6thrust24THRUST_300001_SM_1000_NS6detail15normal_iteratorINSD_10device_ptrIdEEEEPdyS9_ddNS7_10__identityEEEvT0_T1_T2_T3_T4_T6_E12temp_storage+136];
	add.f64 	%fd282, %fd281, %fd280;
	selp.f64 	%fd347, %fd282, %fd280, %p57;
	bra.uni 	$L__BB10_49;
$L__BB10_28:
	mov.u32 	%r24, %tid.x;
	cvt.u64.u32 	%rd6, %r24;
	mul.wide.u32 	%rd22, %r24, 8;
	add.s64 	%rd7, %rd2, %rd22;
	ld.global.f64 	%fd43, [%rd7];
	ld.global.f64 	%fd44, [%rd7+4096];
	ld.global.f64 	%fd45, [%rd7+8192];
	ld.global.f64 	%fd46, [%rd7+12288];
	ld.global.f64 	%fd47, [%rd7+16384];
	ld.global.f64 	%fd48, [%rd7+20480];
	ld.global.f64 	%fd49, [%rd7+24576];
	add.f64 	%fd50, %fd43, %fd44;
	add.f64 	%fd51, %fd50, %fd45;
	add.f64 	%fd52, %fd51, %fd46;
	add.f64 	%fd53, %fd52, %fd47;
	add.f64 	%fd54, %fd53, %fd48;
	add.f64 	%fd346, %fd54, %fd49;
	add.s64 	%rd8, %rd19, -3584;
	setp.lt.u64 	%p3, %rd8, 3584;
	mov.b64 	%rd83, 3584;
	@%p3 bra 	$L__BB10_32;
	mov.b64 	%rd83, 3584;
$L__BB10_30:
	shl.b64 	%rd24, %rd83, 3;
	add.s64 	%rd25, %rd7, %rd24;
	ld.global.f64 	%fd55, [%rd25];
	ld.global.f64 	%fd56, [%rd25+4096];
	ld.global.f64 	%fd57, [%rd25+8192];
	ld.global.f64 	%fd58, [%rd25+12288];
	ld.global.f64 	%fd59, [%rd25+16384];
	ld.global.f64 	%fd60, [%rd25+20480];
	ld.global.f64 	%fd61, [%rd25+24576];
	add.f64 	%fd62, %fd346, %fd55;
	add.f64 	%fd63, %fd62, %fd56;
	add.f64 	%fd64, %fd63, %fd57;
	add.f64 	%fd65, %fd64, %fd58;
	add.f64 	%fd66, %fd65, %fd59;
	add.f64 	%fd67, %fd66, %fd60;
	add.f64 	%fd346, %fd67, %fd61;
	sub.s64 	%rd26, %rd19, %rd83;
	setp.lt.u64 	%p4, %rd26, 3584;
	@%p4 bra 	$L__BB10_45;
	add.s64 	%rd83, %rd83, 3584;
	setp.le.u64 	%p5, %rd83, %rd8;
	@%p5 bra 	$L__BB10_30;
$L__BB10_32:
	setp.le.u64 	%p6, %rd19, %rd83;
	cvt.u32.u64 	%r42, %rd83;
	cvt.u32.u64 	%r43, %rd19;
	sub.s32 	%r44, %r43, %r42;
	setp.ge.s32 	%p7, %r24, %r44;
	or.pred  	%p8, %p6, %p7;
	@%p8 bra 	$L__BB10_45;
	not.b32 	%r47, %r24;
	add.s32 	%r48, %r47, %r43;
	sub.s32 	%r50, %r48, %r42;
	shr.u32 	%r51, %r50, 9;
	add.s32 	%r25, %r51, 1;
	and.b32  	%r26, %r25, 15;
	setp.lt.u32 	%p9, %r50, 7680;
	mov.u32 	%r242, %r24;
	@%p9 bra 	$L__BB10_36;
	and.b32  	%r52, %r25, 16777200;
	neg.s32 	%r240, %r52;
	add.s64 	%rd27, %rd83, %rd6;
	shl.b64 	%rd28, %rd27, 3;
	add.s64 	%rd29, %rd28, %rd2;
	add.s64 	%rd84, %rd29, 32768;
	mov.u32 	%r242, %r24;
$L__BB10_35:
	.pragma "nounroll";
	ld.global.f64 	%fd69, [%rd84+-32768];
	add.f64 	%fd70, %fd346, %fd69;
	ld.global.f64 	%fd71, [%rd84+-28672];
	add.f64 	%fd72, %fd70, %fd71;
	ld.global.f64 	%fd73, [%rd84+-24576];
	add.f64 	%fd74, %fd72, %fd73;
	ld.global.f64 	%fd75, [%rd84+-20480];
	add.f64 	%fd76, %fd74, %fd75;
	ld.global.f64 	%fd77, [%rd84+-16384];
	add.f64 	%fd78, %fd76, %fd77;
	ld.global.f64 	%fd79, [%rd84+-12288];
	add.f64 	%fd80, %fd78, %fd79;
	ld.global.f64 	%fd81, [%rd84+-8192];
	add.f64 	%fd82, %fd80, %fd81;
	ld.global.f64 	%fd83, [%rd84+-4096];
	add.f64 	%fd84, %fd82, %fd83;
	ld.global.f64 	%fd85, [%rd84];
	add.f64 	%fd86, %fd84, %fd85;
	ld.global.f64 	%fd87, [%rd84+4096];
	add.f64 	%fd88, %fd86, %fd87;
	ld.global.f64 	%fd89, [%rd84+8192];
	add.f64 	%fd90, %fd88, %fd89;
	ld.global.f64 	%fd91, [%rd84+12288];
	add.f64 	%fd92, %fd90, %fd91;
	ld.global.f64 	%fd93, [%rd84+16384];
	add.f64 	%fd94, %fd92, %fd93;
	ld.global.f64 	%fd95, [%rd84+20480];
	add.f64 	%fd96, %fd94, %fd95;
	ld.global.f64 	%fd97, [%rd84+24576];
	add.f64 	%fd98, %fd96, %fd97;
	ld.global.f64 	%fd99, [%rd84+28672];
	add.f64 	%fd346, %fd98, %fd99;
	add.s32 	%r242, %r242, 8192;
	add.s32 	%r240, %r240, 16;
	add.s64 	%rd84, %rd84, 65536;
	setp.ne.s32 	%p10, %r240, 0;
	@%p10 bra 	$L__BB10_35;
$L__BB10_36:
	setp.eq.s32 	%p11, %r26, 0;
	@%p11 bra 	$L__BB10_45;
	and.b32  	%r33, %r25, 7;
	setp.lt.u32 	%p12, %r26, 8;
	@%p12 bra 	$L__BB10_39;
	cvt.u64.u32 	%rd30, %r242;
	add.s64 	%rd31, %rd83, %rd30;
	shl.b64 	%rd32, %rd31, 3;
	add.s64 	%rd33, %rd2, %rd32;
	ld.global.f64 	%fd101, [%rd33];
	add.f64 	%fd102, %fd346, %fd101;
	ld.global.f64 	%fd103, [%rd33+4096];
	add.f64 	%fd104, %fd102, %fd103;
	ld.global.f64 	%fd105, [%rd33+8192];
	add.f64 	%fd106, %fd104, %fd105;
	ld.global.f64 	%fd107, [%rd33+12288];
	add.f64 	%fd108, %fd106, %fd107;
	ld.global.f64 	%fd109, [%rd33+16384];
	add.f64 	%fd110, %fd108, %fd109;
	ld.global.f64 	%fd111, [%rd33+20480];
	add.f64 	%fd112, %fd110, %fd111;
	ld.global.f64 	%fd113, [%rd33+24576];
	add.f64 	%fd114, %fd112, %fd113;
	ld.global.f64 	%fd115, [%rd33+28672];
	add.f64 	%fd346, %fd114, %fd115;
	add.s32 	%r242, %r242, 4096;
$L__BB10_39:
	setp.eq.s32 	%p13, %r33, 0;
	@%p13 bra 	$L__BB10_45;
	and.b32  	%r36, %r25, 3;
	setp.lt.u32 	%p14, %r33, 4;
	@%p14 bra 	$L__BB10_42;
	cvt.u64.u32 	%rd34, %r242;
	add.s64 	%rd35, %rd83, %rd34;
	shl.b64 	%rd36, %rd35, 3;
	add.s64 	%rd37, %rd2, %rd36;
	ld.global.f64 	%fd117, [%rd37];
	add.f64 	%fd118, %fd346, %fd117;
	ld.global.f64 	%fd119, [%rd37+4096];
	add.f64 	%fd120, %fd118, %fd119;
	ld.global.f64 	%fd121, [%rd37+8192];
	add.f64 	%fd122, %fd120, %fd121;
	ld.global.f64 	%fd123, [%rd37+12288];
	add.f64 	%fd346, %fd122, %fd123;
	add.s32 	%r242, %r242, 2048;
$L__BB10_42:
	setp.eq.s32 	%p15, %r36, 0;
	@%p15 bra 	$L__BB10_45;
	cvt.u64.u32 	%rd38, %r242;
	add.s64 	%rd39, %rd83, %rd38;
	shl.b64 	%rd40, %rd39, 3;
	add.s64 	%rd85, %rd2, %rd40;
	neg.s32 	%r245, %r36;
$L__BB10_44:
	.pragma "nounroll";
	ld.global.f64 	%fd124, [%rd85];
	add.f64 	%fd346, %fd346, %fd124;
	add.s64 	%rd85, %rd85, 4096;
	add.s32 	%r245, %r245, 1;
	setp.ne.s32 	%p16, %r245, 0;
	@%p16 bra 	$L__BB10_44;
$L__BB10_45:
	// begin inline asm
	mov.u32 %r53, %laneid;
	// end inline asm
	mov.b64 	%rd41, %fd346;
	mov.b64 	{%r55, %r60}, %rd41;
	mov.b32 	%r61, 1;
	mov.b32 	%r102, 31;
	mov.b32 	%r103, -1;
	// begin inline asm
	shfl.sync.down.b32 %r54, %r55, %r61, %r102, %r103;
	// end inline asm
	// begin inline asm
	shfl.sync.down.b32 %r59, %r60, %r61, %r102, %r103;
	// end inline asm
	mov.b64 	%rd42, {%r54, %r59};
	mov.b64 	%fd125, %rd42;
	setp.gt.s32 	%p17, %r53, 30;
	add.f64 	%fd126, %fd346, %fd125;
	selp.f64 	%fd127, %fd346, %fd126, %p17;
	mov.b64 	%rd43, %fd127;
	mov.b64 	{%r65, %r70}, %rd43;
	mov.b32 	%r71, 2;
	// begin inline asm
	shfl.sync.down.b32 %r64, %r65, %r71, %r102, %r103;
	// end inline asm
	// begin inline asm
	shfl.sync.down.b32 %r69, %r70, %r71, %r102, %r103;
	// end inline asm
	mov.b64 	%rd44, {%r64, %r69};
	mov.b64 	%fd128, %rd44;
	setp.gt.s32 	%p18, %r53, 29;
	add.f64 	%fd129, %fd127, %fd128;
	selp.f64 	%fd130, %fd127, %fd129, %p18;
	mov.b64 	%rd45, %fd130;
	mov.b64 	{%r75, %r80}, %rd45;
	mov.b32 	%r81, 4;
	// begin inline asm
	shfl.sync.down.b32 %r74, %r75, %r81, %r102, %r103;
	// end inline asm
	// begin inline asm
	shfl.sync.down.b32 %r79, %r80, %r81, %r102, %r103;
	// end inline asm
	mov.b64 	%rd46, {%r74, %r79};
	mov.b64 	%fd131, %rd46;
	setp.gt.s32 	%p19, %r53, 27;
	add.f64 	%fd132, %fd130, %fd131;
	selp.f64 	%fd133, %fd130, %fd132, %p19;
	mov.b64 	%rd47, %fd133;
	mov.b64 	{%r85, %r90}, %rd47;
	mov.b32 	%r91, 8;
	// begin inline asm
	shfl.sync.down.b32 %r84, %r85, %r91, %r102, %r103;
	// end inline asm
	// begin inline asm
	shfl.sync.down.b32 %r89, %r90, %r91, %r102, %r103;
	// end inline asm
	mov.b64 	%rd48, {%r84, %r89};
	mov.b64 	%fd134, %rd48;
	setp.gt.s32 	%p20, %r53, 23;
	add.f64 	%fd135, %fd133, %fd134;
	selp.f64 	%fd136, %fd133, %fd135, %p20;
	mov.b64 	%rd49, %fd136;
	mov.b64 	{%r95, %r100}, %rd49;
	mov.b32 	%r101, 16;
	// begin inline asm
	shfl.sync.down.b32 %r94, %r95, %r101, %r102, %r103;
	// end inline asm
	// begin inline asm
	shfl.sync.down.b32 %r99, %r100, %r101, %r102, %r103;
	// end inline asm
	mov.b64 	%rd50, {%r94, %r99};
	mov.b64 	%fd137, %rd50;
	setp.gt.s32 	%p21, %r53, 15;
	add.f64 	%fd38, %fd136, %fd137;
	selp.f64 	%fd347, %fd136, %fd38, %p21;
	setp.ne.s32 	%p22, %r53, 0;
	@%p22 bra 	$L__BB10_47;
	shr.u32 	%r104, %r24, 2;
	and.b32  	%r105, %r104, 248;
	mov.u32 	%r106, _ZZN3cub18CUB_300001_SM_10006detail6reduce28DeviceReduceSingleTileKernelINS2_10policy_hubIdyN4cuda3std3__44plusIdEEE10Policy1000EN6thrust24THRUST_300001_SM_1000_NS6detail15normal_iteratorINSD_10device_ptrIdEEEEPdyS9_ddNS7_10__identityEEEvT0_T1_T2_T3_T4_T6_E12temp_storage;
	add.s32 	%r107, %r106, %r105;
	st.shared.f64 	[%r107+16], %fd38;
$L__BB10_47:
	bar.sync 	0;
	setp.ne.s32 	%p23, %r24, 0;
	@%p23 bra 	$L__BB10_49;
	ld.shared.f64 	%fd138, [_ZZN3cub18CUB_300001_SM_10006detail6reduce28DeviceReduceSingleTileKernelINS2_10policy_hubIdyN4cuda3std3__44plusIdEEE10Policy1000EN6thrust24THRUST_300001_SM_1000_NS6detail15normal_iteratorINSD_10device_ptrIdEEEEPdyS9_ddNS7_10__identityEEEvT0_T1_T2_T3_T4_T6_E12temp_storage+24];
	add.f64 	%fd139, %fd347, %fd138;
	ld.shared.f64 	%fd140, [_ZZN3cub18CUB_300001_SM_10006detail6reduce28DeviceReduceSingleTileKernelINS2_10policy_hubIdyN4cuda3std3__44plusIdEEE10Policy1000EN6thrust24THRUST_300001_SM_1000_NS6detail15normal_iteratorINSD_10device_ptrIdEEEEPdyS9_ddNS7_10__identityEEEvT0_T1_T2_T3_T4_T6_E12temp_storage+32];
	add.f64 	%fd141, %fd139, %fd140;
	ld.shared.f64 	%fd142, [_ZZN3cub18CUB_300001_SM_10006detail6reduce28DeviceReduceSingleTileKernelINS2_10policy_hubIdyN4cuda3std3__44plusIdEEE10Policy1000EN6thrust24THRUST_300001_SM_1000_NS6detail15normal_iteratorINSD_10device_ptrIdEEEEPdyS9_ddNS7_10__identityEEEvT0_T1_T2_T3_T4_T6_E12temp_storage+40];
	add.f64 	%fd143, %fd141, %fd142;
	ld.shared.f64 	%fd144, [_ZZN3cub18CUB_300001_SM_10006detail6reduce28DeviceReduceSingleTileKernelINS2_10policy_hubIdyN4cuda3std3__44plusIdEEE10Policy1000EN6thrust24THRUST_300001_SM_1000_NS6detail15normal_iteratorINSD_10device_ptrIdEEEEPdyS9_ddNS7_10__identityEEEvT0_T1_T2_T3_T4_T6_E12temp_storage+48];
	add.f64 	%fd145, %fd143, %fd144;
	ld.shared.f64 	%fd146, [_ZZN3cub18CUB_300001_SM_10006detail6reduce28DeviceReduceSingleTileKernelINS2_10policy_hubIdyN4cuda3std3__44plusIdEEE10Policy1000EN6thrust24THRUST_300001_SM_1000_NS6detail15normal_iteratorINSD_10device_ptrIdEEEEPdyS9_ddNS7_10__identityEEEvT0_T1_T2_T3_T4_T6_E12temp_storage+56];
	add.f64 	%fd147, %fd145, %fd146;
	ld.shared.f64 	%fd148, [_ZZN3cub18CUB_300001_SM_10006detail6reduce28DeviceReduceSingleTileKernelINS2_10policy_hubIdyN4cuda3std3__44plusIdEEE10Policy1000EN6thrust24THRUST_300001_SM_1000_NS6detail15normal_iteratorINSD_10device_ptrIdEEEEPdyS9_ddNS7_10__identityEEEvT0_T1_T2_T3_T4_T6_E12temp_storage+64];
	add.f64 	%fd149, %fd147, %fd148;
	ld.shared.f64 	%fd150, [_ZZN3cub18CUB_300001_SM_10006detail6reduce28DeviceReduceSingleTileKernelINS2_10policy_hubIdyN4cuda3std3__44plusIdEEE10Policy1000EN6thrust24THRUST_300001_SM_1000_NS6detail15normal_iteratorINSD_10device_ptrIdEEEEPdyS9_ddNS7_10__identityEEEvT0_T1_T2_T3_T4_T6_E12temp_storage+72];
	add.f64 	%fd151, %fd149, %fd150;
	ld.shared.f64 	%fd152, [_ZZN3cub18CUB_300001_SM_10006detail6reduce28DeviceReduceSingleTileKernelINS2_10policy_hubIdyN4cuda3std3__44plusIdEEE10Policy1000EN6thrust24THRUST_300001_SM_1000_NS6detail15normal_iteratorINSD_10device_ptrIdEEEEPdyS9_ddNS7_10__identityEEEvT0_T1_T2_T3_T4_T6_E12temp_storage+80];
	add.f64 	%fd153, %fd151, %fd152;
	ld.shared.f64 	%fd154, [_ZZN3cub18CUB_300001_SM_10006detail6reduce28DeviceReduceSingleTileKernelINS2_10policy_hubIdyN4cuda3std3__44plusIdEEE10Policy1000EN6thrust24THRUST_300001_SM_1000_NS6detail15normal_iteratorINSD_10device_ptrIdEEEEPdyS9_ddNS7_10__identityEEEvT0_T1_T2_T3_T4_T6_E12temp_storage+88];
	add.f64 	%fd155, %fd153, %fd154;
	ld.shared.f64 	%fd156, [_ZZN3cub18CUB_300001_SM_10006detail6reduce28DeviceReduceSingleTileKernelINS2_10policy_hubIdyN4cuda3std3__44plusIdEEE10Policy1000EN6thrust24THRUST_300001_SM_1000_NS6detail15normal_iteratorINSD_10device_ptrIdEEEEPdyS9_ddNS7_10__identityEEEvT0_T1_T2_T3_T4_T6_E12temp_storage+96];
	add.f64 	%fd157, %fd155, %fd156;
	ld.shared.f64 	%fd158, [_ZZN3cub18CUB_300001_SM_10006detail6reduce28DeviceReduceSingleTileKernelINS2_10policy_hubIdyN4cuda3std3__44plusIdEEE10Policy1000EN6thrust24THRUST_300001_SM_1000_NS6detail15normal_iteratorINSD_10device_ptrIdEEEEPdyS9_ddNS7_10__identityEEEvT0_T1_T2_T3_T4_T6_E12temp_storage+104];
	add.f64 	%fd159, %fd157, %fd158;
	ld.shared.f64 	%fd160, [_ZZN3cub18CUB_300001_SM_10006detail6reduce28DeviceReduceSingleTileKernelINS2_10policy_hubIdyN4cuda3std3__44plusIdEEE10Policy1000EN6thrust24THRUST_300001_SM_1000_NS6detail15normal_iteratorINSD_10device_ptrIdEEEEPdyS9_ddNS7_10__identityEEEvT0_T1_T2_T3_T4_T6_E12temp_storage+112];
	add.f64 	%fd161, %fd159, %fd160;
	ld.shared.f64 	%fd162, [_ZZN3cub18CUB_300001_SM_10006detail6reduce28DeviceReduceSingleTileKernelINS2_10policy_hubIdyN4cuda3std3__44plusIdEEE10Policy1000EN6thrust24THRUST_300001_SM_1000_NS6detail15normal_iteratorINSD_10device_ptrIdEEEEPdyS9_ddNS7_10__identityEEEvT0_T1_T2_T3_T4_T6_E12temp_storage+120];
	add.f64 	%fd163, %fd161, %fd162;
	ld.shared.f64 	%fd164, [_ZZN3cub18CUB_300001_SM_10006detail6reduce28DeviceReduceSingleTileKernelINS2_10policy_hubIdyN4cuda3std3__44plusIdEEE10Policy1000EN6thrust24THRUST_300001_SM_1000_NS6detail15normal_iteratorINSD_10device_ptrIdEEEEPdyS9_ddNS7_10__identityEEEvT0_T1_T2_T3_T4_T6_E12temp_storage+128];
	add.f64 	%fd165, %fd163, %fd164;
	ld.shared.f64 	%fd166, [_ZZN3cub18CUB_300001_SM_10006detail6reduce28DeviceReduceSingleTileKernelINS2_10policy_hubIdyN4cuda3std3__44plusIdEEE10Policy1000EN6thrust24THRUST_300001_SM_1000_NS6detail15normal_iteratorINSD_10device_ptrIdEEEEPdyS9_ddNS7_10__identityEEEvT0_T1_T2_T3_T4_T6_E12temp_storage+136];
	add.f64 	%fd347, %fd165, %fd166;
$L__BB10_49:
	mov.u32 	%r230, %tid.x;
	setp.ne.s32 	%p65, %r230, 0;
	@%p65 bra 	$L__BB10_51;
	add.f64 	%fd325, %fd42, %fd347;
	st.global.f64 	[%rd1], %fd325;
$L__BB10_51:
	ret;

}
	// .globl	_ZN3cub18CUB_300001_SM_10006detail6reduce18DeviceReduceKernelINS2_10policy_hubIdyN4cuda3std3__44plusIdEEE10Policy1000EN6thrust24THRUST_300001_SM_1000_NS6detail15normal_iteratorINSD_10device_ptrIdEEEEyS9_dNS7_10__identityEEEvT0_PT3_T1_NS0_13GridEvenShareISN_EET2_T4_
.visible .entry _ZN3cub18CUB_300001_SM_10006detail6reduce18DeviceReduceKernelINS2_10policy_hubIdyN4cuda3std3__44plusIdEEE10Policy1000EN6thrust24THRUST_300001_SM_1000_NS6detail15normal_iteratorINSD_10device_ptrIdEEEEyS9_dNS7_10__identityEEEvT0_PT3_T1_NS0_13GridEvenShareISN_EET2_T4_(
	.param .align 8 .b8 _ZN3cub18CUB_300001_SM_10006detail6reduce18DeviceReduceKernelINS2_10policy_hubIdyN4cuda3std3__44plusIdEEE10Policy1000EN6thrust24THRUST_300001_SM_1000_NS6detail15normal_iteratorINSD_10device_ptrIdEEEEyS9_dNS7_10__identityEEEvT0_PT3_T1_NS0_13GridEvenShareISN_EET2_T4__param_0[8],
	.param .u64 .ptr .align 1 _ZN3cub18CUB_300001_SM_10006detail6reduce18DeviceReduceKernelINS2_10policy_hubIdyN4cuda3std3__44plusIdEEE10Policy1000EN6thrust24THRUST_300001_SM_1000_NS6detail15normal_iteratorINSD_10device_ptrIdEEEEyS9_dNS7_10__identityEEEvT0_PT3_T1_NS0_13GridEvenShareISN_EET2_T4__param_1,
	.param .u64 _ZN3cub18CUB_300001_SM_10006detail6reduce18DeviceReduceKernelINS2_10policy_hubIdyN4cuda3std3__44plusIdEEE10Policy1000EN6thrust24THRUST_300001_SM_1000_NS6detail15normal_iteratorINSD_10device_ptrIdEEEEyS9_dNS7_10__identityEEEvT0_PT3_T1_NS0_13GridEvenShareISN_EET2_T4__param_2,
	.param .align 8 .b8 _ZN3cub18CUB_300001_SM_10006detail6reduce18DeviceReduceKernelINS2_10policy_hubIdyN4cuda3std3__44plusIdEEE10Policy1000EN6thrust24THRUST_300001_SM_1000_NS6detail15normal_iteratorINSD_10device_ptrIdEEEEyS9_dNS7_10__identityEEEvT0_PT3_T1_NS0_13GridEvenShareISN_EET2_T4__param_3[72],
	.param .align 1 .b8 _ZN3cub18CUB_300001_SM_10006detail6reduce18DeviceReduceKernelINS2_10policy_hubIdyN4cuda3std3__44plusIdEEE10Policy1000EN6thrust24THRUST_300001_SM_1000_NS6detail15normal_iteratorINSD_10device_ptrIdEEEEyS9_dNS7_10__identityEEEvT0_PT3_T1_NS0_13GridEvenShareISN_EET2_T4__param_4[1],
	.param .align 1 .b8 _ZN3cub18CUB_300001_SM_10006detail6reduce18DeviceReduceKernelINS2_10policy_hubIdyN4cuda3std3__44plusIdEEE10Policy1000EN6thrust24THRUST_300001_SM_1000_NS6detail15normal_iteratorINSD_10device_ptrIdEEEEyS9_dNS7_10__identityEEEvT0_PT3_T1_NS0_13GridEvenShareISN_EET2_T4__param_5[1]
)
.maxntid 512
{
	.reg .pred 	%p<65>;
	.reg .b16 	%rs<4>;
	.reg .b32 	%r<280>;
	.reg .b64 	%rd<107>;
	.reg .b64 	%fd<344>;
	// demoted variable
	.shared .align 8 .b8 _ZZN3cub18CUB_300001_SM_10006detail6reduce18DeviceReduceKernelINS2_10policy_hubIdyN4cuda3std3__44plusIdEEE10Policy1000EN6thrust24THRUST_300001_SM_1000_NS6detail15normal_iteratorINSD_10device_ptrIdEEEEyS9_dNS7_10__identityEEEvT0_PT3_T1_NS0_13GridEvenShareISN_EET2_T4_E12temp_storage[152];
	ld.param.u64 	%rd1, [_ZN3cub18CUB_300001_SM_10006detail6reduce18DeviceReduceKernelINS2_10policy_hubIdyN4cuda3std3__44plusIdEEE10Policy1000EN6thrust24THRUST_300001_SM_1000_NS6detail15normal_iteratorINSD_10device_ptrIdEEEEyS9_dNS7_10__identityEEEvT0_PT3_T1_NS0_13GridEvenShareISN_EET2_T4__param_3+32];
	ld.param.u32 	%r1, [_ZN3cub18CUB_300001_SM_10006detail6reduce18DeviceReduceKernelINS2_10policy_hubIdyN4cuda3std3__44plusIdEEE10Policy1000EN6thrust24THRUST_300001_SM_1000_NS6detail15normal_iteratorINSD_10device_ptrIdEEEEyS9_dNS7_10__identityEEEvT0_PT3_T1_NS0_13GridEvenShareISN_EET2_T4__param_3+40];
	ld.param.u64 	%rd26, [_ZN3cub18CUB_300001_SM_10006detail6reduce18DeviceReduceKernelINS2_10policy_hubIdyN4cuda3std3__44plusIdEEE10Policy1000EN6thrust24THRUST_300001_SM_1000_NS6detail15normal_iteratorINSD_10device_ptrIdEEEEyS9_dNS7_10__identityEEEvT0_PT3_T1_NS0_13GridEvenShareISN_EET2_T4__param_0];
	cvta.to.global.u64 	%rd2, %rd26;
	mov.u32 	%r2, %ctaid.x;
	mul.lo.s32 	%r50, %r1, 3584;
	cvt.s64.s32 	%rd3, %r50;
	mul.lo.s32 	%r51, %r2, 3584;
	cvt.u64.u32 	%rd4, %r51;
	sub.s64 	%rd5, %rd1, %rd4;
	setp.gt.u64 	%p1, %rd5, 3583;
	@%p1 bra 	$L__BB11_25;
	cvt.u32.u64 	%r136, %rd4;
	cvt.u32.u64 	%r3, %rd1;
	sub.s32 	%r4, %r3, %r136;
	mov.u32 	%r5, %tid.x;
	setp.ge.s32 	%p23, %r5, %r4;
	mov.f64 	%fd332, 0d0000000000000000;
	mov.u32 	%r267, %r5;
	@%p23 bra 	$L__BB11_3;
	add.s32 	%r138, %r136, %r5;
	mul.wide.u32 	%rd60, %r138, 8;
	add.s64 	%rd61, %rd2, %rd60;
	ld.global.f64 	%fd332, [%rd61];
	add.s32 	%r267, %r5, 512;
$L__BB11_3:
	setp.ge.s32 	%p24, %r267, %r4;
	@%p24 bra 	$L__BB11_16;
	not.b32 	%r140, %r267;
	add.s32 	%r141, %r140, %r3;
	sub.s32 	%r142, %r141, %r136;
	shr.u32 	%r143, %r142, 9;
	add.s32 	%r8, %r143, 1;
	and.b32  	%r9, %r8, 15;
	setp.lt.u32 	%p25, %r142, 7680;
	@%p25 bra 	$L__BB11_7;
	and.b32  	%r144, %r8, 16777200;
	neg.s32 	%r265, %r144;
	mul.wide.u32 	%rd62, %r2, 28672;
	mul.wide.u32 	%rd63, %r267, 8;
	add.s64 	%rd64, %rd62, %rd63;
	add.s64 	%rd65, %rd64, %rd2;
	add.s64 	%rd101, %rd65, 32768;
$L__BB11_6:
	.pragma "nounroll";
	ld.global.f64 	%fd167, [%rd101+-32768];
	add.f64 	%fd168, %fd332, %fd167;
	ld.global.f64 	%fd169, [%rd101+-28672];
	add.f64 	%fd170, %fd168, %fd169;
	ld.global.f64 	%fd171, [%rd101+-24576];
	add.f64 	%fd172, %fd170, %fd171;
	ld.global.f64 	%fd173, [%rd101+-20480];
	add.f64 	%fd174, %fd172, %fd173;
	ld.global.f64 	%fd175, [%rd101+-16384];
	add.f64 	%fd176, %fd174, %fd175;
	ld.global.f64 	%fd177, [%rd101+-12288];
	add.f64 	%fd178, %fd176, %fd177;
	ld.global.f64 	%fd179, [%rd101+-8192];
	add.f64 	%fd180, %fd178, %fd179;
	ld.global.f64 	%fd181, [%rd101+-4096];
	add.f64 	%fd182, %fd180, %fd181;
	ld.global.f64 	%fd183, [%rd101];
	add.f64 	%fd184, %fd182, %fd183;
	ld.global.f64 	%fd185, [%rd101+4096];
	add.f64 	%fd186, %fd184, %fd185;
	ld.global.f64 	%fd187, [%rd101+8192];
	add.f64 	%fd188, %fd186, %fd187;
	ld.global.f64 	%fd189, [%rd101+12288];
	add.f64 	%fd190, %fd188, %fd189;
	ld.global.f64 	%fd191, [%rd101+16384];
	add.f64 	%fd192, %fd190, %fd191;
	ld.global.f64 	%fd193, [%rd101+20480];
	add.f64 	%fd194, %fd192, %fd193;
	ld.global.f64 	%fd195, [%rd101+24576];
	add.f64 	%fd196, %fd194, %fd195;
	ld.global.f64 	%fd197, [%rd101+28672];
	add.f64 	%fd332, %fd196, %fd197;
	add.s32 	%r267, %r267, 8192;
	add.s32 	%r265, %r265, 16;
	add.s64 	%rd101, %rd101, 65536;
	setp.ne.s32 	%p26, %r265, 0;
	@%p26 bra 	$L__BB11_6;
$L__BB11_7:
	setp.eq.s32 	%p27, %r9, 0;
	@%p27 bra 	$L__BB11_16;
	and.b32  	%r16, %r8, 7;
	setp.lt.u32 	%p28, %r9, 8;
	@%p28 bra 	$L__BB11_10;
	cvt.s64.s32 	%rd66, %r267;
	add.s64 	%rd67, %rd66, %rd4;
	shl.b64 	%rd68, %rd67, 3;
	add.s64 	%rd69, %rd2, %rd68;
	ld.global.f64 	%fd199, [%rd69];
	add.f64 	%fd200, %fd332, %fd199;
	ld.global.f64 	%fd201, [%rd69+4096];
	add.f64 	%fd202, %fd200, %fd201;
	ld.global.f64 	%fd203, [%rd69+8192];
	add.f64 	%fd204, %fd202, %fd203;
	ld.global.f64 	%fd205, [%rd69+12288];
	add.f64 	%fd206, %fd204, %fd205;
	ld.global.f64 	%fd207, [%rd69+16384];
	add.f64 	%fd208, %fd206, %fd207;
	ld.global.f64 	%fd209, [%rd69+20480];
	add.f64 	%fd210, %fd208, %fd209;
	ld.global.f64 	%fd211, [%rd69+24576];
	add.f64 	%fd212, %fd210, %fd211;
	ld.global.f64 	%fd213, [%rd69+28672];
	add.f64 	%fd332, %fd212, %fd213;
	add.s32 	%r267, %r267, 4096;
$L__BB11_10:
	setp.eq.s32 	%p29, %r16, 0;
	@%p29 bra 	$L__BB11_16;
	and.b32  	%r19, %r8, 3;
	setp.lt.u32 	%p30, %r16, 4;
	@%p30 bra 	$L__BB11_13;
	cvt.s64.s32 	%rd70, %r267;
	add.s64 	%rd71, %rd70, %rd4;
	shl.b64 	%rd72, %rd71, 3;
	add.s64 	%rd73, %rd2, %rd72;
	ld.global.f64 	%fd215, [%rd73];
	add.f64 	%fd216, %fd332, %fd215;
	ld.global.f64 	%fd217, [%rd73+4096];
	add.f64 	%fd218, %fd216, %fd217;
	ld.global.f64 	%fd219, [%rd73+8192];
	add.f64 	%fd220, %fd218, %fd219;
	ld.global.f64 	%fd221, [%rd73+12288];
	add.f64 	%fd332, %fd220, %fd221;
	add.s32 	%r267, %r267, 2048;
$L__BB11_13:
	setp.eq.s32 	%p31, %r19, 0;
	@%p31 bra 	$L__BB11_16;
	mul.wide.u32 	%rd74, %r2, 28672;
	add.s64 	%rd9, %rd2, %rd74;
	neg.s32 	%r270, %r19;
$L__BB11_15:
	.pragma "nounroll";
	mul.wide.s32 	%rd75, %r267, 8;
	add.s64 	%rd76, %rd9, %rd75;
	ld.global.f64 	%fd222, [%rd76];
	add.f64 	%fd332, %fd332, %fd222;
	add.s32 	%r267, %r267, 512;
	add.s32 	%r270, %r270, 1;
	setp.ne.s32 	%p32, %r270, 0;
	@%p32 bra 	$L__BB11_15;
$L__BB11_16:
	setp.lt.s32 	%p33, %r4, 512;
	@%p33 bra 	$L__BB11_21;
	// begin inline asm
	mov.u32 %r208, %laneid;
	// end inline asm
	mov.b64 	%rd87, %fd332;
	mov.b64 	{%r210, %r215}, %rd87;
	mov.b32 	%r216, 1;
	mov.b32 	%r257, 31;
	mov.b32 	%r258, -1;
	// begin inline asm
	shfl.sync.down.b32 %r209, %r210, %r216, %r257, %r258;
	// end inline asm
	// begin inline asm
	shfl.sync.down.b32 %r214, %r215, %r216, %r257, %r258;
	// end inline asm
	mov.b64 	%rd88, {%r209, %r214};
	mov.b64 	%fd281, %rd88;
	setp.gt.s32 	%p57, %r208, 30;
	add.f64 	%fd282, %fd332, %fd281;
	selp.f64 	%fd283, %fd332, %fd282, %p57;
	mov.b64 	%rd89, %fd283;
	mov.b64 	{%r220, %r225}, %rd89;
	mov.b32 	%r226, 2;
	// begin inline asm
	shfl.sync.down.b32 %r219, %r220, %r226, %r257, %r258;
	// end inline asm
	// begin inline asm
	shfl.sync.down.b32 %r224, %r225, %r226, %r257, %r258;
	// end inline asm
	mov.b64 	%rd90, {%r219, %r224};
	mov.b64 	%fd284, %rd90;
	setp.gt.s32 	%p58, %r208, 29;
	add.f64 	%fd285, %fd283, %fd284;
	selp.f64 	%fd286, %fd283, %fd285, %p58;
	mov.b64 	%rd91, %fd286;
	mov.b64 	{%r230, %r235}, %rd91;
	mov.b32 	%r236, 4;
	// begin inline asm
	shfl.sync.down.b32 %r229, %r230, %r236, %r257, %r258;
	// end inline asm
	// begin inline asm
	shfl.sync.down.b32 %r234, %r235, %r236, %r257, %r258;
	// end inline asm
	mov.b64 	%rd92, {%r229, %r234};
	mov.b64 	%fd287, %rd92;
	setp.gt.s32 	%p59, %r208, 27;
	add.f64 	%fd288, %fd286, %fd287;
	selp.f64 	%fd289, %fd286, %fd288, %p59;
	mov.b64 	%rd93, %fd289;
	mov.b64 	{%r240, %r245}, %rd93;
	mov.b32 	%r246, 8;
	// begin inline asm
	shfl.sync.down.b32 %r239, %r240, %r246, %r257, %r258;
	// end inline asm
	// begin inline asm
	shfl.sync.down.b32 %r244, %r245, %r246, %r257, %r258;
	// end inline asm
	mov.b64 	%rd94, {%r239, %r244};
	mov.b64 	%fd290, %rd94;
	setp.gt.s32 	%p60, %r208, 23;
	add.f64 	%fd291, %fd289, %fd290;
	selp.f64 	%fd292, %fd289, %fd291, %p60;
	mov.b64 	%rd95, %fd292;
	mov.b64 	{%r250, %r255}, %rd95;
	mov.b32 	%r256, 16;
	// begin inline asm
	shfl.sync.down.b32 %r249, %r250, %r256, %r257, %r258;
	// end inline asm
	// begin inline asm
	shfl.sync.down.b32 %r254, %r255, %r256, %r257, %r258;
	// end inline asm
	mov.b64 	%rd96, {%r249, %r254};
	mov.b64 	%fd293, %rd96;
	setp.gt.s32 	%p61, %r208, 15;
	add.f64 	%fd16, %fd292, %fd293;
	selp.f64 	%fd343, %fd292, %fd16, %p61;
	setp.ne.s32 	%p62, %r208, 0;
	@%p62 bra 	$L__BB11_19;
	shr.u32 	%r259, %r5, 2;
	and.b32  	%r260, %r259, 248;
	mov.u32 	%r261, _ZZN3cub18CUB_300001_SM_10006detail6reduce18DeviceReduceKernelINS2_10policy_hubIdyN4cuda3std3__44plusIdEEE10Policy1000EN6thrust24THRUST_300001_SM_1000_NS6detail15normal_iteratorINSD_10device_ptrIdEEEEyS9_dNS7_10__identityEEEvT0_PT3_T1_NS0_13GridEvenShareISN_EET2_T4_E12temp_storage;
	add.s32 	%r262, %r261, %r260;
	st.shared.f64 	[%r262+16], %fd16;
$L__BB11_19:
	bar.sync 	0;
	setp.ne.s32 	%p63, %r5, 0;
	@%p63 bra 	$L__BB11_46;
	ld.shared.f64 	%fd294, [_ZZN3cub18CUB_300001_SM_10006detail6reduce18DeviceReduceKernelINS2_10policy_hubIdyN4cuda3std3__44plusIdEEE10Policy1000EN6thrust24THRUST_300001_SM_1000_NS6detail15normal_iteratorINSD_10device_ptrIdEEEEyS9_dNS7_10__identityEEEvT0_PT3_T1_NS0_13GridEvenShareISN_EET2_T4_E12temp_storage+24];
	add.f64 	%fd295, %fd343, %fd294;
	ld.shared.f64 	%fd296, [_ZZN3cub18CUB_300001_SM_10006detail6reduce18DeviceReduceKernelINS2_10policy_hubIdyN4cuda3std3__44plusIdEEE10Policy1000EN6thrust24THRUST_300001_SM_1000_NS6detail15normal_iteratorINSD_10device_ptrIdEEEEyS9_dNS7_10__identityEEEvT0_PT3_T1_NS0_13GridEvenShareISN_EET2_T4_E12temp_storage+32];
	add.f64 	%fd297, %fd295, %fd296;
	ld.shared.f64 	%fd298, [_ZZN3cub18CUB_300001_SM_10006detail6reduce18DeviceReduceKernelINS2_10policy_hubIdyN4cuda3std3__44plusIdEEE10Policy1000EN6thrust24THRUST_300001_SM_1000_NS6detail15normal_iteratorINSD_10device_ptrIdEEEEyS9_dNS7_10__identityEEEvT0_PT3_T1_NS0_13GridEvenShareISN_EET2_T4_E12temp_storage+40];
	add.f64 	%fd299, %fd297, %fd298;
	ld.shared.f64 	%fd300, [_ZZN3cub18CUB_300001_SM_10006detail6reduce18DeviceReduceKernelINS2_10policy_hubIdyN4cuda3std3__44plusIdEEE10Policy1000EN6thrust24THRUST_300001_SM_1000_NS6detail15normal_iteratorINSD_10device_ptrIdEEEEyS9_dNS7_10__identityEEEvT0_PT3_T1_NS0_13GridEvenShareISN_EET2_T4_E12temp_storage+48];
	add.f64 	%fd301, %fd299, %fd300;
	ld.shared.f64 	%fd302, [_ZZN3cub18CUB_300001_SM_10006detail6reduce18DeviceReduceKernelINS2_10policy_hubIdyN4cuda3std3__44plusIdEEE10Policy1000EN6thrust24THRUST_300001_SM_1000_NS6detail15normal_iteratorINSD_10device_ptrIdEEEEyS9_dNS7_10__identityEEEvT0_PT3_T1_NS0_13GridEvenShareISN_EET2_T4_E12temp_storage+56];
	add.f64 	%fd303, %fd301, %fd302;
	ld.shared.f64 	%fd304, [_ZZN3cub18CUB_300001_SM_10006detail6reduce18DeviceReduceKernelINS2_10policy_hubIdyN4cuda3std3__44plusIdEEE10Policy1000EN6thrust24THRUST_300001_SM_1000_NS6detail15normal_iteratorINSD_10device_ptrIdEEEEyS9_dNS7_10__identityEEEvT0_PT3_T1_NS0_13GridEvenShareISN_EET2_T4_E12temp_storage+64];
	add.f64 	%fd305, %fd303, %fd304;
	ld.shared.f64 	%fd306, [_ZZN3cub18CUB_300001_SM_10006detail6reduce18DeviceReduceKernelINS2_10policy_hubIdyN4cuda3std3__44plusIdEEE10Policy1000EN6thrust24THRUST_300001_SM_1000_NS6detail15normal_iteratorINSD_10device_ptrIdEEEEyS9_dNS7_10__identityEEEvT0_PT3_T1_NS0_13GridEvenShareISN_EET2_T4_E12temp_storage+72];
	add.f64 	%fd307, %fd305, %fd306;
	ld.shared.f64 	%fd308, [_ZZN3cub18CUB_300001_SM_10006detail6reduce18DeviceReduceKernelINS2_10policy_hubIdyN4cuda3std3__44plusIdEEE10Policy1000EN6thrust24THRUST_300001_SM_1000_NS6detail15normal_iteratorINSD_10device_ptrIdEEEEyS9_dNS7_10__identityEEEvT0_PT3_T1_NS0_13GridEvenShareISN_EET2_T4_E12temp_storage+80];
	add.f64 	%fd309, %fd307, %fd308;
	ld.shared.f64 	%fd310, [_ZZN3cub18CUB_300001_SM_10006detail6reduce18DeviceReduceKernelINS2_10policy_hubIdyN4cuda3std3__44plusIdEEE10Policy1000EN6thrust24THRUST_300001_SM_1000_NS6detail15normal_iteratorINSD_10device_ptrIdEEEEyS9_dNS7_10__identityEEEvT0_PT3_T1_NS0_13GridEvenShareISN_EET2_T4_E12temp_storage+88];
	add.f64 	%fd311, %fd309, %fd310;
	ld.shared.f64 	%fd312, [_ZZN3cub18CUB_300001_SM_10006detail6reduce18DeviceReduceKernelINS2_10policy_hubIdyN4cuda3std3__44plusIdEEE10Policy1000EN6thrust24THRUST_300001_SM_1000_NS6detail15normal_iteratorINSD_10device_ptrIdEEEEyS9_dNS7_10__identityEEEvT0_PT3_T1_NS0_13GridEvenShareISN_EET2_T4_E12temp_storage+96];
	add.f64 	%fd313, %fd311, %fd312;
	ld.shared.f64 	%fd314, [_ZZN3cub18CUB_300001_SM_10006detail6reduce18DeviceReduceKernelINS2_10policy_hubIdyN4cuda3std3__44plusIdEEE10Policy1000EN6thrust24THRUST_300001_SM_1000_NS6detail15normal_iteratorINSD_10device_ptrIdEEEEyS9_dNS7_10__identityEEEvT0_PT3_T1_NS0_13GridEvenShareISN_EET2_T4_E12temp_storage+104];
	add.f64 	%fd315, %fd313, %fd314;
	ld.shared.f64 	%fd316, [_ZZN3cub18CUB_300001_SM_10006detail6reduce18DeviceReduceKernelINS2_10policy_hubIdyN4cuda3std3__44plusIdEEE10Policy1000EN6thrust24THRUST_300001_SM_1000_NS6detail15normal_iteratorINSD_10device_ptrIdEEEEyS9_dNS7_10__identityEEEvT0_PT3_T1_NS0_13GridEvenShareISN_EET2_T4_E12temp_storage+112];
	add.f64 	%fd317, %fd315, %fd316;
	ld.shared.f64 	%fd318, [_ZZN3cub18CUB_300001_SM_10006detail6reduce18DeviceReduceKernelINS2_10policy_hubIdyN4cuda3std3__44plusIdEEE10Policy1000EN6thrust24THRUST_300001_SM_1000_NS6detail15normal_iteratorINSD_10device_ptrIdEEEEyS9_dNS7_10__identityEEEvT0_PT3_T1_NS0_13GridEvenShareISN_EET2_T4_E12temp_storage+120];
	add.f64 	%fd319, %fd317, %fd318;
	ld.shared.f64 	%fd320, [_ZZN3cub18CUB_300001_SM_10006detail6reduce18DeviceReduceKernelINS2_10policy_hubIdyN4cuda3std3__44plusIdEEE10Policy1000EN6thrust24THRUST_300001_SM_1000_NS6detail15normal_iteratorINSD_10device_ptrIdEEEEyS9_dNS7_10__identityEEEvT0_PT3_T1_NS0_13GridEvenShareISN_EET2_T4_E12temp_storage+128];
	add.f64 	%fd321, %fd319, %fd320;
	ld.shared.f64 	%fd322, [_ZZN3cub18CUB_300001_SM_10006detail6reduce18DeviceReduceKernelINS2_10policy_hubIdyN4cuda3std3__44plusIdEEE10Policy1000EN6thrust24THRUST_300001_SM_1000_NS6detail15normal_iteratorINSD_10device_ptrIdEEEEyS9_dNS7_10__identityEEEvT0_PT3_T1_NS0_13GridEvenShareISN_EET2_T4_E12temp_storage+136];
	add.f64 	%fd343, %fd321, %fd322;
	bra.uni 	$L__BB11_46;
$L__BB11_21:
	// begin inline asm
	mov.u32 %r145, %laneid;
	// end inline asm
	and.b32  	%r196, %r5, 992;
	add.s32 	%r197, %r196, 32;
	setp.gt.s32 	%p34, %r197, %r4;
	not.b32 	%r198, %r196;
	add.s32 	%r199, %r4, %r198;
	selp.b32 	%r194, %r199, 31, %p34;
	mov.b64 	%rd77, %fd332;
	mov.b64 	{%r147, %r152}, %rd77;
	mov.b32 	%r153, 1;
	mov.b32 	%r195, -1;
	// begin inline asm
	shfl.sync.down.b32 %r146, %r147, %r153, %r194, %r195;
	// end inline asm
	// begin inline asm
	shfl.sync.down.b32 %r151, %r152, %r153, %r194, %r195;
	// end inline asm
	mov.b64 	%rd78, {%r146, %r151};
	mov.b64 	%fd223, %rd78;
	setp.lt.s32 	%p35, %r145, %r194;
	add.f64 	%fd224, %fd332, %fd223;
	selp.f64 	%fd225, %fd224, %fd332, %p35;
	mov.b64 	%rd79, %fd225;
	mov.b64 	{%r157, %r162}, %rd79;
	mov.b32 	%r163, 2;
	// begin inline asm
	shfl.sync.down.b32 %r156, %r157, %r163, %r194, %r195;
	// end inline asm
	// begin inline asm
	shfl.sync.down.b32 %r161, %r162, %r163, %r194, %r195;
	// end inline asm
	mov.b64 	%rd80, {%r156, %r161};
	mov.b64 	%fd226, %rd80;
	add.s32 	%r200, %r145, 2;
	setp.gt.s32 	%p36, %r200, %r194;
	add.f64 	%fd227, %fd225, %fd226;
	selp.f64 	%fd228, %fd225, %fd227, %p36;
	mov.b64 	%rd81, %fd228;
	mov.b64 	{%r167, %r172}, %rd81;
	mov.b32 	%r173, 4;
	// begin inline asm
	shfl.sync.down.b32 %r166, %r167, %r173, %r194, %r195;
	// end inline asm
	// begin inline asm
	shfl.sync.down.b32 %r171, %r172, %r173, %r194, %r195;
	// end inline asm
	mov.b64 	%rd82, {%r166, %r171};
	mov.b64 	%fd229, %rd82;
	add.s32 	%r201, %r145, 4;
	setp.gt.s32 	%p37, %r201, %r194;
	add.f64 	%fd230, %fd228, %fd229;
	selp.f64 	%fd231, %fd228, %fd230, %p37;
	mov.b64 	%rd83, %fd231;
	mov.b64 	{%r177, %r182}, %rd83;
	mov.b32 	%r183, 8;
	// begin inline asm
	shfl.sync.down.b32 %r176, %r177, %r183, %r194, %r195;
	// end inline asm
	// begin inline asm
	shfl.sync.down.b32 %r181, %r182, %r183, %r194, %r195;
	// end inline asm
	mov.b64 	%rd84, {%r176, %r181};
	mov.b64 	%fd232, %rd84;
	add.s32 	%r202, %r145, 8;
	setp.gt.s32 	%p38, %r202, %r194;
	add.f64 	%fd233, %fd231, %fd232;
	selp.f64 	%fd234, %fd231, %fd233, %p38;
	mov.b64 	%rd85, %fd234;
	mov.b64 	{%r187, %r192}, %rd85;
	mov.b32 	%r193, 16;
	// begin inline asm
	shfl.sync.down.b32 %r186, %r187, %r193, %r194, %r195;
	// end inline asm
	// begin inline asm
	shfl.sync.down.b32 %r191, %r192, %r193, %r194, %r195;
	// end inline asm
	mov.b64 	%rd86, {%r186, %r191};
	mov.b64 	%fd235, %rd86;
	add.s32 	%r203, %r145, 16;
	setp.gt.s32 	%p39, %r203, %r194;
	add.f64 	%fd236, %fd234, %fd235;
	selp.f64 	%fd343, %fd234, %fd236, %p39;
	setp.ne.s32 	%p40, %r145, 0;
	@%p40 bra 	$L__BB11_23;
	shr.u32 	%r204, %r5, 2;
	and.b32  	%r205, %r204, 248;
	mov.u32 	%r206, _ZZN3cub18CUB_300001_SM_10006detail6reduce18DeviceReduceKernelINS2_10policy_hubIdyN4cuda3std3__44plusIdEEE10Policy1000EN6thrust24THRUST_300001_SM_1000_NS6detail15normal_iteratorINSD_10device_ptrIdEEEEyS9_dNS7_10__identityEEEvT0_PT3_T1_NS0_13GridEvenShareISN_EET2_T4_E12temp_storage;
	add.s32 	%r207, %r206, %r205;
	st.shared.f64 	[%r207+16], %fd343;
$L__BB11_23:
	bar.sync 	0;
	setp.ne.s32 	%p41, %r5, 0;
	@%p41 bra 	$L__BB11_46;
	setp.gt.s32 	%p42, %r4, 32;
	ld.shared.f64 	%fd237, [_ZZN3cub18CUB_300001_SM_10006detail6reduce18DeviceReduceKernelINS2_10policy_hubIdyN4cuda3std3__44plusIdEEE10Policy1000EN6thrust24THRUST_300001_SM_1000_NS6detail15normal_iteratorINSD_10device_ptrIdEEEEyS9_dNS7_10__identityEEEvT0_PT3_T1_NS0_13GridEvenShareISN_EET2_T4_E12temp_storage+24];
	add.f64 	%fd238, %fd343, %fd237;
	selp.f64 	%fd239, %fd238, %fd343, %p42;
	setp.gt.s32 	%p43, %r4, 64;
	ld.shared.f64 	%fd240, [_ZZN3cub18CUB_300001_SM_10006detail6reduce18DeviceReduceKernelINS2_10policy_hubIdyN4cuda3std3__44plusIdEEE10Policy1000EN6thrust24THRUST_300001_SM_1000_NS6detail15normal_iteratorINSD_10device_ptrIdEEEEyS9_dNS7_10__identityEEEvT0_PT3_T1_NS0_13GridEvenShareISN_EET2_T4_E12temp_storage+32];
	add.f64 	%fd241, %fd240, %fd239;
	selp.f64 	%fd242, %fd241, %fd239, %p43;
	setp.gt.s32 	%p44, %r4, 96;
	ld.shared.f64 	%fd243, [_ZZN3cub18CUB_300001_SM_10006detail6reduce18DeviceReduceKernelINS2_10policy_hubIdyN4cuda3std3__44plusIdEEE10Policy1000EN6thrust24THRUST_300001_SM_1000_NS6detail15normal_iteratorINSD_10device_ptrIdEEEEyS9_dNS7_10__identityEEEvT0_PT3_T1_NS0_13GridEvenShareISN_EET2_T4_E12temp_storage+40];
	add.f64 	%fd244, %fd243, %fd242;
	selp.f64 	%fd245, %fd244, %fd242, %p44;
	setp.gt.s32 	%p45, %r4, 128;
	ld.shared.f64 	%fd246, [_ZZN3cub18CUB_300001_SM_10006detail6reduce18DeviceReduceKernelINS2_10policy_hubIdyN4cuda3std3__44plusIdEEE10Policy1000EN6thrust24THRUST_300001_SM_1000_NS6detail15normal_iteratorINSD_10device_ptrIdEEEEyS9_dNS7_10__identityEEEvT0_PT3_T1_NS0_13GridEvenShareISN_EET2_T4_E12temp_storage+48];
	add.f64 	%fd247, %fd246, %fd245;
	selp.f64 	%fd248, %fd247, %fd245, %p45;
	setp.gt.s32 	%p46, %r4, 160;
	ld.shared.f64 	%fd249, [_ZZN3cub18CUB_300001_SM_10006detail6reduce18DeviceReduceKernelINS2_10policy_hubIdyN4cuda3std3__44plusIdEEE10Policy1000EN6thrust24THRUST_300001_SM_1000_NS6detail15normal_iteratorINSD_10device_ptrIdEEEEyS9_dNS7_10__identityEEEvT0_PT3_T1_NS0_13GridEvenShareISN_EET2_T4_E12temp_storage+56];
	add.f64 	%fd250, %fd249, %fd248;
	selp.f64 	%fd251, %fd250, %fd248, %p46;
	setp.gt.s32 	%p47, %r4, 192;
	ld.shared.f64 	%fd252, [_ZZN3cub18CUB_300001_SM_10006detail6reduce18DeviceReduceKernelINS2_10policy_hubIdyN4cuda3std3__44plusIdEEE10Policy1000EN6thrust24THRUST_300001_SM_1000_NS6detail15normal_iteratorINSD_10device_ptrIdEEEEyS9_dNS7_10__identityEEEvT0_PT3_T1_NS0_13GridEvenShareISN_EET2_T4_E12temp_storage+64];
	add.f64 	%fd253, %fd252, %fd251;
	selp.f64 	%fd254, %fd253, %fd251, %p47;
	setp.gt.s32 	%p48, %r4, 224;
	ld.shared.f64 	%fd255, [_ZZN3cub18CUB_300001_SM_10006detail6reduce18DeviceReduceKernelINS2_10policy_hubIdyN4cuda3std3__44plusIdEEE10Policy1000EN6thrust24THRUST_300001_SM_1000_NS6detail15normal_iteratorINSD_10device_ptrIdEEEEyS9_dNS7_10__identityEEEvT0_PT3_T1_NS0_13GridEvenShareISN_EET2_T4_E12temp_storage+72];
	add.f64 	%fd256, %fd255, %fd254;
	selp.f64 	%fd257, %fd256, %fd254, %p48;
	setp.gt.s32 	%p49, %r4, 256;
	ld.shared.f64 	%fd258, [_ZZN3cub18CUB_300001_SM_10006detail6reduce18DeviceReduceKernelINS2_10policy_hubIdyN4cuda3std3__44plusIdEEE10Policy1000EN6thrust24THRUST_300001_SM_1000_NS6detail15normal_iteratorINSD_10device_ptrIdEEEEyS9_dNS7_10__identityEEEvT0_PT3_T1_NS0_13GridEvenShareISN_EET2_T4_E12temp_storage+80];
	add.f64 	%fd259, %fd258, %fd257;
	selp.f64 	%fd260, %fd259, %fd257, %p49;
	setp.gt.s32 	%p50, %r4, 288;
	ld.shared.f64 	%fd261, [_ZZN3cub18CUB_300001_SM_10006detail6reduce18DeviceReduceKernelINS2_10policy_hubIdyN4cuda3std3__44plusIdEEE10Policy1000EN6thrust24THRUST_300001_SM_1000_NS6detail15normal_iteratorINSD_10device_ptrIdEEEEyS9_dNS7_10__identityEEEvT0_PT3_T1_NS0_13GridEvenShareISN_EET2_T4_E12temp_storage+88];
	add.f64 	%fd262, %fd261, %fd260;
	selp.f64 	%fd263, %fd262, %fd260, %p50;
	setp.gt.s32 	%p51, %r4, 320;
	ld.shared.f64 	%fd264, [_ZZN3cub18CUB_300001_SM_10006detail6reduce18DeviceReduceKernelINS2_10policy_hubIdyN4cuda3std3__44plusIdEEE10Policy1000EN6thrust24THRUST_300001_SM_1000_NS6detail15normal_iteratorINSD_10device_ptrIdEEEEyS9_dNS7_10__identityEEEvT0_PT3_T1_NS0_13GridEvenShareISN_EET2_T4_E12temp_storage+96];
	add.f64 	%fd265, %fd264, %fd263;
	selp.f64 	%fd266, %fd265, %fd263, %p51;
	setp.gt.s32 	%p52, %r4, 352;
	ld.shared.f64 	%fd267, [_ZZN3cub18CUB_300001_SM_10006detail6reduce18DeviceReduceKernelINS2_10policy_hubIdyN4cuda3std3__44plusIdEEE10Policy1000EN6thrust24THRUST_300001_SM_1000_NS6detail15normal_iteratorINSD_10device_ptrIdEEEEyS9_dNS7_10__identityEEEvT0_PT3_T1_NS0_13GridEvenShareISN_EET2_T4_E12temp_storage+104];
	add.f64 	%fd268, %fd267, %fd266;
	selp.f64 	%fd269, %fd268, %fd266, %p52;
	setp.gt.s32 	%p53, %r4, 384;
	ld.shared.f64 	%fd270, [_ZZN3cub18CUB_300001_SM_10006detail6reduce18DeviceReduceKernelINS2_10policy_hubIdyN4cuda3std3__44plusIdEEE10Policy1000EN6thrust24THRUST_300001_SM_1000_NS6detail15normal_iteratorINSD_10device_ptrIdEEEEyS9_dNS7_10__identityEEEvT0_PT3_T1_NS0_13GridEvenShareISN_EET2_T4_E12temp_storage+112];
	add.f64 	%fd271, %fd270, %fd269;
	selp.f64 	%fd272, %fd271, %fd269, %p53;
	setp.gt.s32 	%p54, %r4, 416;
	ld.shared.f64 	%fd273, [_ZZN3cub18CUB_300001_SM_10006detail6reduce18DeviceReduceKernelINS2_10policy_hubIdyN4cuda3std3__44plusIdEEE10Policy1000EN6thrust24THRUST_300001_SM_1000_NS6detail15normal_iteratorINSD_10device_ptrIdEEEEyS9_dNS7_10__identityEEEvT0_PT3_T1_NS0_13GridEvenShareISN_EET2_T4_E12temp_storage+120];
	add.f64 	%fd274, %fd273, %fd272;
	selp.f64 	%fd275, %fd274, %fd272, %p54;
	setp.gt.s32 	%p55, %r4, 448;
	ld.shared.f64 	%fd276, [_ZZN3cub18CUB_300001_SM_10006detail6reduce18DeviceReduceKernelINS2_10policy_hubIdyN4cuda3std3__44plusIdEEE10Policy1000EN6thrust24THRUST_300001_SM_1000_NS6detail15normal_iteratorINSD_10device_ptrIdEEEEyS9_dNS7_10__identityEEEvT0_PT3_T1_NS0_13GridEvenShareISN_EET2_T4_E12temp_storage+128];
	add.f64 	%fd277, %fd276, %fd275;
	selp.f64 	%fd278, %fd277, %fd275, %p55;
	setp.gt.s32 	%p56, %r4, 480;
	ld.shared.f64 	%fd279, [_ZZN3cub18CUB_300001_SM_10006detail6reduce18DeviceReduceKernelINS2_10policy_hubIdyN4cuda3std3__44plusIdEEE10Policy1000EN6thrust24THRUST_300001_SM_1000_NS6detail15normal_iteratorINSD_10device_ptrIdEEEEyS9_dNS7_10__identityEEEvT0_PT3_T1_NS0_13GridEvenShareISN_EET2_T4_E12temp_storage+136];
	add.f64 	%fd280, %fd279, %fd278;
	selp.f64 	%fd343, %fd280, %fd278, %p56;
	bra.uni 	$L__BB11_46;
$L__BB11_25:
	cvt.u32.u64 	%r52, %rd4;
	mov.u32 	%r27, %tid.x;
	add.s32 	%r53, %r52, %r27;
	mul.wide.u32 	%rd27, %r53, 8;
	add.s64 	%rd28, %rd2, %rd27;
	ld.global.f64 	%fd41, [%rd28];
	ld.global.f64 	%fd42, [%rd28+4096];
	ld.global.f64 	%fd43, [%rd28+8192];
	ld.global.f64 	%fd44, [%rd28+12288];
	ld.global.f64 	%fd45, [%rd28+16384];
	ld.global.f64 	%fd46, [%rd28+20480];
	ld.global.f64 	%fd47, [%rd28+24576];
	add.f64 	%fd48, %fd41, %fd42;
	add.f64 	%fd49, %fd48, %fd43;
	add.f64 	%fd50, %fd49, %fd44;
	add.f64 	%fd51, %fd50, %fd45;
	add.f64 	%fd52, %fd51, %fd46;
	add.f64 	%fd342, %fd52, %fd47;
	setp.lt.u64 	%p2, %rd5, %rd3;
	@%p2 bra 	$L__BB11_42;
	cvt.u32.u64 	%r55, %rd3;
	cvt.u64.u32 	%rd10, %r27;
	add.s64 	%rd103, %rd4, %rd3;
	cvt.u32.u64 	%r28, %rd1;
	not.b32 	%r57, %r27;
	add.s32 	%r58, %r57, %r28;
	sub.s32 	%r59, %r58, %r55;
	sub.s32 	%r272, %r59, %r52;
	add.s64 	%rd29, %rd103, %rd10;
	shl.b64 	%rd30, %rd29, 3;
	add.s64 	%rd31, %rd30, %rd2;
	add.s64 	%rd102, %rd31, 32768;
	mov.b32 	%r273, 0;
	mov.u64 	%rd104, %rd4;
$L__BB11_27:
	cvt.s64.s32 	%rd16, %r50;
	add.s64 	%rd104, %rd104, %rd16;
	add.s64 	%rd32, %rd1, -3584;
	setp.gt.u64 	%p3, %rd104, %rd32;
	@%p3 bra 	$L__BB11_29;
	mul.lo.s32 	%r61, %r1, 3584;
	cvt.s64.s32 	%rd33, %r61;
	add.s64 	%rd34, %rd104, %rd10;
	shl.b64 	%rd35, %rd34, 3;
	add.s64 	%rd36, %rd2, %rd35;
	ld.global.f64 	%fd53, [%rd36];
	ld.global.f64 	%fd54, [%rd36+4096];
	ld.global.f64 	%fd55, [%rd36+8192];
	ld.global.f64 	%fd56, [%rd36+12288];
	ld.global.f64 	%fd57, [%rd36+16384];
	ld.global.f64 	%fd58, [%rd36+20480];
	ld.global.f64 	%fd59, [%rd36+24576];
	add.f64 	%fd60, %fd342, %fd53;
	add.f64 	%fd61, %fd60, %fd54;
	add.f64 	%fd62, %fd61, %fd55;
	add.f64 	%fd63, %fd62, %fd56;
	add.f64 	%fd64, %fd63, %fd57;
	add.f64 	%fd65, %fd64, %fd58;
	add.f64 	%fd342, %fd65, %fd59;
	sub.s64 	%rd37, %rd1, %rd104;
	setp.lt.u64 	%p4, %rd37, %rd33;
	add.s32 	%r273, %r273, 1;
	add.s64 	%rd103, %rd103, %rd33;
	sub.s32 	%r272, %r272, %r61;
	mul.wide.s32 	%rd38, %r61, 8;
	add.s64 	%rd102, %rd102, %rd38;
	@%p4 bra 	$L__BB11_42;
	bra.uni 	$L__BB11_27;
$L__BB11_29:
	setp.le.u64 	%p5, %rd1, %rd104;
	cvt.u32.u64 	%r62, %rd104;
	cvt.u32.u64 	%r63, %rd1;
	sub.s32 	%r64, %r63, %r62;
	setp.ge.s32 	%p6, %r27, %r64;
	or.pred  	%p7, %p5, %p6;
	@%p7 bra 	$L__BB11_42;
	cvt.u32.u64 	%r66, %rd16;
	cvt.u32.u64 	%r67, %rd4;
	not.b32 	%r68, %r27;
	add.s32 	%r69, %r68, %r28;
	add.s32 	%r70, %r66, %r67;
	sub.s32 	%r71, %r69, %r70;
	mul.lo.s32 	%r72, %r1, %r273;
	mad.lo.s32 	%r73, %r72, -3584, %r71;
	shr.u32 	%r74, %r73, 9;
	add.s32 	%r34, %r74, 1;
	and.b32  	%r35, %r34, 15;
	setp.lt.u32 	%p8, %r73, 7680;
	mov.u32 	%r276, %r27;
	@%p8 bra 	$L__BB11_33;
	shr.u32 	%r75, %r272, 9;
	add.s32 	%r76, %r75, 1;
	and.b32  	%r77, %r76, 16777200;
	neg.s32 	%r274, %r77;
	mov.u32 	%r276, %r27;
$L__BB11_32:
	.pragma "nounroll";
	ld.global.f64 	%fd67, [%rd102+-32768];
	add.f64 	%fd68, %fd342, %fd67;
	ld.global.f64 	%fd69, [%rd102+-28672];
	add.f64 	%fd70, %fd68, %fd69;
	ld.global.f64 	%fd71, [%rd102+-24576];
	add.f64 	%fd72, %fd70, %fd71;
	ld.global.f64 	%fd73, [%rd102+-20480];
	add.f64 	%fd74, %fd72, %fd73;
	ld.global.f64 	%fd75, [%rd102+-16384];
	add.f64 	%fd76, %fd74, %fd75;
	ld.global.f64 	%fd77, [%rd102+-12288];
	add.f64 	%fd78, %fd76, %fd77;
	ld.global.f64 	%fd79, [%rd102+-8192];
	add.f64 	%fd80, %fd78, %fd79;
	ld.global.f64 	%fd81, [%rd102+-4096];
	add.f64 	%fd82, %fd80, %fd81;
	ld.global.f64 	%fd83, [%rd102];
	add.f64 	%fd84, %fd82, %fd83;
	ld.global.f64 	%fd85, [%rd102+4096];
	add.f64 	%fd86, %fd84, %fd85;
	ld.global.f64 	%fd87, [%rd102+8192];
	add.f64 	%fd88, %fd86, %fd87;
	ld.global.f64 	%fd89, [%rd102+12288];
	add.f64 	%fd90, %fd88, %fd89;
	ld.global.f64 	%fd91, [%rd102+16384];
	add.f64 	%fd92, %fd90, %fd91;
	ld.global.f64 	%fd93, [%rd102+20480];
	add.f64 	%fd94, %fd92, %fd93;
	ld.global.f64 	%fd95, [%rd102+24576];
	add.f64 	%fd96, %fd94, %fd95;
	ld.global.f64 	%fd97, [%rd102+28672];
	add.f64 	%fd342, %fd96, %fd97;
	add.s32 	%r276, %r276, 8192;
	add.s32 	%r274, %r274, 16;
	add.s64 	%rd102, %rd102, 65536;
	setp.ne.s32 	%p9, %r274, 0;
	@%p9 bra 	$L__BB11_32;
$L__BB11_33:
	setp.eq.s32 	%p10, %r35, 0;
	@%p10 bra 	$L__BB11_42;
	and.b32  	%r42, %r34, 7;
	setp.lt.u32 	%p11, %r35, 8;
	@%p11 bra 	$L__BB11_36;
	cvt.u64.u32 	%rd39, %r276;
	add.s64 	%rd40, %rd104, %rd39;
	shl.b64 	%rd41, %rd40, 3;
	add.s64 	%rd42, %rd2, %rd41;
	ld.global.f64 	%fd99, [%rd42];
	add.f64 	%fd100, %fd342, %fd99;
	ld.global.f64 	%fd101, [%rd42+4096];
	add.f64 	%fd102, %fd100, %fd101;
	ld.global.f64 	%fd103, [%rd42+8192];
	add.f64 	%fd104, %fd102, %fd103;
	ld.global.f64 	%fd105, [%rd42+12288];
	add.f64 	%fd106, %fd104, %fd105;
	ld.global.f64 	%fd107, [%rd42+16384];
	add.f64 	%fd108, %fd106, %fd107;
	ld.global.f64 	%fd109, [%rd42+20480];
	add.f64 	%fd110, %fd108, %fd109;
	ld.global.f64 	%fd111, [%rd42+24576];
	add.f64 	%fd112, %fd110, %fd111;
	ld.global.f64 	%fd113, [%rd42+28672];
	add.f64 	%fd342, %fd112, %fd113;
	add.s32 	%r276, %r276, 4096;
$L__BB11_36:
	setp.eq.s32 	%p12, %r42, 0;
	@%p12 bra 	$L__BB11_42;
	setp.lt.u32 	%p13, %r42, 4;
	@%p13 bra 	$L__BB11_39;
	cvt.u64.u32 	%rd43, %r276;
	add.s64 	%rd44, %rd104, %rd43;
	shl.b64 	%rd45, %rd44, 3;
	add.s64 	%rd46, %rd2, %rd45;
	ld.global.f64 	%fd115, [%rd46];
	add.f64 	%fd116, %fd342, %fd115;
	ld.global.f64 	%fd117, [%rd46+4096];
	add.f64 	%fd118, %fd116, %fd117;
	ld.global.f64 	%fd119, [%rd46+8192];
	add.f64 	%fd120, %fd118, %fd119;
	ld.global.f64 	%fd121, [%rd46+12288];
	add.f64 	%fd342, %fd120, %fd121;
	add.s32 	%r276, %r276, 2048;
$L__BB11_39:
	and.b32  	%r78, %r34, 3;
	setp.eq.s32 	%p14, %r78, 0;
	@%p14 bra 	$L__BB11_42;
	cvt.u64.u32 	%rd47, %r276;
	add.s64 	%rd48, %rd47, %rd103;
	shl.b64 	%rd49, %rd48, 3;
	add.s64 	%rd106, %rd2, %rd49;
	cvt.u16.u32 	%rs1, %r272;
	shr.u16 	%rs2, %rs1, 9;
	add.s16 	%rs3, %rs2, 1;
	cvt.u32.u16 	%r79, %rs3;
	and.b32  	%r80, %r79, 3;
	neg.s32 	%r279, %r80;
$L__BB11_41:
	.pragma "nounroll";
	ld.global.f64 	%fd122, [%rd106];
	add.f64 	%fd342, %fd342, %fd122;
	add.s64 	%rd106, %rd106, 4096;
	add.s32 	%r279, %r279, 1;
	setp.ne.s32 	%p15, %r279, 0;
	@%p15 bra 	$L__BB11_41;
$L__BB11_42:
	// begin inline asm
	mov.u32 %r81, %laneid;
	// end inline asm
	mov.b64 	%rd50, %fd342;
	mov.b64 	{%r83, %r88}, %rd50;
	mov.b32 	%r89, 1;
	mov.b32 	%r130, 31;
	mov.b32 	%r131, -1;
	// begin inline asm
	shfl.sync.down.b32 %r82, %r83, %r89, %r130, %r131;
	// end inline asm
	// begin inline asm
	shfl.sync.down.b32 %r87, %r88, %r89, %r130, %r131;
	// end inline asm
	mov.b64 	%rd51, {%r82, %r87};
	mov.b64 	%fd123, %rd51;
	setp.gt.s32 	%p16, %r81, 30;
	add.f64 	%fd124, %fd342, %fd123;
	selp.f64 	%fd125, %fd342, %fd124, %p16;
	mov.b64 	%rd52, %fd125;
	mov.b64 	{%r93, %r98}, %rd52;
	mov.b32 	%r99, 2;
	// begin inline asm
	shfl.sync.down.b32 %r92, %r93, %r99, %r130, %r131;
	// end inline asm
	// begin inline asm
	shfl.sync.down.b32 %r97, %r98, %r99, %r130, %r131;
	// end inline asm
	mov.b64 	%rd53, {%r92, %r97};
	mov.b64 	%fd126, %rd53;
	setp.gt.s32 	%p17, %r81, 29;
	add.f64 	%fd127, %fd125, %fd126;
	selp.f64 	%fd128, %fd125, %fd127, %p17;
	mov.b64 	%rd54, %fd128;
	mov.b64 	{%r103, %r108}, %rd54;
	mov.b32 	%r109, 4;
	// begin inline asm
	shfl.sync.down.b32 %r102, %r103, %r109, %r130, %r131;
	// end inline asm
	// begin inline asm
	shfl.sync.down.b32 %r107, %r108, %r109, %r130, %r131;
	// end inline asm
	mov.b64 	%rd55, {%r102, %r107};
	mov.b64 	%fd129, %rd55;
	setp.gt.s32 	%p18, %r81, 27;
	add.f64 	%fd130, %fd128, %fd129;
	selp.f64 	%fd131, %fd128, %fd130, %p18;
	mov.b64 	%rd56, %fd131;
	mov.b64 	{%r113, %r118}, %rd56;
	mov.b32 	%r119, 8;
	// begin inline asm
	shfl.sync.down.b32 %r112, %r113, %r119, %r130, %r131;
	// end inline asm
	// begin inline asm
	shfl.sync.down.b32 %r117, %r118, %r119, %r130, %r131;
	// end inline asm
	mov.b64 	%rd57, {%r112, %r117};
	mov.b64 	%fd132, %rd57;
	setp.gt.s32 	%p19, %r81, 23;
	add.f64 	%fd133, %fd131, %fd132;
	selp.f64 	%fd134, %fd131, %fd133, %p19;
	mov.b64 	%rd58, %fd134;
	mov.b64 	{%r123, %r128}, %rd58;
	mov.b32 	%r129, 16;
	// begin inline asm
	shfl.sync.down.b32 %r122, %r123, %r129, %r130, %r131;
	// end inline asm
	// begin inline asm
	shfl.sync.down.b32 %r127, %r128, %r129, %r130, %r131;
	// end inline asm
	mov.b64 	%rd59, {%r122, %r127};
	mov.b64 	%fd135, %rd59;
	setp.gt.s32 	%p20, %r81, 15;
	add.f64 	%fd37, %fd134, %fd135;
	selp.f64 	%fd343, %fd134, %fd37, %p20;
	setp.ne.s32 	%p21, %r81, 0;
	@%p21 bra 	$L__BB11_44;
	shr.u32 	%r132, %r27, 2;
	and.b32  	%r133, %r132, 248;
	mov.u32 	%r134, _ZZN3cub18CUB_300001_SM_10006detail6reduce18DeviceReduceKernelINS2_10policy_hubIdyN4cuda3std3__44plusIdEEE10Policy1000EN6thrust24THRUST_300001_SM_1000_NS6detail15normal_iteratorINSD_10device_ptrIdEEEEyS9_dNS7_10__identityEEEvT0_PT3_T1_NS0_13GridEvenShareISN_EET2_T4_E12temp_storage;
	add.s32 	%r135, %r134, %r133;
	st.shared.f64 	[%r135+16], %fd37;
$L__BB11_44:
	bar.sync 	0;
	setp.ne.s32 	%p22, %r27, 0;
	@%p22 bra 	$L__BB11_46;
	ld.shared.f64 	%fd136, [_ZZN3cub18CUB_300001_SM_10006detail6reduce18DeviceReduceKernelINS2_10policy_hubIdyN4cuda3std3__44plusIdEEE10Policy1000EN6thrust24THRUST_300001_SM_1000_NS6detail15normal_iteratorINSD_10device_ptrIdEEEEyS9_dNS7_10__identityEEEvT0_PT3_T1_NS0_13GridEvenShareISN_EET2_T4_E12temp_storage+24];
	add.f64 	%fd137, %fd343, %fd136;
	ld.shared.f64 	%fd138, [_ZZN3cub18CUB_300001_SM_10006detail6reduce18DeviceReduceKernelINS2_10policy_hubIdyN4cuda3std3__44plusIdEEE10Policy1000EN6thrust24THRUST_300001_SM_1000_NS6detail15normal_iteratorINSD_10device_ptrIdEEEEyS9_dNS7_10__identityEEEvT0_PT3_T1_NS0_13GridEvenShareISN_EET2_T4_E12temp_storage+32];
	add.f64 	%fd139, %fd137, %fd138;
	ld.shared.f64 	%fd140, [_ZZN3cub18CUB_300001_SM_10006detail6reduce18DeviceReduceKernelINS2_10policy_hubIdyN4cuda3std3__44plusIdEEE10Policy1000EN6thrust24THRUST_300001_SM_1000_NS6detail15normal_iteratorINSD_10device_ptrIdEEEEyS9_dNS7_10__identityEEEvT0_PT3_T1_NS0_13GridEvenShareISN_EET2_T4_E12temp_storage+40];
	add.f64 	%fd141, %fd139, %fd140;
	ld.shared.f64 	%fd142, [_ZZN3cub18CUB_300001_SM_10006detail6reduce18DeviceReduceKernelINS2_10policy_hubIdyN4cuda3std3__44plusIdEEE10Policy1000EN6thrust24THRUST_300001_SM_1000_NS6detail15normal_iteratorINSD_10device_ptrIdEEEEyS9_dNS7_10__identityEEEvT0_PT3_T1_NS0_13GridEvenShareISN_EET2_T4_E12temp_storage+48];
	add.f64 	%fd143, %fd141, %fd142;
	ld.shared.f64 	%fd144, [_ZZN3cub18CUB_300001_SM_10006detail6reduce18DeviceReduceKernelINS2_10policy_hubIdyN4cuda3std3__44plusIdEEE10Policy1000EN6thrust24THRUST_300001_SM_1000_NS6detail15normal_iteratorINSD_10device_ptrIdEEEEyS9_dNS7_10__identityEEEvT0_PT3_T1_NS0_13GridEvenShareISN_EET2_T4_E12temp_storage+56];
	add.f64 	%fd145, %fd143, %fd144;
	ld.shared.f64 	%fd146, [_ZZN3cub18CUB_300001_SM_10006detail6reduce18DeviceReduceKernelINS2_10policy_hubIdyN4cuda3std3__44plusIdEEE10Policy1000EN6thrust24THRUST_300001_SM_1000_NS6detail15normal_iteratorINSD_10device_ptrIdEEEEyS9_dNS7_10__identityEEEvT0_PT3_T1_NS0_13GridEvenShareISN_EET2_T4_E12temp_storage+64];
	add.f64 	%fd147, %fd145, %fd146;
	ld.shared.f64 	%fd148, [_ZZN3cub18CUB_300001_SM_10006detail6reduce18DeviceReduceKernelINS2_10policy_hubIdyN4cuda3std3__44plusIdEEE10Policy1000EN6thrust24THRUST_300001_SM_1000_NS6detail15normal_iteratorINSD_10device_ptrIdEEEEyS9_dNS7_10__identityEEEvT0_PT3_T1_NS0_13GridEvenShareISN_EET2_T4_E12temp_storage+72];
	add.f64 	%fd149, %fd147, %fd148;
	ld.shared.f64 	%fd150, [_ZZN3cub18CUB_300001_SM_10006detail6reduce18DeviceReduceKernelINS2_10policy_hubIdyN4cuda3std3__44plusIdEEE10Policy1000EN6thrust24THRUST_300001_SM_1000_NS6detail15normal_iteratorINSD_10device_ptrIdEEEEyS9_dNS7_10__identityEEEvT0_PT3_T1_NS0_13GridEvenShareISN_EET2_T4_E12temp_storage+80];
	add.f64 	%fd151, %fd149, %fd150;
	ld.shared.f64 	%fd152, [_ZZN3cub18CUB_300001_SM_10006detail6reduce18DeviceReduceKernelINS2_10policy_hubIdyN4cuda3std3__44plusIdEEE10Policy1000EN6thrust24THRUST_300001_SM_1000_NS6detail15normal_iteratorINSD_10device_ptrIdEEEEyS9_dNS7_10__identityEEEvT0_PT3_T1_NS0_13GridEvenShareISN_EET2_T4_E12temp_storage+88];
	add.f64 	%fd153, %fd151, %fd152;
	ld.shared.f64 	%fd154, [_ZZN3cub18CUB_300001_SM_10006detail6reduce18DeviceReduceKernelINS2_10policy_hubIdyN4cuda3std3__44plusIdEEE10Policy1000EN6thrust24THRUST_300001_SM_1000_NS6detail15normal_iteratorINSD_10device_ptrIdEEEEyS9_dNS7_10__identityEEEvT0_PT3_T1_NS0_13GridEvenShareISN_EET2_T4_E12temp_storage+96];
	add.f64 	%fd155, %fd153, %fd154;
	ld.shared.f64 	%fd156, [_ZZN3cub18CUB_300001_SM_10006detail6reduce18DeviceReduceKernelINS2_10policy_hubIdyN4cuda3std3__44plusIdEEE10Policy1000EN6thrust24THRUST_300001_SM_1000_NS6detail15normal_iteratorINSD_10device_ptrIdEEEEyS9_dNS7_10__identityEEEvT0_PT3_T1_NS0_13GridEvenShareISN_EET2_T4_E12temp_storage+104];
	add.f64 	%fd157, %fd155, %fd156;
	ld.shared.f64 	%fd158, [_ZZN3cub18CUB_300001_SM_10006detail6reduce18DeviceReduceKernelINS2_10policy_hubIdyN4cuda3std3__44plusIdEEE10Policy1000EN6thrust24THRUST_300001_SM_1000_NS6detail15normal_iteratorINSD_10device_ptrIdEEEEyS9_dNS7_10__identityEEEvT0_PT3_T1_NS0_13GridEvenShareISN_EET2_T4_E12temp_storage+112];
	add.f64 	%fd159, %fd157, %fd158;
	ld.shared.f64 	%fd160, [_ZZN3cub18CUB_300001_SM_10006detail6reduce18DeviceReduceKernelINS2_10policy_hubIdyN4cuda3std3__44plusIdEEE10Policy1000EN6thrust24THRUST_300001_SM_1000_NS6detail15normal_iteratorINSD_10device_ptrIdEEEEyS9_dNS7_10__identityEEEvT0_PT3_T1_NS0_13GridEvenShareISN_EET2_T4_E12temp_storage+120];
	add.f64 	%fd161, %fd159, %fd160;
	ld.shared.f64 	%fd162, [_ZZN3cub18CUB_300001_SM_10006detail6reduce18DeviceReduceKernelINS2_10policy_hubIdyN4cuda3std3__44plusIdEEE10Policy1000EN6thrust24THRUST_300001_SM_1000_NS6detail15normal_iteratorINSD_10device_ptrIdEEEEyS9_dNS7_10__identityEEEvT0_PT3_T1_NS0_13GridEvenShareISN_EET2_T4_E12temp_storage+128];
	add.f64 	%fd163, %fd161, %fd162;
	ld.shared.f64 	%fd164, [_ZZN3cub18CUB_300001_SM_10006detail6reduce18DeviceReduceKernelINS2_10policy_hubIdyN4cuda3std3__44plusIdEEE10Policy1000EN6thrust24THRUST_300001_SM_1000_NS6detail15normal_iteratorINSD_10device_ptrIdEEEEyS9_dNS7_10__identityEEEvT0_PT3_T1_NS0_13GridEvenShareISN_EET2_T4_E12temp_storage+136];
	add.f64 	%fd343, %fd163, %fd164;
$L__BB11_46:
	mov.u32 	%r263, %tid.x;
	setp.ne.s32 	%p64, %r263, 0;
	@%p64 bra 	$L__BB11_48;
	ld.param.u64 	%rd100, [_ZN3cub18CUB_300001_SM_10006detail6reduce18DeviceReduceKernelINS2_10policy_hubIdyN4cuda3std3__44plusIdEEE10Policy1000EN6thrust24THRUST_300001_SM_1000_NS6detail15normal_iteratorINSD_10device_ptrIdEEEEyS9_dNS7_10__identityEEEvT0_PT3_T1_NS0_13GridEvenShareISN_EET2_T4__param_1];
	cvta.to.global.u64 	%rd97, %rd100;
	mul.wide.u32 	%rd98, %r2, 8;
	add.s64 	%rd99, %rd97, %rd98;
	st.global.f64 	[%rd99], %fd343;
$L__BB11_48:
	ret;

}
	// .globl	_ZN3cub18CUB_300001_SM_10006detail6reduce28DeviceReduceSingleTileKernelINS2_10policy_hubIdyN4cuda3std3__44plusIdEEE10Policy1000EPdSC_iS9_ddNS7_10__identityEEEvT0_T1_T2_T3_T4_T6_
.visible .entry _ZN3cub18CUB_300001_SM_10006detail6reduce28DeviceReduceSingleTileKernelINS2_10policy_hubIdyN4cuda3std3__44plusIdEEE10Policy1000EPdSC_iS9_ddNS7_10__identityEEEvT0_T1_T2_T3_T4_T6_(
	.param .u64 .ptr .align 1 _ZN3cub18CUB_300001_SM_10006detail6reduce28DeviceReduceSingleTileKernelINS2_10policy_hubIdyN4cuda3std3__44plusIdEEE10Policy1000EPdSC_iS9_ddNS7_10__identityEEEvT0_T1_T2_T3_T4_T6__param_0,
	.param .u64 .ptr .align 1 _ZN3cub18CUB_300001_SM_10006detail6reduce28DeviceReduceSingleTileKernelINS2_10policy_hubIdyN4cuda3std3__44plusIdEEE10Policy1000EPdSC_iS9_ddNS7_10__identityEEEvT0_T1_T2_T3_T4_T6__param_1,
	.param .u32 _ZN3cub18CUB_300001_SM_10006detail6reduce28DeviceReduceSingleTileKernelINS2_10policy_hubIdyN4cuda3std3__44plusIdEEE10Policy1000EPdSC_iS9_ddNS7_10__identityEEEvT0_T1_T2_T3_T4_T6__param_2,
	.param .align 1 .b8 _ZN3cub18CUB_300001_SM_10006detail6reduce28DeviceReduceSingleTileKernelINS2_10policy_hubIdyN4cuda3std3__44plusIdEEE10Policy1000EPdSC_iS9_ddNS7_10__identityEEEvT0_T1_T2_T3_T4_T6__param_3[1],
	.param .f64 _ZN3cub18CUB_300001_SM_10006detail6reduce28DeviceReduceSingleTileKernelINS2_10policy_hubIdyN4cuda3std3__44plusIdEEE10Policy1000EPdSC_iS9_ddNS7_10__identityEEEvT0_T1_T2_T3_T4_T6__param_4,
	.param .align 1 .b8 _ZN3cub18CUB_300001_SM_10006detail6reduce28DeviceReduceSingleTileKernelINS2_10policy_hubIdyN4cuda3std3__44plusIdEEE10Policy1000EPdSC_iS9_ddNS7_10__identityEEEvT0_T1_T2_T3_T4_T6__param_5[1]
)
.maxntid 512
.minnctapersm 1
{
	.reg .pred 	%p<58>;
	.reg .b32 	%r<238>;
	.reg .b64 	%rd<104>;
	.reg .b64 	%fd<232>;
	// demoted variable
	.shared .align 8 .b8 _ZZN3cub18CUB_300001_SM_10006detail6reduce28DeviceReduceSingleTileKernelINS2_10policy_hubIdyN4cuda3std3__44plusIdEEE10Policy1000EPdSC_iS9_ddNS7_10__identityEEEvT0_T1_T2_T3_T4_T6_E12temp_storage[152];
	ld.param.u64 	%rd8, [_ZN3cub18CUB_300001_SM_10006detail6reduce28DeviceReduceSingleTileKernelINS2_10policy_hubIdyN4cuda3std3__44plusIdEEE10Policy1000EPdSC_iS9_ddNS7_10__identityEEEvT0_T1_T2_T3_T4_T6__param_0];
	ld.param.u64 	%rd9, [_ZN3cub18CUB_300001_SM_10006detail6reduce28DeviceReduceSingleTileKernelINS2_10policy_hubIdyN4cuda3std3__44plusIdEEE10Policy1000EPdSC_iS9_ddNS7_10__identityEEEvT0_T1_T2_T3_T4_T6__param_1];
	ld.param.u32 	%r34, [_ZN3cub18CUB_300001_SM_10006detail6reduce28DeviceReduceSingleTileKernelINS2_10policy_hubIdyN4cuda3std3__44plusIdEEE10Policy1000EPdSC_iS9_ddNS7_10__identityEEEvT0_T1_T2_T3_T4_T6__param_2];
	ld.param.f64 	%fd30, [_ZN3cub18CUB_300001_SM_10006detail6reduce28DeviceReduceSingleTileKernelINS2_10policy_hubIdyN4cuda3std3__44plusIdEEE10Policy1000EPdSC_iS9_ddNS7_10__identityEEEvT0_T1_T2_T3_T4_T6__param_4];
	cvta.to.global.u64 	%rd1, %rd9;
	setp.ne.s32 	%p1, %r34, 0;
	@%p1 bra 	$L__BB12_3;
	mov.u32 	%r224, %tid.x;
	setp.ne.s32 	%p57, %r224, 0;
	@%p57 bra 	$L__BB12_39;
	st.global.f64 	[%rd1], %fd30;
	bra.uni 	$L__BB12_39;
$L__BB12_3:
	setp.gt.s32 	%p2, %r34, 3583;
	@%p2 bra 	$L__BB12_21;
	mov.u32 	%r1, %tid.x;
	setp.ge.s32 	%p19, %r1, %r34;
	mov.f64 	%fd223, 0d0000000000000000;
	mov.u32 	%r228, %r1;
	@%p19 bra 	$L__BB12_6;
	mul.wide.u32 	%rd69, %r1, 8;
	add.s64 	%rd68, %rd8, %rd69;
	// begin inline asm
	ld.global.nc.u64 %rd67, [%rd68];
	// end inline asm
	mov.b64 	%fd223, %rd67;
	add.s32 	%r228, %r1, 512;
$L__BB12_6:
	setp.ge.s32 	%p20, %r228, %r34;
	@%p20 bra 	$L__BB12_12;
	not.b32 	%r100, %r228;
	add.s32 	%r4, %r34, %r100;
	and.b32  	%r101, %r4, 1536;
	setp.eq.s32 	%p21, %r101, 1536;
	@%p21 bra 	$L__BB12_10;
	mul.wide.u32 	%rd70, %r228, 8;
	add.s64 	%rd102, %rd8, %rd70;
	shr.u32 	%r102, %r4, 9;
	add.s32 	%r103, %r102, 1;
	and.b32  	%r104, %r103, 3;
	neg.s32 	%r226, %r104;
$L__BB12_9:
	.pragma "nounroll";
	// begin inline asm
	ld.global.nc.u64 %rd71, [%rd102];
	// end inline asm
	mov.b64 	%fd109, %rd71;
	add.f64 	%fd223, %fd223, %fd109;
	add.s32 	%r228, %r228, 512;
	add.s64 	%rd102, %rd102, 4096;
	add.s32 	%r226, %r226, 1;
	setp.ne.s32 	%p22, %r226, 0;
	@%p22 bra 	$L__BB12_9;
$L__BB12_10:
	setp.lt.u32 	%p23, %r4, 1536;
	@%p23 bra 	$L__BB12_12;
$L__BB12_11:
	mul.wide.s32 	%rd81, %r228, 8;
	add.s64 	%rd74, %rd8, %rd81;
	// begin inline asm
	ld.global.nc.u64 %rd73, [%rd74];
	// end inline asm
	mov.b64 	%fd110, %rd73;
	add.f64 	%fd111, %fd223, %fd110;
	add.s64 	%rd76, %rd74, 4096;
	// begin inline asm
	ld.global.nc.u64 %rd75, [%rd76];
	// end inline asm
	mov.b64 	%fd112, %rd75;
	add.f64 	%fd113, %fd111, %fd112;
	add.s64 	%rd78, %rd74, 8192;
	// begin inline asm
	ld.global.nc.u64 %rd77, [%rd78];
	// end inline asm
	mov.b64 	%fd114, %rd77;
	add.f64 	%fd115, %fd113, %fd114;
	add.s64 	%rd80, %rd74, 12288;
	// begin inline asm
	ld.global.nc.u64 %rd79, [%rd80];
	// end inline asm
	mov.b64 	%fd116, %rd79;
	add.f64 	%fd223, %fd115, %fd116;
	add.s32 	%r228, %r228, 2048;
	setp.lt.s32 	%p24, %r228, %r34;
	@%p24 bra 	$L__BB12_11;
$L__BB12_12:
	setp.lt.s32 	%p25, %r34, 512;
	@%p25 bra 	$L__BB12_17;
	// begin inline asm
	mov.u32 %r168, %laneid;
	// end inline asm
	mov.b64 	%rd92, %fd223;
	mov.b64 	{%r170, %r175}, %rd92;
	mov.b32 	%r176, 1;
	mov.b32 	%r217, 31;
	mov.b32 	%r218, -1;
	// begin inline asm
	shfl.sync.down.b32 %r169, %r170, %r176, %r217, %r218;
	// end inline asm
	// begin inline asm
	shfl.sync.down.b32 %r174, %r175, %r176, %r217, %r218;
	// end inline asm
	mov.b64 	%rd93, {%r169, %r174};
	mov.b64 	%fd175, %rd93;
	setp.gt.s32 	%p49, %r168, 30;
	add.f64 	%fd176, %fd223, %fd175;
	selp.f64 	%fd177, %fd223, %fd176, %p49;
	mov.b64 	%rd94, %fd177;
	mov.b64 	{%r180, %r185}, %rd94;
	mov.b32 	%r186, 2;
	// begin inline asm
	shfl.sync.down.b32 %r179, %r180, %r186, %r217, %r218;
	// end inline asm
	// begin inline asm
	shfl.sync.down.b32 %r184, %r185, %r186, %r217, %r218;
	// end inline asm
	mov.b64 	%rd95, {%r179, %r184};
	mov.b64 	%fd178, %rd95;
	setp.gt.s32 	%p50, %r168, 29;
	add.f64 	%fd179, %fd177, %fd178;
	selp.f64 	%fd180, %fd177, %fd179, %p50;
	mov.b64 	%rd96, %fd180;
	mov.b64 	{%r190, %r195}, %rd96;
	mov.b32 	%r196, 4;
	// begin inline asm
	shfl.sync.down.b32 %r189, %r190, %r196, %r217, %r218;
	// end inline asm
	// begin inline asm
	shfl.sync.down.b32 %r194, %r195, %r196, %r217, %r218;
	// end inline asm
	mov.b64 	%rd97, {%r189, %r194};
	mov.b64 	%fd181, %rd97;
	setp.gt.s32 	%p51, %r168, 27;
	add.f64 	%fd182, %fd180, %fd181;
	selp.f64 	%fd183, %fd180, %fd182, %p51;
	mov.b64 	%rd98, %fd183;
	mov.b64 	{%r200, %r205}, %rd98;
	mov.b32 	%r206, 8;
	// begin inline asm
	shfl.sync.down.b32 %r199, %r200, %r206, %r217, %r218;
	// end inline asm
	// begin inline asm
	shfl.sync.down.b32 %r204, %r205, %r206, %r217, %r218;
	// end inline asm
	mov.b64 	%rd99, {%r199, %r204};
	mov.b64 	%fd184, %rd99;
	setp.gt.s32 	%p52, %r168, 23;
	add.f64 	%fd185, %fd183, %fd184;
	selp.f64 	%fd186, %fd183, %fd185, %p52;
	mov.b64 	%rd100, %fd186;
	mov.b64 	{%r210, %r215}, %rd100;
	mov.b32 	%r216, 16;
	// begin inline asm
	shfl.sync.down.b32 %r209, %r210, %r216, %r217, %r218;
	// end inline asm
	// begin inline asm
	shfl.sync.down.b32 %r214, %r215, %r216, %r217, %r218;
	// end inline asm
	mov.b64 	%rd101, {%r209, %r214};
	mov.b64 	%fd187, %rd101;
	setp.gt.s32 	%p53, %r168, 15;
	add.f64 	%fd10, %fd186, %fd187;
	selp.f64 	%fd231, %fd186, %fd10, %p53;
	setp.ne.s32 	%p54, %r168, 0;
	@%p54 bra 	$L__BB12_15;
	shr.u32 	%r219, %r1, 2;
	and.b32  	%r220, %r219, 248;
	mov.u32 	%r221, _ZZN3cub18CUB_300001_SM_10006detail6reduce28DeviceReduceSingleTileKernelINS2_10policy_hubIdyN4cuda3std3__44plusIdEEE10Policy1000EPdSC_iS9_ddNS7_10__identityEEEvT0_T1_T2_T3_T4_T6_E12temp_storage;
	add.s32 	%r222, %r221, %r220;
	st.shared.f64 	[%r222+16], %fd10;
$L__BB12_15:
	bar.sync 	0;
	setp.ne.s32 	%p55, %r1, 0;
	@%p55 bra 	$L__BB12_37;
	ld.shared.f64 	%fd188, [_ZZN3cub18CUB_300001_SM_10006detail6reduce28DeviceReduceSingleTileKernelINS2_10policy_hubIdyN4cuda3std3__44plusIdEEE10Policy1000EPdSC_iS9_ddNS7_10__identityEEEvT0_T1_T2_T3_T4_T6_E12temp_storage+24];
	add.f64 	%fd189, %fd231, %fd188;
	ld.shared.f64 	%fd190, [_ZZN3cub18CUB_300001_SM_10006detail6reduce28DeviceReduceSingleTileKernelINS2_10policy_hubIdyN4cuda3std3__44plusIdEEE10Policy1000EPdSC_iS9_ddNS7_10__identityEEEvT0_T1_T2_T3_T4_T6_E12temp_storage+32];
	add.f64 	%fd191, %fd189, %fd190;
	ld.shared.f64 	%fd192, [_ZZN3cub18CUB_300001_SM_10006detail6reduce28DeviceReduceSingleTileKernelINS2_10policy_hubIdyN4cuda3std3__44plusIdEEE10Policy1000EPdSC_iS9_ddNS7_10__identityEEEvT0_T1_T2_T3_T4_T6_E12temp_storage+40];
	add.f64 	%fd193, %fd191, %fd192;
	ld.shared.f64 	%fd194, [_ZZN3cub18CUB_300001_SM_10006detail6reduce28DeviceReduceSingleTileKernelINS2_10policy_hubIdyN4cuda3std3__44plusIdEEE10Policy1000EPdSC_iS9_ddNS7_10__identityEEEvT0_T1_T2_T3_T4_T6_E12temp_storage+48];
	add.f64 	%fd195, %fd193, %fd194;
	ld.shared.f64 	%fd196, [_ZZN3cub18CUB_300001_SM_10006detail6reduce28DeviceReduceSingleTileKernelINS2_10policy_hubIdyN4cuda3std3__44plusIdEEE10Policy1000EPdSC_iS9_ddNS7_10__identityEEEvT0_T1_T2_T3_T4_T6_E12temp_storage+56];
	add.f64 	%fd197, %fd195, %fd196;
	ld.shared.f64 	%fd198, [_ZZN3cub18CUB_300001_SM_10006detail6reduce28DeviceReduceSingleTileKernelINS2_10policy_hubIdyN4cuda3std3__44plusIdEEE10Policy1000EPdSC_iS9_ddNS7_10__identityEEEvT0_T1_T2_T3_T4_T6_E12temp_storage+64];
	add.f64 	%fd199, %fd197, %fd198;
	ld.shared.f64 	%fd200, [_ZZN3cub18CUB_300001_SM_10006detail6reduce28DeviceReduceSingleTileKernelINS2_10policy_hubIdyN4cuda3std3__44plusIdEEE10Policy1000EPdSC_iS9_ddNS7_10__identityEEEvT0_T1_T2_T3_T4_T6_E12temp_storage+72];
	add.f64 	%fd201, %fd199, %fd200;
	ld.shared.f64 	%fd202, [_ZZN3cub18CUB_300001_SM_10006detail6reduce28DeviceReduceSingleTileKernelINS2_10policy_hubIdyN4cuda3std3__44plusIdEEE10Policy1000EPdSC_iS9_ddNS7_10__identityEEEvT0_T1_T2_T3_T4_T6_E12temp_storage+80];
	add.f64 	%fd203, %fd201, %fd202;
	ld.shared.f64 	%fd204, [_ZZN3cub18CUB_300001_SM_10006detail6reduce28DeviceReduceSingleTileKernelINS2_10policy_hubIdyN4cuda3std3__44plusIdEEE10Policy1000EPdSC_iS9_ddNS7_10__identityEEEvT0_T1_T2_T3_T4_T6_E12temp_storage+88];
	add.f64 	%fd205, %fd203, %fd204;
	ld.shared.f64 	%fd206, [_ZZN3cub18CUB_300001_SM_10006detail6reduce28DeviceReduceSingleTileKernelINS2_10policy_hubIdyN4cuda3std3__44plusIdEEE10Policy1000EPdSC_iS9_ddNS7_10__identityEEEvT0_T1_T2_T3_T4_T6_E12temp_storage+96];
	add.f64 	%fd207, %fd205, %fd206;
	ld.shared.f64 	%fd208, [_ZZN3cub18CUB_300001_SM_10006detail6reduce28DeviceReduceSingleTileKernelINS2_10policy_hubIdyN4cuda3std3__44plusIdEEE10Policy1000EPdSC_iS9_ddNS7_10__identityEEEvT0_T1_T2_T3_T4_T6_E12temp_storage+104];
	add.f64 	%fd209, %fd207, %fd208;
	ld.shared.f64 	%fd210, [_ZZN3cub18CUB_300001_SM_10006detail6reduce28DeviceReduceSingleTileKernelINS2_10policy_hubIdyN4cuda3std3__44plusIdEEE10Policy1000EPdSC_iS9_ddNS7_10__identityEEEvT0_T1_T2_T3_T4_T6_E12temp_storage+112];
	add.f64 	%fd211, %fd209, %fd210;
	ld.shared.f64 	%fd212, [_ZZN3cub18CUB_300001_SM_10006detail6reduce28DeviceReduceSingleTileKernelINS2_10policy_hubIdyN4cuda3std3__44plusIdEEE10Policy1000EPdSC_iS9_ddNS7_10__identityEEEvT0_T1_T2_T3_T4_T6_E12temp_storage+120];
	add.f64 	%fd213, %fd211, %fd212;
	ld.shared.f64 	%fd214, [_ZZN3cub18CUB_300001_SM_10006detail6reduce28DeviceReduceSingleTileKernelINS2_10policy_hubIdyN4cuda3std3__44plusIdEEE10Policy1000EPdSC_iS9_ddNS7_10__identityEEEvT0_T1_T2_T3_T4_T6_E12temp_storage+128];
	add.f64 	%fd215, %fd213, %fd214;
	ld.shared.f64 	%fd216, [_ZZN3cub18CUB_300001_SM_10006detail6reduce28DeviceReduceSingleTileKernelINS2_10policy_hubIdyN4cuda3std3__44plusIdEEE10Policy1000EPdSC_iS9_ddNS7_10__identityEEEvT0_T1_T2_T3_T4_T6_E12temp_storage+136];
	add.f64 	%fd231, %fd215, %fd216;
	bra.uni 	$L__BB12_37;
$L__BB12_17:
	// begin inline asm
	mov.u32 %r105, %laneid;
	// end inline asm
	and.b32  	%r156, %r1, 992;
	add.s32 	%r157, %r156, 32;
	setp.gt.s32 	%p26, %r157, %r34;
	not.b32 	%r158, %r156;
	add.s32 	%r159, %r34, %r158;
	selp.b32 	%r154, %r159, 31, %p26;
	mov.b64 	%rd82, %fd223;
	mov.b64 	{%r107, %r112}, %rd82;
	mov.b32 	%r113, 1;
	mov.b32 	%r155, -1;
	// begin inline asm
	shfl.sync.down.b32 %r106, %r107, %r113, %r154, %r155;
	// end inline asm
	// begin inline asm
	shfl.sync.down.b32 %r111, %r112, %r113, %r154, %r155;
	// end inline asm
	mov.b64 	%rd83, {%r106, %r111};
	mov.b64 	%fd117, %rd83;
	setp.lt.s32 	%p27, %r105, %r154;
	add.f64 	%fd118, %fd223, %fd117;
	selp.f64 	%fd119, %fd118, %fd223, %p27;
	mov.b64 	%rd84, %fd119;
	mov.b64 	{%r117, %r122}, %rd84;
	mov.b32 	%r123, 2;
	// begin inline asm
	shfl.sync.down.b32 %r116, %r117, %r123, %r154, %r155;
	// end inline asm
	// begin inline asm
	shfl.sync.down.b32 %r121, %r122, %r123, %r154, %r155;
	// end inline asm
	mov.b64 	%rd85, {%r116, %r121};
	mov.b64 	%fd120, %rd85;
	add.s32 	%r160, %r105, 2;
	setp.gt.s32 	%p28, %r160, %r154;
	add.f64 	%fd121, %fd119, %fd120;
	selp.f64 	%fd122, %fd119, %fd121, %p28;
	mov.b64 	%rd86, %fd122;
	mov.b64 	{%r127, %r132}, %rd86;
	mov.b32 	%r133, 4;
	// begin inline asm
	shfl.sync.down.b32 %r126, %r127, %r133, %r154, %r155;
	// end inline asm
	// begin inline asm
	shfl.sync.down.b32 %r131, %r132, %r133, %r154, %r155;
	// end inline asm
	mov.b64 	%rd87, {%r126, %r131};
	mov.b64 	%fd123, %rd87;
	add.s32 	%r161, %r105, 4;
	setp.gt.s32 	%p29, %r161, %r154;
	add.f64 	%fd124, %fd122, %fd123;
	selp.f64 	%fd125, %fd122, %fd124, %p29;
	mov.b64 	%rd88, %fd125;
	mov.b64 	{%r137, %r142}, %rd88;
	mov.b32 	%r143, 8;
	// begin inline asm
	shfl.sync.down.b32 %r136, %r137, %r143, %r154, %r155;
	// end inline asm
	// begin inline asm
	shfl.sync.down.b32 %r141, %r142, %r143, %r154, %r155;
	// end inline asm
	mov.b64 	%rd89, {%r136, %r141};
	mov.b64 	%fd126, %rd89;
	add.s32 	%r162, %r105, 8;
	setp.gt.s32 	%p30, %r162, %r154;
	add.f64 	%fd127, %fd125, %fd126;
	selp.f64 	%fd128, %fd125, %fd127, %p30;
	mov.b64 	%rd90, %fd128;
	mov.b64 	{%r147, %r152}, %rd90;
	mov.b32 	%r153, 16;
	// begin inline asm
	shfl.sync.down.b32 %r146, %r147, %r153, %r154, %r155;
	// end inline asm
	// begin inline asm
	shfl.sync.down.b32 %r151, %r152, %r153, %r154, %r155;
	// end inline asm
	mov.b64 	%rd91, {%r146, %r151};
	mov.b64 	%fd129, %rd91;
	add.s32 	%r163, %r105, 16;
	setp.gt.s32 	%p31, %r163, %r154;
	add.f64 	%fd130, %fd128, %fd129;
	selp.f64 	%fd231, %fd128, %fd130, %p31;
	setp.ne.s32 	%p32, %r105, 0;
	@%p32 bra 	$L__BB12_19;
	shr.u32 	%r164, %r1, 2;
	and.b32  	%r165, %r164, 248;
	mov.u32 	%r166, _ZZN3cub18CUB_300001_SM_10006detail6reduce28DeviceReduceSingleTileKernelINS2_10policy_hubIdyN4cuda3std3__44plusIdEEE10Policy1000EPdSC_iS9_ddNS7_10__identityEEEvT0_T1_T2_T3_T4_T6_E12temp_storage;
	add.s32 	%r167, %r166, %r165;
	st.shared.f64 	[%r167+16], %fd231;
$L__BB12_19:
	bar.sync 	0;
	setp.ne.s32 	%p33, %r1, 0;
	@%p33 bra 	$L__BB12_37;
	setp.gt.s32 	%p34, %r34, 32;
	ld.shared.f64 	%fd131, [_ZZN3cub18CUB_300001_SM_10006detail6reduce28DeviceReduceSingleTileKernelINS2_10policy_hubIdyN4cuda3std3__44plusIdEEE10Policy1000EPdSC_iS9_ddNS7_10__identityEEEvT0_T1_T2_T3_T4_T6_E12temp_storage+24];
	add.f64 	%fd132, %fd231, %fd131;
	selp.f64 	%fd133, %fd132, %fd231, %p34;
	setp.gt.s32 	%p35, %r34, 64;
	ld.shared.f64 	%fd134, [_ZZN3cub18CUB_300001_SM_10006detail6reduce28DeviceReduceSingleTileKernelINS2_10policy_hubIdyN4cuda3std3__44plusIdEEE10Policy1000EPdSC_iS9_ddNS7_10__identityEEEvT0_T1_T2_T3_T4_T6_E12temp_storage+32];
	add.f64 	%fd135, %fd134, %fd133;
	selp.f64 	%fd136, %fd135, %fd133, %p35;
	setp.gt.s32 	%p36, %r34, 96;
	ld.shared.f64 	%fd137, [_ZZN3cub18CUB_300001_SM_10006detail6reduce28DeviceReduceSingleTileKernelINS2_10policy_hubIdyN4cuda3std3__44plusIdEEE10Policy1000EPdSC_iS9_ddNS7_10__identityEEEvT0_T1_T2_T3_T4_T6_E12temp_storage+40];
	add.f64 	%fd138, %fd137, %fd136;
	selp.f64 	%fd139, %fd138, %fd136, %p36;
	setp.gt.s32 	%p37, %r34, 128;
	ld.shared.f64 	%fd140, [_ZZN3cub18CUB_300001_SM_10006detail6reduce28DeviceReduceSingleTileKernelINS2_10policy_hubIdyN4cuda3std3__44plusIdEEE10Policy1000EPdSC_iS9_ddNS7_10__identityEEEvT0_T1_T2_T3_T4_T6_E12temp_storage+48];
	add.f64 	%fd141, %fd140, %fd139;
	selp.f64 	%fd142, %fd141, %fd139, %p37;
	setp.gt.s32 	%p38, %r34, 160;
	ld.shared.f64 	%fd143, [_ZZN3cub18CUB_300001_SM_10006detail6reduce28DeviceReduceSingleTileKernelINS2_10policy_hubIdyN4cuda3std3__44plusIdEEE10Policy1000EPdSC_iS9_ddNS7_10__identityEEEvT0_T1_T2_T3_T4_T6_E12temp_storage+56];
	add.f64 	%fd144, %fd143, %fd142;
	selp.f64 	%fd145, %fd144, %fd142, %p38;
	setp.gt.s32 	%p39, %r34, 192;
	ld.shared.f64 	%fd146, [_ZZN3cub18CUB_300001_SM_10006detail6reduce28DeviceReduceSingleTileKernelINS2_10policy_hubIdyN4cuda3std3__44plusIdEEE10Policy1000EPdSC_iS9_ddNS7_10__identityEEEvT0_T1_T2_T3_T4_T6_E12temp_storage+64];
	add.f64 	%fd147, %fd146, %fd145;
	selp.f64 	%fd148, %fd147, %fd145, %p39;
	setp.gt.s32 	%p40, %r34, 224;
	ld.shared.f64 	%fd149, [_ZZN3cub18CUB_300001_SM_10006detail6reduce28DeviceReduceSingleTileKernelINS2_10policy_hubIdyN4cuda3std3__44plusIdEEE10Policy1000EPdSC_iS9_ddNS7_10__identityEEEvT0_T1_T2_T3_T4_T6_E12temp_storage+72];
	add.f64 	%fd150, %fd149, %fd148;
	selp.f64 	%fd151, %fd150, %fd148, %p40;
	setp.gt.s32 	%p41, %r34, 256;
	ld.shared.f64 	%fd152, [_ZZN3cub18CUB_300001_SM_10006detail6reduce28DeviceReduceSingleTileKernelINS2_10policy_hubIdyN4cuda3std3__44plusIdEEE10Policy1000EPdSC_iS9_ddNS7_10__identityEEEvT0_T1_T2_T3_T4_T6_E12temp_storage+80];
	add.f64 	%fd153, %fd152, %fd151;
	selp.f64 	%fd154, %fd153, %fd151, %p41;
	setp.gt.s32 	%p42, %r34, 288;
	ld.shared.f64 	%fd155, [_ZZN3cub18CUB_300001_SM_10006detail6reduce28DeviceReduceSingleTileKernelINS2_10policy_hubIdyN4cuda3std3__44plusIdEEE10Policy1000EPdSC_iS9_ddNS7_10__identityEEEvT0_T1_T2_T3_T4_T6_E12temp_storage+88];
	add.f64 	%fd156, %fd155, %fd154;
	selp.f64 	%fd157, %fd156, %fd154, %p42;
	setp.gt.s32 	%p43, %r34, 320;
	ld.shared.f64 	%fd158, [_ZZN3cub18CUB_300001_SM_10006detail6reduce28DeviceReduceSingleTileKernelINS2_10policy_hubIdyN4cuda3std3__44plusIdEEE10Policy1000EPdSC_iS9_ddNS7_10__identityEEEvT0_T1_T2_T3_T4_T6_E12temp_storage+96];
	add.f64 	%fd159, %fd158, %fd157;
	selp.f64 	%fd160, %fd159, %fd157, %p43;
	setp.gt.s32 	%p44, %r34, 352;
	ld.shared.f64 	%fd161, [_ZZN3cub18CUB_300001_SM_10006detail6reduce28DeviceReduceSingleTileKernelINS2_10policy_hubIdyN4cuda3std3__44plusIdEEE10Policy1000EPdSC_iS9_ddNS7_10__identityEEEvT0_T1_T2_T3_T4_T6_E12temp_storage+104];
	add.f64 	%fd162, %fd161, %fd160;
	selp.f64 	%fd163, %fd162, %fd160, %p44;
	setp.gt.s32 	%p45, %r34, 384;
	ld.shared.f64 	%fd164, [_ZZN3cub18CUB_300001_SM_10006detail6reduce28DeviceReduceSingleTileKernelINS2_10policy_hubIdyN4cuda3std3__44plusIdEEE10Policy1000EPdSC_iS9_ddNS7_10__identityEEEvT0_T1_T2_T3_T4_T6_E12temp_storage+112];
	add.f64 	%fd165, %fd164, %fd163;
	selp.f64 	%fd166, %fd165, %fd163, %p45;
	setp.gt.s32 	%p46, %r34, 416;
	ld.shared.f64 	%fd167, [_ZZN3cub18CUB_300001_SM_10006detail6reduce28DeviceReduceSingleTileKernelINS2_10policy_hubIdyN4cuda3std3__44plusIdEEE10Policy1000EPdSC_iS9_ddNS7_10__identityEEEvT0_T1_T2_T3_T4_T6_E12temp_storage+120];
	add.f64 	%fd168, %fd167, %fd166;
	selp.f64 	%fd169, %fd168, %fd166, %p46;
	setp.gt.s32 	%p47, %r34, 448;
	ld.shared.f64 	%fd170, [_ZZN3cub18CUB_300001_SM_10006detail6reduce28DeviceReduceSingleTileKernelINS2_10policy_hubIdyN4cuda3std3__44plusIdEEE10Policy1000EPdSC_iS9_ddNS7_10__identityEEEvT0_T1_T2_T3_T4_T6_E12temp_storage+128];
	add.f64 	%fd171, %fd170, %fd169;
	selp.f64 	%fd172, %fd171, %fd169, %p47;
	setp.gt.s32 	%p48, %r34, 480;
	ld.shared.f64 	%fd173, [_ZZN3cub18CUB_300001_SM_10006detail6reduce28DeviceReduceSingleTileKernelINS2_10policy_hubIdyN4cuda3std3__44plusIdEEE10Policy1000EPdSC_iS9_ddNS7_10__identityEEEvT0_T1_T2_T3_T4_T6_E12temp_storage+136];
	add.f64 	%fd174, %fd173, %fd172;
	selp.f64 	%fd231, %fd174, %fd172, %p48;
	bra.uni 	$L__BB12_37;
$L__BB12_21:
	mov.u32 	%r13, %tid.x;
	mul.wide.u32 	%rd24, %r13, 8;
	add.s64 	%rd11, %rd8, %rd24;
	// begin inline asm
	ld.global.nc.u64 %rd10, [%rd11];
	// end inline asm
	mov.b64 	%fd31, %rd10;
	add.s64 	%rd13, %rd11, 4096;
	// begin inline asm
	ld.global.nc.u64 %rd12, [%rd13];
	// end inline asm
	mov.b64 	%fd32, %rd12;
	add.s64 	%rd15, %rd11, 8192;
	// begin inline asm
	ld.global.nc.u64 %rd14, [%rd15];
	// end inline asm
	mov.b64 	%fd33, %rd14;
	add.s64 	%rd17, %rd11, 12288;
	// begin inline asm
	ld.global.nc.u64 %rd16, [%rd17];
	// end inline asm
	mov.b64 	%fd34, %rd16;
	add.s64 	%rd19, %rd11, 16384;
	// begin inline asm
	ld.global.nc.u64 %rd18, [%rd19];
	// end inline asm
	mov.b64 	%fd35, %rd18;
	add.s64 	%rd21, %rd11, 20480;
	// begin inline asm
	ld.global.nc.u64 %rd20, [%rd21];
	// end inline asm
	mov.b64 	%fd36, %rd20;
	add.s64 	%rd23, %rd11, 24576;
	// begin inline asm
	ld.global.nc.u64 %rd22, [%rd23];
	// end inline asm
	mov.b64 	%fd37, %rd22;
	add.f64 	%fd38, %fd31, %fd32;
	add.f64 	%fd39, %fd38, %fd33;
	add.f64 	%fd40, %fd39, %fd34;
	add.f64 	%fd41, %fd40, %fd35;
	add.f64 	%fd42, %fd41, %fd36;
	add.f64 	%fd230, %fd42, %fd37;
	setp.lt.u32 	%p3, %r34, 7168;
	mov.b32 	%r231, 3584;
	@%p3 bra 	$L__BB12_25;
	add.s32 	%r14, %r34, -3584;
	mov.b32 	%r231, 3584;
$L__BB12_23:
	add.s32 	%r37, %r231, %r13;
	mul.wide.u32 	%rd39, %r37, 8;
	add.s64 	%rd26, %rd8, %rd39;
	// begin inline asm
	ld.global.nc.u64 %rd25, [%rd26];
	// end inline asm
	mov.b64 	%fd43, %rd25;
	add.s64 	%rd28, %rd26, 4096;
	// begin inline asm
	ld.global.nc.u64 %rd27, [%rd28];
	// end inline asm
	mov.b64 	%fd44, %rd27;
	add.s64 	%rd30, %rd26, 8192;
	// begin inline asm
	ld.global.nc.u64 %rd29, [%rd30];
	// end inline asm
	mov.b64 	%fd45, %rd29;
	add.s64 	%rd32, %rd26, 12288;
	// begin inline asm
	ld.global.nc.u64 %rd31, [%rd32];
	// end inline asm
	mov.b64 	%fd46, %rd31;
	add.s64 	%rd34, %rd26, 16384;
	// begin inline asm
	ld.global.nc.u64 %rd33, [%rd34];
	// end inline asm
	mov.b64 	%fd47, %rd33;
	add.s64 	%rd36, %rd26, 20480;
	// begin inline asm
	ld.global.nc.u64 %rd35, [%rd36];
	// end inline asm
	mov.b64 	%fd48, %rd35;
	add.s64 	%rd38, %rd26, 24576;
	// begin inline asm
	ld.global.nc.u64 %rd37, [%rd38];
	// end inline asm
	mov.b64 	%fd49, %rd37;
	add.f64 	%fd50, %fd230, %fd43;
	add.f64 	%fd51, %fd50, %fd44;
	add.f64 	%fd52, %fd51, %fd45;
	add.f64 	%fd53, %fd52, %fd46;
	add.f64 	%fd54, %fd53, %fd47;
	add.f64 	%fd55, %fd54, %fd48;
	add.f64 	%fd230, %fd55, %fd49;
	sub.s32 	%r38, %r34, %r231;
	setp.lt.s32 	%p4, %r38, 3584;
	@%p4 bra 	$L__BB12_33;
	add.s32 	%r231, %r231, 3584;
	setp.le.s32 	%p5, %r231, %r14;
	@%p5 bra 	$L__BB12_23;
$L__BB12_25:
	setp.le.s32 	%p6, %r34, %r231;
	@%p6 bra 	$L__BB12_33;
	sub.s32 	%r18, %r34, %r231;
	setp.ge.s32 	%p7, %r13, %r18;
	@%p7 bra 	$L__BB12_33;
	not.b32 	%r39, %r13;
	add.s32 	%r40, %r34, %r39;
	sub.s32 	%r19, %r40, %r231;
	and.b32  	%r41, %r19, 1536;
	setp.eq.s32 	%p8, %r41, 1536;
	mov.u32 	%r235, %r13;
	@%p8 bra 	$L__BB12_30;
	add.s32 	%r233, %r13, %r231;
	shr.u32 	%r42, %r19, 9;
	add.s32 	%r43, %r42, 1;
	and.b32  	%r44, %r43, 3;
	neg.s32 	%r232, %r44;
	mov.u32 	%r235, %r13;
$L__BB12_29:
	.pragma "nounroll";
	mul.wide.u32 	%rd42, %r233, 8;
	add.s64 	%rd41, %rd8, %rd42;
	// begin inline asm
	ld.global.nc.u64 %rd40, [%rd41];
	// end inline asm
	mov.b64 	%fd57, %rd40;
	add.f64 	%fd230, %fd230, %fd57;
	add.s32 	%r235, %r235, 512;
	add.s32 	%r233, %r233, 512;
	add.s32 	%r232, %r232, 1;
	setp.ne.s32 	%p9, %r232, 0;
	@%p9 bra 	$L__BB12_29;
$L__BB12_30:
	setp.lt.u32 	%p10, %r19, 1536;
	@%p10 bra 	$L__BB12_33;
	cvt.u64.u32 	%rd43, %r235;
	cvt.u64.u32 	%rd44, %r231;
	add.s64 	%rd45, %rd43, %rd44;
	shl.b64 	%rd46, %rd45, 3;
	add.s64 	%rd47, %rd46, %rd8;
	add.s64 	%rd103, %rd47, 8192;
	add.s32 	%r236, %r235, %r231;
$L__BB12_32:
	mul.wide.u32 	%rd56, %r236, 8;
	add.s64 	%rd49, %rd8, %rd56;
	// begin inline asm
	ld.global.nc.u64 %rd48, [%rd49];
	// end inline asm
	mov.b64 	%fd58, %rd48;
	add.f64 	%fd59, %fd230, %fd58;
	add.s64 	%rd51, %rd103, -4096;
	// begin inline asm
	ld.global.nc.u64 %rd50, [%rd51];
	// end inline asm
	mov.b64 	%fd60, %rd50;
	add.f64 	%fd61, %fd59, %fd60;
	// begin inline asm
	ld.global.nc.u64 %rd52, [%rd103];
	// end inline asm
	mov.b64 	%fd62, %rd52;
	add.f64 	%fd63, %fd61, %fd62;
	add.s64 	%rd55, %rd103, 4096;
	// begin inline asm
	ld.global.nc.u64 %rd54, [%rd55];
	// end inline asm
	mov.b64 	%fd64, %rd54;
	add.f64 	%fd230, %fd63, %fd64;
	add.s32 	%r235, %r235, 2048;
	add.s64 	%rd103, %rd103, 16384;
	add.s32 	%r236, %r236, 2048;
	setp.lt.s32 	%p11, %r235, %r18;
	@%p11 bra 	$L__BB12_32;
$L__BB12_33:
	// begin inline asm
	mov.u32 %r45, %laneid;
	// end inline asm
	mov.b64 	%rd57, %fd230;
	mov.b64 	{%r47, %r52}, %rd57;
	mov.b32 	%r53, 1;
	mov.b32 	%r94, 31;
	mov.b32 	%r95, -1;
	// begin inline asm
	shfl.sync.down.b32 %r46, %r47, %r53, %r94, %r95;
	// end inline asm
	// begin inline asm
	shfl.sync.down.b32 %r51, %r52, %r53, %r94, %r95;
	// end inline asm
	mov.b64 	%rd58, {%r46, %r51};
	mov.b64 	%fd65, %rd58;
	setp.gt.s32 	%p12, %r45, 30;
	add.f64 	%fd66, %fd230, %fd65;
	selp.f64 	%fd67, %fd230, %fd66, %p12;
	mov.b64 	%rd59, %fd67;
	mov.b64 	{%r57, %r62}, %rd59;
	mov.b32 	%r63, 2;
	// begin inline asm
	shfl.sync.down.b32 %r56, %r57, %r63, %r94, %r95;
	// end inline asm
	// begin inline asm
	shfl.sync.down.b32 %r61, %r62, %r63, %r94, %r95;
	// end inline asm
	mov.b64 	%rd60, {%r56, %r61};
	mov.b64 	%fd68, %rd60;
	setp.gt.s32 	%p13, %r45, 29;
	add.f64 	%fd69, %fd67, %fd68;
	selp.f64 	%fd70, %fd67, %fd69, %p13;
	mov.b64 	%rd61, %fd70;
	mov.b64 	{%r67, %r72}, %rd61;
	mov.b32 	%r73, 4;
	// begin inline asm
	shfl.sync.down.b32 %r66, %r67, %r73, %r94, %r95;
	// end inline asm
	// begin inline asm
	shfl.sync.down.b32 %r71, %r72, %r73, %r94, %r95;
	// end inline asm
	mov.b64 	%rd62, {%r66, %r71};
	mov.b64 	%fd71, %rd62;
	setp.gt.s32 	%p14, %r45, 27;
	add.f64 	%fd72, %fd70, %fd71;
	selp.f64 	%fd73, %fd70, %fd72, %p14;
	mov.b64 	%rd63, %fd73;
	mov.b64 	{%r77, %r82}, %rd63;
	mov.b32 	%r83, 8;
	// begin inline asm
	shfl.sync.down.b32 %r76, %r77, %r83, %r94, %r95;
	// end inline asm
	// begin inline asm
	shfl.sync.down.b32 %r81, %r82, %r83, %r94, %r95;
	// end inline asm
	mov.b64 	%rd64, {%r76, %r81};
	mov.b64 	%fd74, %rd64;
	setp.gt.s32 	%p15, %r45, 23;
	add.f64 	%fd75, %fd73, %fd74;
	selp.f64 	%fd76, %fd73, %fd75, %p15;
	mov.b64 	%rd65, %fd76;
	mov.b64 	{%r87, %r92}, %rd65;
	mov.b32 	%r93, 16;
	// begin inline asm
	shfl.sync.down.b32 %r86, %r87, %r93, %r94, %r95;
	// end inline asm
	// begin inline asm
	shfl.sync.down.b32 %r91, %r92, %r93, %r94, %r95;
	// end inline asm
	mov.b64 	%rd66, {%r86, %r91};
	mov.b64 	%fd77, %rd66;
	setp.gt.s32 	%p16, %r45, 15;
	add.f64 	%fd26, %fd76, %fd77;
	selp.f64 	%fd231, %fd76, %fd26, %p16;
	setp.ne.s32 	%p17, %r45, 0;
	@%p17 bra 	$L__BB12_35;
	shr.u32 	%r96, %r13, 2;
	and.b32  	%r97, %r96, 248;
	mov.u32 	%r98, _ZZN3cub18CUB_300001_SM_10006detail6reduce28DeviceReduceSingleTileKernelINS2_10policy_hubIdyN4cuda3std3__44plusIdEEE10Policy1000EPdSC_iS9_ddNS7_10__identityEEEvT0_T1_T2_T3_T4_T6_E12temp_storage;
	add.s32 	%r99, %r98, %r97;
	st.shared.f64 	[%r99+16], %fd26;
$L__BB12_35:
	bar.sync 	0;
	setp.ne.s32 	%p18, %r13, 0;
	@%p18 bra 	$L__BB12_37;
	ld.shared.f64 	%fd78, [_ZZN3cub18CUB_300001_SM_10006detail6reduce28DeviceReduceSingleTileKernelINS2_10policy_hubIdyN4cuda3std3__44plusIdEEE10Policy1000EPdSC_iS9_ddNS7_10__identityEEEvT0_T1_T2_T3_T4_T6_E12temp_storage+24];
	add.f64 	%fd79, %fd231, %fd78;
	ld.shared.f64 	%fd80, [_ZZN3cub18CUB_300001_SM_10006detail6reduce28DeviceReduceSingleTileKernelINS2_10policy_hubIdyN4cuda3std3__44plusIdEEE10Policy1000EPdSC_iS9_ddNS7_10__identityEEEvT0_T1_T2_T3_T4_T6_E12temp_storage+32];
	add.f64 	%fd81, %fd79, %fd80;
	ld.shared.f64 	%fd82, [_ZZN3cub18CUB_300001_SM_10006detail6reduce28DeviceReduceSingleTileKernelINS2_10policy_hubIdyN4cuda3std3__44plusIdEEE10Policy1000EPdSC_iS9_ddNS7_10__identityEEEvT0_T1_T2_T3_T4_T6_E12temp_storage+40];
	add.f64 	%fd83, %fd81, %fd82;
	ld.shared.f64 	%fd84, [_ZZN3cub18CUB_300001_SM_10006detail6reduce28DeviceReduceSingleTileKernelINS2_10policy_hubIdyN4cuda3std3__44plusIdEEE10Policy1000EPdSC_iS9_ddNS7_10__identityEEEvT0_T1_T2_T3_T4_T6_E12temp_storage+48];
	add.f64 	%fd85, %fd83, %fd84;
	ld.shared.f64 	%fd86, [_ZZN3cub18CUB_300001_SM_10006detail6reduce28DeviceReduceSingleTileKernelINS2_10policy_hubIdyN4cuda3std3__44plusIdEEE10Policy1000EPdSC_iS9_ddNS7_10__identityEEEvT0_T1_T2_T3_T4_T6_E12temp_storage+56];
	add.f64 	%fd87, %fd85, %fd86;
	ld.shared.f64 	%fd88, [_ZZN3cub18CUB_300001_SM_10006detail6reduce28DeviceReduceSingleTileKernelINS2_10policy_hubIdyN4cuda3std3__44plusIdEEE10Policy1000EPdSC_iS9_ddNS7_10__identityEEEvT0_T1_T2_T3_T4_T6_E12temp_storage+64];
	add.f64 	%fd89, %fd87, %fd88;
	ld.shared.f64 	%fd90, [_ZZN3cub18CUB_300001_SM_10006detail6reduce28DeviceReduceSingleTileKernelINS2_10policy_hubIdyN4cuda3std3__44plusIdEEE10Policy1000EPdSC_iS9_ddNS7_10__identityEEEvT0_T1_T2_T3_T4_T6_E12temp_storage+72];
	add.f64 	%fd91, %fd89, %fd90;
	ld.shared.f64 	%fd92, [_ZZN3cub18CUB_300001_SM_10006detail6reduce28DeviceReduceSingleTileKernelINS2_10policy_hubIdyN4cuda3std3__44plusIdEEE10Policy1000EPdSC_iS9_ddNS7_10__identityEEEvT0_T1_T2_T3_T4_T6_E12temp_storage+80];
	add.f64 	%fd93, %fd91, %fd92;
	ld.shared.f64 	%fd94, [_ZZN3cub18CUB_300001_SM_10006detail6reduce28DeviceReduceSingleTileKernelINS2_10policy_hubIdyN4cuda3std3__44plusIdEEE10Policy1000EPdSC_iS9_ddNS7_10__identityEEEvT0_T1_T2_T3_T4_T6_E12temp_storage+88];
	add.f64 	%fd95, %fd93, %fd94;
	ld.shared.f64 	%fd96, [_ZZN3cub18CUB_300001_SM_10006detail6reduce28DeviceReduceSingleTileKernelINS2_10policy_hubIdyN4cuda3std3__44plusIdEEE10Policy1000EPdSC_iS9_ddNS7_10__identityEEEvT0_T1_T2_T3_T4_T6_E12temp_storage+96];
	add.f64 	%fd97, %fd95, %fd96;
	ld.shared.f64 	%fd98, [_ZZN3cub18CUB_300001_SM_10006detail6reduce28DeviceReduceSingleTileKernelINS2_10policy_hubIdyN4cuda3std3__44plusIdEEE10Policy1000EPdSC_iS9_ddNS7_10__identityEEEvT0_T1_T2_T3_T4_T6_E12temp_storage+104];
	add.f64 	%fd99, %fd97, %fd98;
	ld.shared.f64 	%fd100, [_ZZN3cub18CUB_300001_SM_10006detail6reduce28DeviceReduceSingleTileKernelINS2_10policy_hubIdyN4cuda3std3__44plusIdEEE10Policy1000EPdSC_iS9_ddNS7_10__identityEEEvT0_T1_T2_T3_T4_T6_E12temp_storage+112];
	add.f64 	%fd101, %fd99, %fd100;
	ld.shared.f64 	%fd102, [_ZZN3cub18CUB_300001_SM_10006detail6reduce28DeviceReduceSingleTileKernelINS2_10policy_hubIdyN4cuda3std3__44plusIdEEE10Policy1000EPdSC_iS9_ddNS7_10__identityEEEvT0_T1_T2_T3_T4_T6_E12temp_storage+120];
	add.f64 	%fd103, %fd101, %fd102;
	ld.shared.f64 	%fd104, [_ZZN3cub18CUB_300001_SM_10006detail6reduce28DeviceReduceSingleTileKernelINS2_10policy_hubIdyN4cuda3std3__44plusIdEEE10Policy1000EPdSC_iS9_ddNS7_10__identityEEEvT0_T1_T2_T3_T4_T6_E12temp_storage+128];
	add.f64 	%fd105, %fd103, %fd104;
	ld.shared.f64 	%fd106, [_ZZN3cub18CUB_300001_SM_10006detail6reduce28DeviceReduceSingleTileKernelINS2_10policy_hubIdyN4cuda3std3__44plusIdEEE10Policy1000EPdSC_iS9_ddNS7_10__identityEEEvT0_T1_T2_T3_T4_T6_E12temp_storage+136];
	add.f64 	%fd231, %fd105, %fd106;
$L__BB12_37:
	mov.u32 	%r223, %tid.x;
	setp.ne.s32 	%p56, %r223, 0;
	@%p56 bra 	$L__BB12_39;
	add.f64 	%fd217, %fd30, %fd231;
	st.global.f64 	[%rd1], %fd217;
$L__BB12_39:
	ret;

}


// ===== COMPILED SASS (sm_100) =====

	.target	sm_100

	.elftype	@"ET_EXEC"


//--------------------- .note.nv.tkinfo           --------------------------
	.section	.note.nv.tkinfo,"",@"SHT_NOTE"
	.sectionflags	@"SHF_NOTE_NV_TKINFO"
	.tkinfo
        /*0018*/ 	.word	0x00000002
        /*0030*/ 	.string	""
        /*0030*/ 	.string	"ptxas"
        /*0030*/ 	.string	"Cuda compilation tools, release 13.0, V13.0.88"
        /*0030*/ 	.string	"Build cuda_13.0.r13.0/compiler.36424714_0"
        /*0030*/ 	.string	"-arch sm_100 -m 64 "



//--------------------- .note.nv.cuinfo           --------------------------
	.section	.note.nv.cuinfo,"",@"SHT_NOTE"
	.sectionflags	@"SHF_NOTE_NV_CUINFO"
        /*0018*/ 	.short	0x0002
        /*001a*/ 	.short	0x0064
        /*001c*/ 	.short	0x0082
	.zero		2


//--------------------- .nv.info                  --------------------------
	.section	.nv.info,"",@"SHT_CUDA_INFO"
	.align	4


	//----- nvinfo : EIATTR_REGCOUNT
	.align		4
        /*0000*/ 	.byte	0x04, 0x2f
        /*0002*/ 	.short	(.L_44 - .L_43)
	.align		4
.L_43:
        /*0004*/ 	.word	index@(_ZN3cub18CUB_300001_SM_10006detail11EmptyKernelIvEEvv)
        /*0008*/ 	.word	0x00000004


	//----- nvinfo : EIATTR_FRAME_SIZE
	.align		4
.L_44:
        /*000c*/ 	.byte	0x04, 0x11
        /*000e*/ 	.short	(.L_46 - .L_45)
	.align		4
.L_45:
        /*0010*/ 	.word	index@(_ZN3cub18CUB_300001_SM_10006detail11EmptyKernelIvEEvv)
        /*0014*/ 	.word	0x00000000


	//----- nvinfo : EIATTR_REGCOUNT
	.align		4
.L_46:
        /*0018*/ 	.byte	0x04, 0x2f
        /*001a*/ 	.short	(.L_48 - .L_47)
	.align		4
.L_47:
        /*001c*/ 	.word	index@(_ZN3cub18CUB_300001_SM_10006detail8for_each13static_kernelINS2_12policy_hub_t12policy_500_tEmN6thrust24THRUST_300001_SM_1000_NS8cuda_cub20__uninitialized_fill7functorINS7_10device_ptrIdEEdEEEEvT0_T1_)
        /*0020*/ 	.word	0x00000009


	//----- nvinfo : EIATTR_FRAME_SIZE
	.align		4
.L_48:
        /*0024*/ 	.byte	0x04, 0x11
        /*0026*/ 	.short	(.L_50 - .L_49)
	.align		4
.L_49:
        /*0028*/ 	.word	index@(_ZN3cub18CUB_300001_SM_10006detail8for_each13static_kernelINS2_12policy_hub_t12policy_500_tEmN6thrust24THRUST_300001_SM_1000_NS8cuda_cub20__uninitialized_fill7functorINS7_10device_ptrIdEEdEEEEvT0_T1_)
        /*002c*/ 	.word	0x00000000


	//----- nvinfo : EIATTR_REGCOUNT
	.align		4
.L_50:
        /*0030*/ 	.byte	0x04, 0x2f
        /*0032*/ 	.short	(.L_52 - .L_51)
	.align		4
.L_51:
        /*0034*/ 	.word	index@(_ZN3cub18CUB_300001_SM_10006detail8for_each13static_kernelINS2_12policy_hub_t12policy_500_tElN6thrust24THRUST_300001_SM_1000_NS8cuda_cub6__fill7functorINS7_6detail15normal_iteratorINS7_10device_ptrIdEEEEdEEEEvT0_T1_)
        /*0038*/ 	.word	0x00000009


	//----- nvinfo : EIATTR_FRAME_SIZE
	.align		4
.L_52:
        /*003c*/ 	.byte	0x04, 0x11
        /*003e*/ 	.short	(.L_54 - .L_53)
	.align		4
.L_53:
        /*0040*/ 	.word	index@(_ZN3cub18CUB_300001_SM_10006detail8for_each13static_kernelINS2_12policy_hub_t12policy_500_tElN6thrust24THRUST_300001_SM_1000_NS8cuda_cub6__fill7functorINS7_6detail15normal_iteratorINS7_10device_ptrIdEEEEdEEEEvT0_T1_)
        /*0044*/ 	.word	0x00000000


	//----- nvinfo : EIATTR_REGCOUNT
	.align		4
.L_54:
        /*0048*/ 	.byte	0x04, 0x2f
        /*004a*/ 	.short	(.L_56 - .L_55)
	.align		4
.L_55:
        /*004c*/ 	.word	index@(_ZN3cub18CUB_300001_SM_10006detail9transform16transform_kernelINS2_10policy_hubILb0EN4cuda3std3__45tupleIJN6thrust24THRUST_300001_SM_1000_NS6detail15normal_iteratorINSA_10device_ptrIdEEEESF_EEEE10policy1000EiNS7_5minusIdEESF_JPdSL_EEEvT0_iT1_T2_DpNS2_10kernel_argIT3_EE)
        /*0050*/ 	.word	0x00000020


	//----- nvinfo : EIATTR_FRAME_SIZE
	.align		4
.L_56:
        /*0054*/ 	.byte	0x04, 0x11
        /*0056*/ 	.short	(.L_58 - .L_57)
	.align		4
.L_57:
        /*0058*/ 	.word	index@($__internal_1_$__cuda_sm20_div_u64)
        /*005c*/ 	.word	0x00000000


	//----- nvinfo : EIATTR_FRAME_SIZE
	.align		4
.L_58:
        /*0060*/ 	.byte	0x04, 0x11
        /*0062*/ 	.short	(.L_60 - .L_59)
	.align		4
.L_59:
        /*0064*/ 	.word	index@(_ZN3cub18CUB_300001_SM_10006detail9transform16transform_kernelINS2_10policy_hubILb0EN4cuda3std3__45tupleIJN6thrust24THRUST_300001_SM_1000_NS6detail15normal_iteratorINSA_10device_ptrIdEEEESF_EEEE10policy1000EiNS7_5minusIdEESF_JPdSL_EEEvT0_iT1_T2_DpNS2_10kernel_argIT3_EE)
        /*0068*/ 	.word	0x00000000


	//----- nvinfo : EIATTR_REGCOUNT
	.align		4
.L_60:
        /*006c*/ 	.byte	0x04, 0x2f
        /*006e*/ 	.short	(.L_62 - .L_61)
	.align		4
.L_61:
        /*0070*/ 	.word	index@(_ZN3cub18CUB_300001_SM_10006detail9transform16transform_kernelINS2_10policy_hubILb0EN4cuda3std3__45tupleIJN6thrust24THRUST_300001_SM_1000_NS6detail15normal_iteratorINSA_10device_ptrIdEEEESF_EEEE10policy1000ElNS7_5minusIdEESF_JPdSL_EEEvT0_iT1_T2_DpNS2_10kernel_argIT3_EE)
        /*0074*/ 	.word	0x00000020


	//----- nvinfo : EIATTR_FRAME_SIZE
	.align		4
.L_62:
        /*0078*/ 	.byte	0x04, 0x11
        /*007a*/ 	.short	(.L_64 - .L_63)
	.align		4
.L_63:
        /*007c*/ 	.word	index@($__internal_0_$__cuda_sm20_div_u64)
        /*0080*/ 	.word	0x00000000


	//----- nvinfo : EIATTR_FRAME_SIZE
	.align		4
.L_64:
        /*0084*/ 	.byte	0x04, 0x11
        /*0086*/ 	.short	(.L_66 - .L_65)
	.align		4
.L_65:
        /*0088*/ 	.word	index@(_ZN3cub18CUB_300001_SM_10006detail9transform16transform_kernelINS2_10policy_hubILb0EN4cuda3std3__45tupleIJN6thrust24THRUST_300001_SM_1000_NS6detail15normal_iteratorINSA_10device_ptrIdEEEESF_EEEE10policy1000ElNS7_5minusIdEESF_JPdSL_EEEvT0_iT1_T2_DpNS2_10kernel_argIT3_EE)
        /*008c*/ 	.word	0x00000000


	//----- nvinfo : EIATTR_REGCOUNT
	.align		4
.L_66:
        /*0090*/ 	.byte	0x04, 0x2f
        /*0092*/ 	.short	(.L_68 - .L_67)
	.align		4
.L_67:
        /*0094*/ 	.word	index@(_ZN3cub18CUB_300001_SM_10006detail9transform16transform_kernelINS2_10policy_hubILb1EN4cuda3std3__45tupleIJN6thrust24THRUST_300001_SM_1000_NS6detail15normal_iteratorINSA_10device_ptrIdEEEESF_EEEE10policy1000Ei8sum_funcSF_JPdSK_EEEvT0_iT1_T2_DpNS2_10kernel_argIT3_EE)
        /*0098*/ 	.word	0x00000020


	//----- nvinfo : EIATTR_FRAME_SIZE
	.align		4
.L_68:
        /*009c*/ 	.byte	0x04, 0x11
        /*009e*/ 	.short	(.L_70 - .L_69)
	.align		4
.L_69:
        /*00a0*/ 	.word	index@(_ZN3cub18CUB_300001_SM_10006detail9transform16transform_kernelINS2_10policy_hubILb1EN4cuda3std3__45tupleIJN6thrust24THRUST_300001_SM_1000_NS6detail15normal_iteratorINSA_10device_ptrIdEEEESF_EEEE10policy1000Ei8sum_funcSF_JPdSK_EEEvT0_iT1_T2_DpNS2_10kernel_argIT3_EE)
        /*00a4*/ 	.word	0x00000000


	//----- nvinfo : EIATTR_REGCOUNT
	.align		4
.L_70:
        /*00a8*/ 	.byte	0x04, 0x2f
        /*00aa*/ 	.short	(.L_72 - .L_71)
	.align		4
.L_71:
        /*00ac*/ 	.word	index@(_ZN3cub18CUB_300001_SM_10006detail9transform16transform_kernelINS2_10policy_hubILb1EN4cuda3std3__45tupleIJN6thrust24THRUST_300001_SM_1000_NS6detail15normal_iteratorINSA_10device_ptrIdEEEESF_EEEE10policy1000El8sum_funcSF_JPdSK_EEEvT0_iT1_T2_DpNS2_10kernel_argIT3_EE)
        /*00b0*/ 	.word	0x00000020


	//----- nvinfo : EIATTR_FRAME_SIZE
	.align		4
.L_72:
        /*00b4*/ 	.byte	0x04, 0x11
        /*00b6*/ 	.short	(.L_74 - .L_73)
	.align		4
.L_73:
        /*00b8*/ 	.word	index@(_ZN3cub18CUB_300001_SM_10006detail9transform16transform_kernelINS2_10policy_hubILb1EN4cuda3std3__45tupleIJN6thrust24THRUST_300001_SM_1000_NS6detail15normal_iteratorINSA_10device_ptrIdEEEESF_EEEE10policy1000El8sum_funcSF_JPdSK_EEEvT0_iT1_T2_DpNS2_10kernel_argIT3_EE)
        /*00bc*/ 	.word	0x00000000


	//----- nvinfo : EIATTR_REGCOUNT
	.align		4
.L_74:
        /*00c0*/ 	.byte	0x04, 0x2f
        /*00c2*/ 	.short	(.L_76 - .L_75)
	.align		4
.L_75:
        /*00c4*/ 	.word	index@(_ZN3cub18CUB_300001_SM_10006detail6reduce28DeviceReduceSingleTileKernelINS2_10policy_hubIdjN4cuda3std3__44plusIdEEE10Policy1000EN6thrust24THRUST_300001_SM_1000_NS6detail15normal_iteratorINSD_10device_ptrIdEEEEPdjS9_ddNS7_10__identityEEEvT0_T1_T2_T3_T4_T6_)
        /*00c8*/ 	.word	0x0000002d


	//----- nvinfo : EIATTR_FRAME_SIZE
	.align		4
.L_76:
        /*00cc*/ 	.byte	0x04, 0x11
        /*00ce*/ 	.short	(.L_78 - .L_77)
	.align		4
.L_77:
        /*00d0*/ 	.word	index@(_ZN3cub18CUB_300001_SM_10006detail6reduce28DeviceReduceSingleTileKernelINS2_10policy_hubIdjN4cuda3std3__44plusIdEEE10Policy1000EN6thrust24THRUST_300001_SM_1000_NS6detail15normal_iteratorINSD_10device_ptrIdEEEEPdjS9_ddNS7_10__identityEEEvT0_T1_T2_T3_T4_T6_)
        /*00d4*/ 	.word	0x00000000


	//----- nvinfo : EIATTR_REGCOUNT
	.align		4
.L_78:
        /*00d8*/ 	.byte	0x04, 0x2f
        /*00da*/ 	.short	(.L_80 - .L_79)
	.align		4
.L_79:
        /*00dc*/ 	.word	index@(_ZN3cub18CUB_300001_SM_10006detail6reduce18DeviceReduceKernelINS2_10policy_hubIdjN4cuda3std3__44plusIdEEE10Policy1000EN6thrust24THRUST_300001_SM_1000_NS6detail15normal_iteratorINSD_10device_ptrIdEEEEjS9_dNS7_10__identityEEEvT0_PT3_T1_NS0_13GridEvenShareISN_EET2_T4_)
        /*00e0*/ 	.word	0x00000020


	//----- nvinfo : EIATTR_FRAME_SIZE
	.align		4
.L_80:
        /*00e4*/ 	.byte	0x04, 0x11
        /*00e6*/ 	.short	(.L_82 - .L_81)
	.align		4
.L_81:
        /*00e8*/ 	.word	index@(_ZN3cub18CUB_300001_SM_10006detail6reduce18DeviceReduceKernelINS2_10policy_hubIdjN4cuda3std3__44plusIdEEE10Policy1000EN6thrust24THRUST_300001_SM_1000_NS6detail15normal_iteratorINSD_10device_ptrIdEEEEjS9_dNS7_10__identityEEEvT0_PT3_T1_NS0_13GridEvenShareISN_EET2_T4_)
        /*00ec*/ 	.word	0x00000000


	//----- nvinfo : EIATTR_REGCOUNT
	.align		4
.L_82:
        /*00f0*/ 	.byte	0x04, 0x2f
        /*00f2*/ 	.short	(.L_84 - .L_83)
	.align		4
.L_83:
        /*00f4*/ 	.word	index@(_ZN3cub18CUB_300001_SM_10006detail6reduce28DeviceReduceSingleTileKernelINS2_10policy_hubIdjN4cuda3std3__44plusIdEEE10Policy1000EPdSC_iS9_ddNS7_10__identityEEEvT0_T1_T2_T3_T4_T6_)
        /*00f8*/ 	.word	0x00000030


	//----- nvinfo : EIATTR_FRAME_SIZE
	.align		4
.L_84:
        /*00fc*/ 	.byte	0x04, 0x11
        /*00fe*/ 	.short	(.L_86 - .L_85)
	.align		4
.L_85:
        /*0100*/ 	.word	index@(_ZN3cub18CUB_300001_SM_10006detail6reduce28DeviceReduceSingleTileKernelINS2_10policy_hubIdjN4cuda3std3__44plusIdEEE10Policy1000EPdSC_iS9_ddNS7_10__identityEEEvT0_T1_T2_T3_T4_T6_)
        /*0104*/ 	.word	0x00000000


	//----- nvinfo : EIATTR_REGCOUNT
	.align		4
.L_86:
        /*0108*/ 	.byte	0x04, 0x2f
        /*010a*/ 	.short	(.L_88 - .L_87)
	.align		4
.L_87:
        /*010c*/ 	.word	index@(_ZN3cub18CUB_300001_SM_10006detail6reduce28DeviceReduceSingleTileKernelINS2_10policy_hubIdyN4cuda3std3__44plusIdEEE10Policy1000EN6thrust24THRUST_300001_SM_1000_NS6detail15normal_iteratorINSD_10device_ptrIdEEEEPdyS9_ddNS7_10__identityEEEvT0_T1_T2_T3_T4_T6_)
        /*0110*/ 	.word	0x0000002e


	//----- nvinfo : EIATTR_FRAME_SIZE
	.align		4
.L_88:
        /*0114*/ 	.byte	0x04, 0x11
        /*0116*/ 	.short	(.L_90 - .L_89)
	.align		4
.L_89:
        /*0118*/ 	.word	index@(_ZN3cub18CUB_300001_SM_10006detail6reduce28DeviceReduceSingleTileKernelINS2_10policy_hubIdyN4cuda3std3__44plusIdEEE10Policy1000EN6thrust24THRUST_300001_SM_1000_NS6detail15normal_iteratorINSD_10device_ptrIdEEEEPdyS9_ddNS7_10__identityEEEvT0_T1_T2_T3_T4_T6_)
        /*011c*/ 	.word	0x00000000


	//----- nvinfo : EIATTR_REGCOUNT
	.align		4
.L_90:
        /*0120*/ 	.byte	0x04, 0x2f
        /*0122*/ 	.short	(.L_92 - .L_91)
	.align		4
.L_91:
        /*0124*/ 	.word	index@(_ZN3cub18CUB_300001_SM_10006detail6reduce18DeviceReduceKernelINS2_10policy_hubIdyN4cuda3std3__44plusIdEEE10Policy1000EN6thrust24THRUST_300001_SM_1000_NS6detail15normal_iteratorINSD_10device_ptrIdEEEEyS9_dNS7_10__identityEEEvT0_PT3_T1_NS0_13GridEvenShareISN_EET2_T4_)
        /*0128*/ 	.word	0x0000001d


	//----- nvinfo : EIATTR_FRAME_SIZE
	.align		4
.L_92:
        /*012c*/ 	.byte	0x04, 0x11
        /*012e*/ 	.short	(.L_94 - .L_93)
	.align		4
.L_93:
        /*0130*/ 	.word	index@(_ZN3cub18CUB_300001_SM_10006detail6reduce18DeviceReduceKernelINS2_10policy_hubIdyN4cuda3std3__44plusIdEEE10Policy1000EN6thrust24THRUST_300001_SM_1000_NS6detail15normal_iteratorINSD_10device_ptrIdEEEEyS9_dNS7_10__identityEEEvT0_PT3_T1_NS0_13GridEvenShareISN_EET2_T4_)
        /*0134*/ 	.word	0x00000000


	//----- nvinfo : EIATTR_REGCOUNT
	.align		4
.L_94:
        /*0138*/ 	.byte	0x04, 0x2f
        /*013a*/ 	.short	(.L_96 - .L_95)
	.align		4
.L_95:
        /*013c*/ 	.word	index@(_ZN3cub18CUB_300001_SM_10006detail6reduce28DeviceReduceSingleTileKernelINS2_10policy_hubIdyN4cuda3std3__44plusIdEEE10Policy1000EPdSC_iS9_ddNS7_10__identityEEEvT0_T1_T2_T3_T4_T6_)
        /*0140*/ 	.word	0x00000030


	//----- nvinfo : EIATTR_FRAME_SIZE
	.align		4
.L_96:
        /*0144*/ 	.byte	0x04, 0x11
        /*0146*/ 	.short	(.L_98 - .L_97)
	.align		4
.L_97:
        /*0148*/ 	.word	index@(_ZN3cub18CUB_300001_SM_10006detail6reduce28DeviceReduceSingleTileKernelINS2_10policy_hubIdyN4cuda3std3__44plusIdEEE10Policy1000EPdSC_iS9_ddNS7_10__identityEEEvT0_T1_T2_T3_T4_T6_)
        /*014c*/ 	.word	0x00000000


	//----- nvinfo : EIATTR_MIN_STACK_SIZE
	.align		4
.L_98:
        /*0150*/ 	.byte	0x04, 0x12
        /*0152*/ 	.short	(.L_100 - .L_99)
	.align		4
.L_99:
        /*0154*/ 	.word	index@(_ZN3cub18CUB_300001_SM_10006detail6reduce28DeviceReduceSingleTileKernelINS2_10policy_hubIdyN4cuda3std3__44plusIdEEE10Policy1000EPdSC_iS9_ddNS7_10__identityEEEvT0_T1_T2_T3_T4_T6_)
        /*0158*/ 	.word	0x00000000


	//----- nvinfo : EIATTR_MIN_STACK_SIZE
	.align		4
.L_100:
        /*015c*/ 	.byte	0x04, 0x12
        /*015e*/ 	.short	(.L_102 - .L_101)
	.align		4
.L_101:
        /*0160*/ 	.word	index@(_ZN3cub18CUB_300001_SM_10006detail6reduce18DeviceReduceKernelINS2_10policy_hubIdyN4cuda3std3__44plusIdEEE10Policy1000EN6thrust24THRUST_300001_SM_1000_NS6detail15normal_iteratorINSD_10device_ptrIdEEEEyS9_dNS7_10__identityEEEvT0_PT3_T1_NS0_13GridEvenShareISN_EET2_T4_)
        /*0164*/ 	.word	0x00000000


	//----- nvinfo : EIATTR_MIN_STACK_SIZE
	.align		4
.L_102:
        /*0168*/ 	.byte	0x04, 0x12
        /*016a*/ 	.short	(.L_104 - .L_103)
	.align		4
.L_103:
        /*016c*/ 	.word	index@(_ZN3cub18CUB_300001_SM_10006detail6reduce28DeviceReduceSingleTileKernelINS2_10policy_hubIdyN4cuda3std3__44plusIdEEE10Policy1000EN6thrust24THRUST_300001_SM_1000_NS6detail15normal_iteratorINSD_10device_ptrIdEEEEPdyS9_ddNS7_10__identityEEEvT0_T1_T2_T3_T4_T6_)
        /*0170*/ 	.word	0x00000000


	//----- nvinfo : EIATTR_MIN_STACK_SIZE
	.align		4
.L_104:
        /*0174*/ 	.byte	0x04, 0x12
        /*0176*/ 	.short	(.L_106 - .L_105)
	.align		4
.L_105:
        /*0178*/ 	.word	index@(_ZN3cub18CUB_300001_SM_10006detail6reduce28DeviceReduceSingleTileKernelINS2_10policy_hubIdjN4cuda3std3__44plusIdEEE10Policy1000EPdSC_iS9_ddNS7_10__identityEEEvT0_T1_T2_T3_T4_T6_)
        /*017c*/ 	.word	0x00000000


	//----- nvinfo : EIATTR_MIN_STACK_SIZE
	.align		4
.L_106:
        /*0180*/ 	.byte	0x04, 0x12
        /*0182*/ 	.short	(.L_108 - .L_107)
	.align		4
.L_107:
        /*0184*/ 	.word	index@(_ZN3cub18CUB_300001_SM_10006detail6reduce18DeviceReduceKernelINS2_10policy_hubIdjN4cuda3std3__44plusIdEEE10Policy1000EN6thrust24THRUST_300001_SM_1000_NS6detail15normal_iteratorINSD_10device_ptrIdEEEEjS9_dNS7_10__identityEEEvT0_PT3_T1_NS0_13GridEvenShareISN_EET2_T4_)
        /*0188*/ 	.word	0x00000000


	//----- nvinfo : EIATTR_MIN_STACK_SIZE
	.align		4
.L_108:
        /*018c*/ 	.byte	0x04, 0x12
        /*018e*/ 	.short	(.L_110 - .L_109)
	.align		4
.L_109:
        /*0190*/ 	.word	index@(_ZN3cub18CUB_300001_SM_10006detail6reduce28DeviceReduceSingleTileKernelINS2_10policy_hubIdjN4cuda3std3__44plusIdEEE10Policy1000EN6thrust24THRUST_300001_SM_1000_NS6detail15normal_iteratorINSD_10device_ptrIdEEEEPdjS9_ddNS7_10__identityEEEvT0_T1_T2_T3_T4_T6_)
        /*0194*/ 	.word	0x00000000


	//----- nvinfo : EIATTR_MIN_STACK_SIZE
	.align		4
.L_110:
        /*0198*/ 	.byte	0x04, 0x12
        /*019a*/ 	.short	(.L_112 - .L_111)
	.align		4
.L_111:
        /*019c*/ 	.word	index@(_ZN3cub18CUB_300001_SM_10006detail9transform16transform_kernelINS2_10policy_hubILb1EN4cuda3std3__45tupleIJN6thrust24THRUST_300001_SM_1000_NS6detail15normal_iteratorINSA_10device_ptrIdEEEESF_EEEE10policy1000El8sum_funcSF_JPdSK_EEEvT0_iT1_T2_DpNS2_10kernel_argIT3_EE)
        /*01a0*/ 	.word	0x00000000


	//----- nvinfo : EIATTR_MIN_STACK_SIZE
	.align		4
.L_112:
        /*01a4*/ 	.byte	0x04, 0x12
        /*01a6*/ 	.short	(.L_114 - .L_113)
	.align		4
.L_113:
        /*01a8*/ 	.word	index@(_ZN3cub18CUB_300001_SM_10006detail9transform16transform_kernelINS2_10policy_hubILb1EN4cuda3std3__45tupleIJN6thrust24THRUST_300001_SM_1000_NS6detail15normal_iteratorINSA_10device_ptrIdEEEESF_EEEE10policy1000Ei8sum_funcSF_JPdSK_EEEvT0_iT1_T2_DpNS2_10kernel_argIT3_EE)
        /*01ac*/ 	.word	0x00000000


	//----- nvinfo : EIATTR_MIN_STACK_SIZE
	.align		4
.L_114:
        /*01b0*/ 	.byte	0x04, 0x12
        /*01b2*/ 	.short	(.L_116 - .L_115)
	.align		4
.L_115:
        /*01b4*/ 	.word	index@(_ZN3cub18CUB_300001_SM_10006detail9transform16transform_kernelINS2_10policy_hubILb0EN4cuda3std3__45tupleIJN6thrust24THRUST_300001_SM_1000_NS6detail15normal_iteratorINSA_10device_ptrIdEEEESF_EEEE10policy1000ElNS7_5minusIdEESF_JPdSL_EEEvT0_iT1_T2_DpNS2_10kernel_argIT3_EE)
        /*01b8*/ 	.word	0x00000000


	//----- nvinfo : EIATTR_MIN_STACK_SIZE
	.align		4
.L_116:
        /*01bc*/ 	.byte	0x04, 0x12
        /*01be*/ 	.short	(.L_118 - .L_117)
	.align		4
.L_117:
        /*01c0*/ 	.word	index@(_ZN3cub18CUB_300001_SM_10006detail9transform16transform_kernelINS2_10policy_hubILb0EN4cuda3std3__45tupleIJN6thrust24THRUST_300001_SM_1000_NS6detail15normal_iteratorINSA_10device_ptrIdEEEESF_EEEE10policy1000EiNS7_5minusIdEESF_JPdSL_EEEvT0_iT1_T2_DpNS2_10kernel_argIT3_EE)
        /*01c4*/ 	.word	0x00000000


	//----- nvinfo : EIATTR_MIN_STACK_SIZE
	.align		4
.L_118:
        /*01c8*/ 	.byte	0x04, 0x12
        /*01ca*/ 	.short	(.L_120 - .L_119)
	.align		4
.L_119:
        /*01cc*/ 	.word	index@(_ZN3cub18CUB_300001_SM_10006detail8for_each13static_kernelINS2_12policy_hub_t12policy_500_tElN6thrust24THRUST_300001_SM_1000_NS8cuda_cub6__fill7functorINS7_6detail15normal_iteratorINS7_10device_ptrIdEEEEdEEEEvT0_T1_)
        /*01d0*/ 	.word	0x00000000


	//----- nvinfo : EIATTR_MIN_STACK_SIZE
	.align		4
.L_120:
        /*01d4*/ 	.byte	0x04, 0x12
        /*01d6*/ 	.short	(.L_122 - .L_121)
	.align		4
.L_121:
        /*01d8*/ 	.word	index@(_ZN3cub18CUB_300001_SM_10006detail8for_each13static_kernelINS2_12policy_hub_t12policy_500_tEmN6thrust24THRUST_300001_SM_1000_NS8cuda_cub20__uninitialized_fill7functorINS7_10device_ptrIdEEdEEEEvT0_T1_)
        /*01dc*/ 	.word	0x00000000


	//----- nvinfo : EIATTR_MIN_STACK_SIZE
	.align		4
.L_122:
        /*01e0*/ 	.byte	0x04, 0x12
        /*01e2*/ 	.short	(.L_124 - .L_123)
	.align		4
.L_123:
        /*01e4*/ 	.word	index@(_ZN3cub18CUB_300001_SM_10006detail11EmptyKernelIvEEvv)
        /*01e8*/ 	.word	0x00000000
.L_124:


//--------------------- .nv.compat                --------------------------
	.section	.nv.compat,"",@"SHT_CUDA_COMPAT_INFO"
	.align	4
        /*0000*/ 	.byte	0x02, 0x09, 0x00, 0x00, 0x02, 0x02, 0x02, 0x00, 0x02, 0x05, 0x05, 0x00, 0x03, 0x07, 0x01, 0x01
        /*0010*/ 	.byte	0x02, 0x03, 0x00, 0x00, 0x02, 0x06, 0x01, 0x00, 0x04, 0x0b, 0x08, 0x00, 0x01, 0x00, 0x00, 0x00
        /*0020*/ 	.byte	0x00, 0x00, 0x00, 0x00


//--------------------- .nv.info._ZN3cub18CUB_300001_SM_10006detail6reduce28DeviceReduceSingleTileKernelINS2_10policy_hubIdyN4cuda3std3__44plusIdEEE10Policy1000EPdSC_iS9_ddNS7_10__identityEEEvT0_T1_T2_T3_T4_T6_ --------------------------
	.section	.nv.info._ZN3cub18CUB_300001_SM_10006detail6reduce28DeviceReduceSingleTileKernelINS2_10policy_hubIdyN4cuda3std3__44plusIdEEE10Policy1000EPdSC_iS9_ddNS7_10__identityEEEvT0_T1_T2_T3_T4_T6_,"",@"SHT_CUDA_INFO"
	.sectionflags	@""
	.align	4


	//----- nvinfo : EIATTR_CUDA_API_VERSION
	.align		4
        /*0000*/ 	.byte	0x04, 0x37
        /*0002*/ 	.short	(.L_126 - .L_125)
.L_125:
        /*0004*/ 	.word	0x00000082


	//----- nvinfo : EIATTR_KPARAM_INFO
	.align		4
.L_126:
        /*0008*/ 	.byte	0x04, 0x17
        /*000a*/ 	.short	(.L_128 - .L_127)
.L_127:
        /*000c*/ 	.word	0x00000000
        /*0010*/ 	.short	0x0005
        /*0012*/ 	.short	0x0020
        /*0014*/ 	.byte	0x00, 0xf0, 0x05, 0x00


	//----- nvinfo : EIATTR_KPARAM_INFO
	.align		4
.L_128:
        /*0018*/ 	.byte	0x04, 0x17
        /*001a*/ 	.short	(.L_130 - .L_129)
.L_129:
        /*001c*/ 	.word	0x00000000
        /*0020*/ 	.short	0x0004
        /*0022*/ 	.short	0x0018
        /*0024*/ 	.byte	0x00, 0xf0, 0x21, 0x00


	//----- nvinfo : EIATTR_KPARAM_INFO
	.align		4
.L_130:
        /*0028*/ 	.byte	0x04, 0x17
        /*002a*/ 	.short	(.L_132 - .L_131)
.L_131:
        /*002c*/ 	.word	0x00000000
        /*0030*/ 	.short	0x0003
        /*0032*/ 	.short	0x0014
        /*0034*/ 	.byte	0x00, 0xf0, 0x05, 0x00


	//----- nvinfo : EIATTR_KPARAM_INFO
	.align		4
.L_132:
        /*0038*/ 	.byte	0x04, 0x17
        /*003a*/ 	.short	(.L_134 - .L_133)
.L_133:
        /*003c*/ 	.word	0x00000000
        /*0040*/ 	.short	0x0002
        /*0042*/ 	.short	0x0010
        /*0044*/ 	.byte	0x00, 0xf0, 0x11, 0x00


	//----- nvinfo : EIATTR_KPARAM_INFO
	.align		4
.L_134:
        /*0048*/ 	.byte	0x04, 0x17
        /*004a*/ 	.short	(.L_136 - .L_135)
.L_135:
        /*004c*/ 	.word	0x00000000
        /*0050*/ 	.short	0x0001
        /*0052*/ 	.short	0x0008
        /*0054*/ 	.byte	0x00, 0xf5, 0x21, 0x00


	//----- nvinfo : EIATTR_KPARAM_INFO
	.align		4
.L_136:
        /*0058*/ 	.byte	0x04, 0x17
        /*005a*/ 	.short	(.L_138 - .L_137)
.L_137:
        /*005c*/ 	.word	0x00000000
        /*0060*/ 	.short	0x0000
        /*0062*/ 	.short	0x0000
        /*0064*/ 	.byte	0x00, 0xf5, 0x21, 0x00


	//----- nvinfo : EIATTR_SPARSE_MMA_MASK
	.align		4
.L_138:
        /*0068*/ 	.byte	0x03, 0x50
        /*006a*/ 	.short	0x0000


	//----- nvinfo : EIATTR_MAXREG_COUNT
	.align		4
        /*006c*/ 	.byte	0x03, 0x1b
        /*006e*/ 	.short	0x0080


	//----- nvinfo : EIATTR_NUM_BARRIERS
	.align		4
        /*0070*/ 	.byte	0x02, 0x4c
        /*0072*/ 	.byte	0x01
	.zero		1


	//----- nvinfo : EIATTR_MERCURY_ISA_VERSION
	.align		4
        /*0074*/ 	.byte	0x03, 0x5f
        /*0076*/ 	.short	0x0101


	//----- nvinfo : EIATTR_COOP_GROUP_MASK_REGIDS
	.align		4
        /*0078*/ 	.byte	0x04, 0x29
        /*007a*/ 	.short	(.L_140 - .L_139)


	//   ....[0]....
.L_139:
        /*007c*/ 	.word	0xffffffff


	//   ....[1]....
        /*0080*/ 	.word	0xffffffff


	//   ....[2]....
        /*0084*/ 	.word	0xffffffff


	//   ....[3]....
        /*0088*/ 	.word	0xffffffff


	//   ....[4]....
        /*008c*/ 	.word	0xffffffff


	//   ....[5]....
        /*0090*/ 	.word	0xffffffff


	//   ....[6]....
        /*0094*/ 	.word	0xffffffff


	//   ....[7]....
        /*0098*/ 	.word	0xffffffff


	//   ....[8]....
        /*009c*/ 	.word	0xffffffff


	//   ....[9]....
        /*00a0*/ 	.word	0xffffffff


	//   ....[10]....
        /*00a4*/ 	.word	0xffffffff


	//   ....[11]....
        /*00a8*/ 	.word	0xffffffff


	//   ....[12]....
        /*00ac*/ 	.word	0xffffffff


	//   ....[13]....
        /*00b0*/ 	.word	0xffffffff


	//   ....[14]....
        /*00b4*/ 	.word	0xffffffff


	//   ....[15]....
        /*00b8*/ 	.word	0xffffffff


	//   ....[16]....
        /*00bc*/ 	.word	0xffffffff


	//   ....[17]....
        /*00c0*/ 	.word	0xffffffff


	//   ....[18]....
        /*00c4*/ 	.word	0xffffffff


	//   ....[19]....
        /*00c8*/ 	.word	0xffffffff


	//   ....[20]....
        /*00cc*/ 	.word	0xffffffff


	//   ....[21]....
        /*00d0*/ 	.word	0xffffffff


	//   ....[22]....
        /*00d4*/ 	.word	0xffffffff


	//   ....[23]....
        /*00d8*/ 	.word	0xffffffff


	//   ....[24]....
        /*00dc*/ 	.word	0xffffffff


	//   ....[25]....
        /*00e0*/ 	.word	0xffffffff


	//   ....[26]....
        /*00e4*/ 	.word	0xffffffff


	//   ....[27]....
        /*00e8*/ 	.word	0xffffffff


	//   ....[28]....
        /*00ec*/ 	.word	0xffffffff


	//   ....[29]....
        /*00f0*/ 	.word	0xffffffff


	//----- nvinfo : EIATTR_COOP_GROUP_INSTR_OFFSETS
	.align		4
.L_140:
        /*00f4*/ 	.byte	0x04, 0x28
        /*00f6*/ 	.short	(.L_142 - .L_141)


	//   ....[0]....
.L_141:
        /*00f8*/ 	.word	0x00000960


	//   ....[1]....
        /*00fc*/ 	.word	0x00000970


	//   ....[2]....
        /*0100*/ 	.word	0x000009e0


	//   ....[3]....
        /*0104*/ 	.word	0x00000a10


	//   ....[4]....
        /*0108*/ 	.word	0x00000a70


	//   ....[5]....
        /*010c*/ 	.word	0x00000a80


	//   ....[6]....
        /*0110*/ 	.word	0x00000ae0


	//   ....[7]....
        /*0114*/ 	.word	0x00000af0


	//   ....[8]....
        /*0118*/ 	.word	0x00000b40


	//   ....[9]....
        /*011c*/ 	.word	0x00000b60


	//   ....[10]....
        /*0120*/ 	.word	0x00000e10


	//   ....[11]....
        /*0124*/ 	.word	0x00000e20


	//   ....[12]....
        /*0128*/ 	.word	0x00000eb0


	//   ....[13]....
        /*012c*/ 	.word	0x00000ed0


	//   ....[14]....
        /*0130*/ 	.word	0x00000f20


	//   ....[15]....
        /*0134*/ 	.word	0x00000f40


	//   ....[16]....
        /*0138*/ 	.word	0x00000f90


	//   ....[17]....
        /*013c*/ 	.word	0x00000fb0


	//   ....[18]....
        /*0140*/ 	.word	0x00001000


	//   ....[19]....
        /*0144*/ 	.word	0x00001030


	//   ....[20]....
        /*0148*/ 	.word	0x000020b0


	//   ....[21]....
        /*014c*/ 	.word	0x000020c0


	//   ....[22]....
        /*0150*/ 	.word	0x00002130


	//   ....[23]....
        /*0154*/ 	.word	0x00002140


	//   ....[24]....
        /*0158*/ 	.word	0x000021a0


	//   ....[25]....
        /*015c*/ 	.word	0x000021b0


	//   ....[26]....
        /*0160*/ 	.word	0x00002200


	//   ....[27]....
        /*0164*/ 	.word	0x00002220


	//   ....[28]....
        /*0168*/ 	.word	0x00002280


	//   ....[29]....
        /*016c*/ 	.word	0x000022b0


	//----- nvinfo : EIATTR_VRC_CTA_INIT_COUNT
	.align		4
.L_142:
        /*0170*/ 	.byte	0x02, 0x4a
	.zero		1
	.zero		1


	//----- nvinfo : EIATTR_EXIT_INSTR_OFFSETS
	.align		4
        /*0174*/ 	.byte	0x04, 0x1c
        /*0176*/ 	.short	(.L_144 - .L_143)


	//   ....[0]....
.L_143:
        /*0178*/ 	.word	0x00000080


	//   ....[1]....
        /*017c*/ 	.word	0x000000c0


	//   ....[2]....
        /*0180*/ 	.word	0x00002510


	//   ....[3]....
        /*0184*/ 	.word	0x00002560


	//----- nvinfo : EIATTR_MAX_THREADS
	.align		4
.L_144:
        /*0188*/ 	.byte	0x04, 0x05
        /*018a*/ 	.short	(.L_146 - .L_145)
.L_145:
        /*018c*/ 	.word	0x00000200
        /*0190*/ 	.word	0x00000001
        /*0194*/ 	.word	0x00000001


	//----- nvinfo : EIATTR_CRS_STACK_SIZE
	.align		4
.L_146:
        /*0198*/ 	.byte	0x04, 0x1e
        /*019a*/ 	.short	(.L_148 - .L_147)
.L_147:
        /*019c*/ 	.word	0x00000000


	//----- nvinfo : EIATTR_CBANK_PARAM_SIZE
	.align		4
.L_148:
        /*01a0*/ 	.byte	0x03, 0x19
        /*01a2*/ 	.short	0x0021


	//----- nvinfo : EIATTR_PARAM_CBANK
	.align		4
        /*01a4*/ 	.byte	0x04, 0x0a
        /*01a6*/ 	.short	(.L_150 - .L_149)
	.align		4
.L_149:
        /*01a8*/ 	.word	index@(.nv.constant0._ZN3cub18CUB_300001_SM_10006detail6reduce28DeviceReduceSingleTileKernelINS2_10policy_hubIdyN4cuda3std3__44plusIdEEE10Policy1000EPdSC_iS9_ddNS7_10__identityEEEvT0_T1_T2_T3_T4_T6_)
        /*01ac*/ 	.short	0x0380
        /*01ae*/ 	.short	0x0021


	//----- nvinfo : EIATTR_SW_WAR
	.align		4
.L_150:
        /*01b0*/ 	.byte	0x04, 0x36
        /*01b2*/ 	.short	(.L_152 - .L_151)
.L_151:
        /*01b4*/ 	.word	0x00000008
.L_152:


//--------------------- .nv.info._ZN3cub18CUB_300001_SM_10006detail6reduce18DeviceReduceKernelINS2_10policy_hubIdyN4cuda3std3__44plusIdEEE10Policy1000EN6thrust24THRUST_300001_SM_1000_NS6detail15normal_iteratorINSD_10device_ptrIdEEEEyS9_dNS7_10__identityEEEvT0_PT3_T1_NS0_13GridEvenShareISN_EET2_T4_ --------------------------
	.section	.nv.info._ZN3cub18CUB_300001_SM_10006detail6reduce18DeviceReduceKernelINS2_10policy_hubIdyN4cuda3std3__44plusIdEEE10Policy1000EN6thrust24THRUST_300001_SM_1000_NS6detail15normal_iteratorINSD_10device_ptrIdEEEEyS9_dNS7_10__identityEEEvT0_PT3_T1_NS0_13GridEvenShareISN_EET2_T4_,"",@"SHT_CUDA_INFO"
	.sectionflags	@""
	.align	4


	//----- nvinfo : EIATTR_CUDA_API_VERSION
	.align		4
        /*0000*/ 	.byte	0x04, 0x37
        /*0002*/ 	.short	(.L_154 - .L_153)
.L_153:
        /*0004*/ 	.word	0x00000082


	//----- nvinfo : EIATTR_KPARAM_INFO
	.align		4
.L_154:
        /*0008*/ 	.byte	0x04, 0x17
        /*000a*/ 	.short	(.L_156 - .L_155)
.L_155:
        /*000c*/ 	.word	0x00000000
        /*0010*/ 	.short	0x0005
        /*0012*/ 	.short	0x0061
        /*0014*/ 	.byte	0x00, 0xf0, 0x05, 0x00


	//----- nvinfo : EIATTR_KPARAM_INFO
	.align		4
.L_156:
        /*0018*/ 	.byte	0x04, 0x17
        /*001a*/ 	.short	(.L_158 - .L_157)
.L_157:
        /*001c*/ 	.word	0x00000000
        /*0020*/ 	.short	0x0004
        /*0022*/ 	.short	0x0060
        /*0024*/ 	.byte	0x00, 0xf0, 0x05, 0x00


	//----- nvinfo : EIATTR_KPARAM_INFO
	.align		4
.L_158:
        /*0028*/ 	.byte	0x04, 0x17
        /*002a*/ 	.short	(.L_160 - .L_159)
.L_159:
        /*002c*/ 	.word	0x00000000
        /*0030*/ 	.short	0x0003
        /*0032*/ 	.short	0x0018
        /*0034*/ 	.byte	0x00, 0xf0, 0x21, 0x01


	//----- nvinfo : EIATTR_KPARAM_INFO
	.align		4
.L_160:
        /*0038*/ 	.byte	0x04, 0x17
        /*003a*/ 	.short	(.L_162 - .L_161)
.L_161:
        /*003c*/ 	.word	0x00000000
        /*0040*/ 	.short	0x0002
        /*0042*/ 	.short	0x0010
        /*0044*/ 	.byte	0x00, 0xf0, 0x21, 0x00


	//----- nvinfo : EIATTR_KPARAM_INFO
	.align		4
.L_162:
        /*0048*/ 	.byte	0x04, 0x17
        /*004a*/ 	.short	(.L_164 - .L_163)
.L_163:
        /*004c*/ 	.word	0x00000000
        /*0050*/ 	.short	0x0001
        /*0052*/ 	.short	0x0008
        /*0054*/ 	.byte	0x00, 0xf5, 0x21, 0x00


	//----- nvinfo : EIATTR_KPARAM_INFO
	.align		4
.L_164:
        /*0058*/ 	.byte	0x04, 0x17
        /*005a*/ 	.short	(.L_166 - .L_165)
.L_165:
        /*005c*/ 	.word	0x00000000
        /*0060*/ 	.short	0x0000
        /*0062*/ 	.short	0x0000
        /*0064*/ 	.byte	0x00, 0xf0, 0x21, 0x00


	//----- nvinfo : EIATTR_SPARSE_MMA_MASK
	.align		4
.L_166:
        /*0068*/ 	.byte	0x03, 0x50
        /*006a*/ 	.short	0x0000


	//----- nvinfo : EIATTR_MAXREG_COUNT
	.align		4
        /*006c*/ 	.byte	0x03, 0x1b
        /*006e*/ 	.short	0x0080


	//----- nvinfo : EIATTR_NUM_BARRIERS
	.align		4
        /*0070*/ 	.byte	0x02, 0x4c
        /*0072*/ 	.byte	0x01
	.zero		1


	//----- nvinfo : EIATTR_MERCURY_ISA_VERSION
	.align		4
        /*0074*/ 	.byte	0x03, 0x5f
        /*0076*/ 	.short	0x0101


	//----- nvinfo : EIATTR_COOP_GROUP_MASK_REGIDS
	.align		4
        /*0078*/ 	.byte	0x04, 0x29
        /*007a*/ 	.short	(.L_168 - .L_167)


	//   ....[0]....
.L_167:
        /*007c*/ 	.word	0xffffffff


	//   ....[1]....
        /*0080*/ 	.word	0xffffffff


	//   ....[2]....
        /*0084*/ 	.word	0xffffffff


	//   ....[3]....
        /*0088*/ 	.word	0xffffffff


	//   ....[4]....
        /*008c*/ 	.word	0xffffffff


	//   ....[5]....
        /*0090*/ 	.word	0xffffffff


	//   ....[6]....
        /*0094*/ 	.word	0xffffffff


	//   ....[7]....
        /*0098*/ 	.word	0xffffffff


	//   ....[8]....
        /*009c*/ 	.word	0xffffffff


	//   ....[9]....
        /*00a0*/ 	.word	0xffffffff


	//   ....[10]....
        /*00a4*/ 	.word	0xffffffff


	//   ....[11]....
        /*00a8*/ 	.word	0xffffffff


	//   ....[12]....
        /*00ac*/ 	.word	0xffffffff


	//   ....[13]....
        /*00b0*/ 	.word	0xffffffff


	//   ....[14]....
        /*00b4*/ 	.word	0xffffffff


	//   ....[15]....
        /*00b8*/ 	.word	0xffffffff


	//   ....[16]....
        /*00bc*/ 	.word	0xffffffff


	//   ....[17]....
        /*00c0*/ 	.word	0xffffffff


	//   ....[18]....
        /*00c4*/ 	.word	0xffffffff


	//   ....[19]....
        /*00c8*/ 	.word	0xffffffff


	//   ....[20]....
        /*00cc*/ 	.word	0xffffffff


	//   ....[21]....
        /*00d0*/ 	.word	0xffffffff


	//   ....[22]....
        /*00d4*/ 	.word	0xffffffff


	//   ....[23]....
        /*00d8*/ 	.word	0xffffffff


	//   ....[24]....
        /*00dc*/ 	.word	0xffffffff


	//   ....[25]....
        /*00e0*/ 	.word	0xffffffff


	//   ....[26]....
        /*00e4*/ 	.word	0xffffffff


	//   ....[27]....
        /*00e8*/ 	.word	0xffffffff


	//   ....[28]....
        /*00ec*/ 	.word	0xffffffff


	//   ....[29]....
        /*00f0*/ 	.word	0xffffffff


	//----- nvinfo : EIATTR_COOP_GROUP_INSTR_OFFSETS
	.align		4
.L_168:
        /*00f4*/ 	.byte	0x04, 0x28
        /*00f6*/ 	.short	(.L_170 - .L_169)


	//   ....[0]....
.L_169:
        /*00f8*/ 	.word	0x000009a0


	//   ....[1]....
        /*00fc*/ 	.word	0x000009b0


	//   ....[2]....
        /*0100*/ 	.word	0x00000a20


	//   ....[3]....
        /*0104*/ 	.word	0x00000a40


	//   ....[4]....
        /*0108*/ 	.word	0x00000ab0


	//   ....[5]....
        /*010c*/ 	.word	0x00000ac0


	//   ....[6]....
        /*0110*/ 	.word	0x00000b10


	//   ....[7]....
        /*0114*/ 	.word	0x00000b30


	//   ....[8]....
        /*0118*/ 	.word	0x00000ba0


	//   ....[9]....
        /*011c*/ 	.word	0x00000bb0


	//   ....[10]....
        /*0120*/ 	.word	0x00000e50


	//   ....[11]....
        /*0124*/ 	.word	0x00000e60


	//   ....[12]....
        /*0128*/ 	.word	0x00000ee0


	//   ....[13]....
        /*012c*/ 	.word	0x00000f00


	//   ....[14]....
        /*0130*/ 	.word	0x00000f50


	//   ....[15]....
        /*0134*/ 	.word	0x00000f80


	//   ....[16]....
        /*0138*/ 	.word	0x00000fd0


	//   ....[17]....
        /*013c*/ 	.word	0x00000ff0


	//   ....[18]....
        /*0140*/ 	.word	0x00001060


	//   ....[19]....
        /*0144*/ 	.word	0x00001090


	//   ....[20]....
        /*0148*/ 	.word	0x00002360


	//   ....[21]....
        /*014c*/ 	.word	0x00002370


	//   ....[22]....
        /*0150*/ 	.word	0x000023f0


	//   ....[23]....
        /*0154*/ 	.word	0x00002400


	//   ....[24]....
        /*0158*/ 	.word	0x00002460


	//   ....[25]....
        /*015c*/ 	.word	0x00002470


	//   ....[26]....
        /*0160*/ 	.word	0x000024c0


	//   ....[27]....
        /*0164*/ 	.word	0x000024f0


	//   ....[28]....
        /*0168*/ 	.word	0x00002570


	//   ....[29]....
        /*016c*/ 	.word	0x00002580


	//----- nvinfo : EIATTR_VRC_CTA_INIT_COUNT
	.align		4
.L_170:
        /*0170*/ 	.byte	0x02, 0x4a
	.zero		1
	.zero		1


	//----- nvinfo : EIATTR_EXIT_INSTR_OFFSETS
	.align		4
        /*0174*/ 	.byte	0x04, 0x1c
        /*0176*/ 	.short	(.L_172 - .L_171)


	//   ....[0]....
.L_171:
        /*0178*/ 	.word	0x000027b0


	//   ....[1]....
        /*017c*/ 	.word	0x00002810


	//----- nvinfo : EIATTR_MAX_THREADS
	.align		4
.L_172:
        /*0180*/ 	.byte	0x04, 0x05
        /*0182*/ 	.short	(.L_174 - .L_173)
.L_173:
        /*0184*/ 	.word	0x00000200
        /*0188*/ 	.word	0x00000001
        /*018c*/ 	.word	0x00000001


	//----- nvinfo : EIATTR_CRS_STACK_SIZE
	.align		4
.L_174:
        /*0190*/ 	.byte	0x04, 0x1e
        /*0192*/ 	.short	(.L_176 - .L_175)
.L_175:
        /*0194*/ 	.word	0x00000000


	//----- nvinfo : EIATTR_CBANK_PARAM_SIZE
	.align		4
.L_176:
        /*0198*/ 	.byte	0x03, 0x19
        /*019a*/ 	.short	0x0062


	//----- nvinfo : EIATTR_PARAM_CBANK
	.align		4
        /*019c*/ 	.byte	0x04, 0x0a
        /*019e*/ 	.short	(.L_178 - .L_177)
	.align		4
.L_177:
        /*01a0*/ 	.word	index@(.nv.constant0._ZN3cub18CUB_300001_SM_10006detail6reduce18DeviceReduceKernelINS2_10policy_hubIdyN4cuda3std3__44plusIdEEE10Policy1000EN6thrust24THRUST_300001_SM_1000_NS6detail15normal_iteratorINSD_10device_ptrIdEEEEyS9_dNS7_10__identityEEEvT0_PT3_T1_NS0_13GridEvenShareISN_EET2_T4_)
        /*01a4*/ 	.short	0x0380
        /*01a6*/ 	.short	0x0062


	//----- nvinfo : EIATTR_SW_WAR
	.align		4
.L_178:
        /*01a8*/ 	.byte	0x04, 0x36
        /*01aa*/ 	.short	(.L_180 - .L_179)
.L_179:
        /*01ac*/ 	.word	0x00000008
.L_180:


//--------------------- .nv.info._ZN3cub18CUB_300001_SM_10006detail6reduce28DeviceReduceSingleTileKernelINS2_10policy_hubIdyN4cuda3std3__44plusIdEEE10Policy1000EN6thrust24THRUST_300001_SM_1000_NS6detail15normal_iteratorINSD_10device_ptrIdEEEEPdyS9_ddNS7_10__identityEEEvT0_T1_T2_T3_T4_T6_ --------------------------
	.section	.nv.info._ZN3cub18CUB_300001_SM_10006detail6reduce28DeviceReduceSingleTileKernelINS2_10policy_hubIdyN4cuda3std3__44plusIdEEE10Policy1000EN6thrust24THRUST_300001_SM_1000_NS6detail15normal_iteratorINSD_10device_ptrIdEEEEPdyS9_ddNS7_10__identityEEEvT0_T1_T2_T3_T4_T6_,"",@"SHT_CUDA_INFO"
	.sectionflags	@""
	.align	4


	//----- nvinfo : EIATTR_CUDA_API_VERSION
	.align		4
        /*0000*/ 	.byte	0x04, 0x37
        /*0002*/ 	.short	(.L_182 - .L_181)
.L_181:
        /*0004*/ 	.word	0x00000082


	//----- nvinfo : EIATTR_KPARAM_INFO
	.align		4
.L_182:
        /*0008*/ 	.byte	0x04, 0x17
        /*000a*/ 	.short	(.L_184 - .L_183)
.L_183:
        /*000c*/ 	.word	0x00000000
        /*0010*/ 	.short	0x0005
        /*0012*/ 	.short	0x0028
        /*0014*/ 	.byte	0x00, 0xf0, 0x05, 0x00


	//----- nvinfo : EIATTR_KPARAM_INFO
	.align		4
.L_184:
        /*0018*/ 	.byte	0x04, 0x17
        /*001a*/ 	.short	(.L_186 - .L_185)
.L_185:
        /*001c*/ 	.word	0x00000000
        /*0020*/ 	.short	0x0004
        /*0022*/ 	.short	0x0020
        /*0024*/ 	.byte	0x00, 0xf0, 0x21, 0x00


	//----- nvinfo : EIATTR_KPARAM_INFO
	.align		4
.L_186:
        /*0028*/ 	.byte	0x04, 0x17
        /*002a*/ 	.short	(.L_188 - .L_187)
.L_187:
        /*002c*/ 	.word	0x00000000
        /*0030*/ 	.short	0x0003
        /*0032*/ 	.short	0x0018
        /*0034*/ 	.byte	0x00, 0xf0, 0x05, 0x00


	//----- nvinfo : EIATTR_KPARAM_INFO
	.align		4
.L_188:
        /*0038*/ 	.byte	0x04, 0x17
        /*003a*/ 	.short	(.L_190 - .L_189)
.L_189:
        /*003c*/ 	.word	0x00000000
        /*0040*/ 	.short	0x0002
        /*0042*/ 	.short	0x0010
        /*0044*/ 	.byte	0x00, 0xf0, 0x21, 0x00


	//----- nvinfo : EIATTR_KPARAM_INFO
	.align		4
.L_190:
        /*0048*/ 	.byte	0x04, 0x17
        /*004a*/ 	.short	(.L_192 - .L_191)
.L_191:
        /*004c*/ 	.word	0x00000000
        /*0050*/ 	.short	0x0001
        /*0052*/ 	.short	0x0008
        /*0054*/ 	.byte	0x00, 0xf5, 0x21, 0x00


	//----- nvinfo : EIATTR_KPARAM_INFO
	.align		4
.L_192:
        /*0058*/ 	.byte	0x04, 0x17
        /*005a*/ 	.short	(.L_194 - .L_193)
.L_193:
        /*005c*/ 	.word	0x00000000
        /*0060*/ 	.short	0x0000
        /*0062*/ 	.short	0x0000
        /*0064*/ 	.byte	0x00, 0xf0, 0x21, 0x00


	//----- nvinfo : EIATTR_SPARSE_MMA_MASK
	.align		4
.L_194:
        /*0068*/ 	.byte	0x03, 0x50
        /*006a*/ 	.short	0x0000


	//----- nvinfo : EIATTR_MAXREG_COUNT
	.align		4
        /*006c*/ 	.byte	0x03, 0x1b
        /*006e*/ 	.short	0x0080


	//----- nvinfo : EIATTR_NUM_BARRIERS
	.align		4
        /*0070*/ 	.byte	0x02, 0x4c
        /*0072*/ 	.byte	0x01
	.zero		1


	//----- nvinfo : EIATTR_MERCURY_ISA_VERSION
	.align		4
        /*0074*/ 	.byte	0x03, 0x5f
        /*0076*/ 	.short	0x0101


	//----- nvinfo : EIATTR_COOP_GROUP_MASK_REGIDS
	.align		4
        /*0078*/ 	.byte	0x04, 0x29
        /*007a*/ 	.short	(.L_196 - .L_195)


	//   ....[0]....
.L_195:
        /*007c*/ 	.word	0xffffffff


	//   ....[1]....
        /*0080*/ 	.word	0xffffffff


	//   ....[2]....
        /*0084*/ 	.word	0xffffffff


	//   ....[3]....
        /*0088*/ 	.word	0xffffffff


	//   ....[4]....
        /*008c*/ 	.word	0xffffffff


	//   ....[5]....
        /*0090*/ 	.word	0xffffffff


	//   ....[6]....
        /*0094*/ 	.word	0xffffffff


	//   ....[7]....
        /*0098*/ 	.word	0xffffffff


	//   ....[8]....
        /*009c*/ 	.word	0xffffffff


	//   ....[9]....
        /*00a0*/ 	.word	0xffffffff


	//   ....[10]....
        /*00a4*/ 	.word	0xffffffff


	//   ....[11]....
        /*00a8*/ 	.word	0xffffffff


	//   ....[12]....
        /*00ac*/ 	.word	0xffffffff


	//   ....[13]....
        /*00b0*/ 	.word	0xffffffff


	//   ....[14]....
        /*00b4*/ 	.word	0xffffffff


	//   ....[15]....
        /*00b8*/ 	.word	0xffffffff


	//   ....[16]....
        /*00bc*/ 	.word	0xffffffff


	//   ....[17]....
        /*00c0*/ 	.word	0xffffffff


	//   ....[18]....
        /*00c4*/ 	.word	0xffffffff


	//   ....[19]....
        /*00c8*/ 	.word	0xffffffff


	//   ....[20]....
        /*00cc*/ 	.word	0xffffffff


	//   ....[21]....
        /*00d0*/ 	.word	0xffffffff


	//   ....[22]....
        /*00d4*/ 	.word	0xffffffff


	//   ....[23]....
        /*00d8*/ 	.word	0xffffffff


	//   ....[24]....
        /*00dc*/ 	.word	0xffffffff


	//   ....[25]....
        /*00e0*/ 	.word	0xffffffff


	//   ....[26]....
        /*00e4*/ 	.word	0xffffffff


	//   ....[27]....
        /*00e8*/ 	.word	0xffffffff


	//   ....[28]....
        /*00ec*/ 	.word	0xffffffff


	//   ....[29]....
        /*00f0*/ 	.word	0xffffffff


	//----- nvinfo : EIATTR_COOP_GROUP_INSTR_OFFSETS
	.align		4
.L_196:
        /*00f4*/ 	.byte	0x04, 0x28
        /*00f6*/ 	.short	(.L_198 - .L_197)


	//   ....[0]....
.L_197:
        /*00f8*/ 	.word	0x00000910


	//   ....[1]....
        /*00fc*/ 	.word	0x00000920


	//   ....[2]....
        /*0100*/ 	.word	0x00000990


	//   ....[3]....
        /*0104*/ 	.word	0x000009a0


	//   ....[4]....
        /*0108*/ 	.word	0x00000a00


	//   ....[5]....
        /*010c*/ 	.word	0x00000a10


	//   ....[6]....
        /*0110*/ 	.word	0x00000a60


	//   ....[7]....
        /*0114*/ 	.word	0x00000a80


	//   ....[8]....
        /*0118*/ 	.word	0x00000ae0


	//   ....[9]....
        /*011c*/ 	.word	0x00000b10


	//   ....[10]....
        /*0120*/ 	.word	0x00000dc0


	//   ....[11]....
        /*0124*/ 	.word	0x00000dd0


	//   ....[12]....
        /*0128*/ 	.word	0x00000e60


	//   ....[13]....
        /*012c*/ 	.word	0x00000e70


	//   ....[14]....
        /*0130*/ 	.word	0x00000ed0


	//   ....[15]....
        /*0134*/ 	.word	0x00000ee0


	//   ....[16]....
        /*0138*/ 	.word	0x00000f30


	//   ....[17]....
        /*013c*/ 	.word	0x00000f50


	//   ....[18]....
        /*0140*/ 	.word	0x00000fc0


	//   ....[19]....
        /*0144*/ 	.word	0x00000ff0


	//   ....[20]....
        /*0148*/ 	.word	0x00002180


	//   ....[21]....
        /*014c*/ 	.word	0x00002190


	//   ....[22]....
        /*0150*/ 	.word	0x00002200


	//   ....[23]....
        /*0154*/ 	.word	0x00002210


	//   ....[24]....
        /*0158*/ 	.word	0x00002270


	//   ....[25]....
        /*015c*/ 	.word	0x00002280


	//   ....[26]....
        /*0160*/ 	.word	0x000022d0


	//   ....[27]....
        /*0164*/ 	.word	0x000022f0


	//   ....[28]....
        /*0168*/ 	.word	0x00002350


	//   ....[29]....
        /*016c*/ 	.word	0x00002380


	//----- nvinfo : EIATTR_VRC_CTA_INIT_COUNT
	.align		4
.L_198:
        /*0170*/ 	.byte	0x02, 0x4a
	.zero		1
	.zero		1


	//----- nvinfo : EIATTR_EXIT_INSTR_OFFSETS
	.align		4
        /*0174*/ 	.byte	0x04, 0x1c
        /*0176*/ 	.short	(.L_200 - .L_199)


	//   ....[0]....
.L_199:
        /*0178*/ 	.word	0x000000a0


	//   ....[1]....
        /*017c*/ 	.word	0x000000e0


	//   ....[2]....
        /*0180*/ 	.word	0x000025e0


	//   ....[3]....
        /*0184*/ 	.word	0x00002630


	//----- nvinfo : EIATTR_MAX_THREADS
	.align		4
.L_200:
        /*0188*/ 	.byte	0x04, 0x05
        /*018a*/ 	.short	(.L_202 - .L_201)
.L_201:
        /*018c*/ 	.word	0x00000200
        /*0190*/ 	.word	0x00000001
        /*0194*/ 	.word	0x00000001


	//----- nvinfo : EIATTR_CRS_STACK_SIZE
	.align		4
.L_202:
        /*0198*/ 	.byte	0x04, 0x1e
        /*019a*/ 	.short	(.L_204 - .L_203)
.L_203:
        /*019c*/ 	.word	0x00000000


	//----- nvinfo : EIATTR_CBANK_PARAM_SIZE
	.align		4
.L_204:
        /*01a0*/ 	.byte	0x03, 0x19
        /*01a2*/ 	.short	0x0029


	//----- nvinfo : EIATTR_PARAM_CBANK
	.align		4
        /*01a4*/ 	.byte	0x04, 0x0a
        /*01a6*/ 	.short	(.L_206 - .L_205)
	.align		4
.L_205:
        /*01a8*/ 	.word	index@(.nv.constant0._ZN3cub18CUB_300001_SM_10006detail6reduce28DeviceReduceSingleTileKernelINS2_10policy_hubIdyN4cuda3std3__44plusIdEEE10Policy1000EN6thrust24THRUST_300001_SM_1000_NS6detail15normal_iteratorINSD_10device_ptrIdEEEEPdyS9_ddNS7_10__identityEEEvT0_T1_T2_T3_T4_T6_)
        /*01ac*/ 	.short	0x0380
        /*01ae*/ 	.short	0x0029


	//----- nvinfo : EIATTR_SW_WAR
	.align		4
.L_206:
        /*01b0*/ 	.byte	0x04, 0x36
        /*01b2*/ 	.short	(.L_208 - .L_207)
.L_207:
        /*01b4*/ 	.word	0x00000008
.L_208:


//--------------------- .nv.info._ZN3cub18CUB_300001_SM_10006detail6reduce28DeviceReduceSingleTileKernelINS2_10policy_hubIdjN4cuda3std3__44plusIdEEE10Policy1000EPdSC_iS9_ddNS7_10__identityEEEvT0_T1_T2_T3_T4_T6_ --------------------------
	.section	.nv.info._ZN3cub18CUB_300001_SM_10006detail6reduce28DeviceReduceSingleTileKernelINS2_10policy_hubIdjN4cuda3std3__44plusIdEEE10Policy1000EPdSC_iS9_ddNS7_10__identityEEEvT0_T1_T2_T3_T4_T6_,"",@"SHT_CUDA_INFO"
	.sectionflags	@""
	.align	4


	//----- nvinfo : EIATTR_CUDA_API_VERSION
	.align		4
        /*0000*/ 	.byte	0x04, 0x37
        /*0002*/ 	.short	(.L_210 - .L_209)
.L_209:
        /*0004*/ 	.word	0x00000082


	//----- nvinfo : EIATTR_KPARAM_INFO
	.align		4
.L_210:
        /*0008*/ 	.byte	0x04, 0x17
        /*000a*/ 	.short	(.L_212 - .L_211)
.L_211:
        /*000c*/ 	.word	0x00000000
        /*0010*/ 	.short	0x0005
        /*0012*/ 	.short	0x0020
        /*0014*/ 	.byte	0x00, 0xf0, 0x05, 0x00


	//----- nvinfo : EIATTR_KPARAM_INFO
	.align		4
.L_212:
        /*0018*/ 	.byte	0x04, 0x17
        /*001a*/ 	.short	(.L_214 - .L_213)
.L_213:
        /*001c*/ 	.word	0x00000000
        /*0020*/ 	.short	0x0004
        /*0022*/ 	.short	0x0018
        /*0024*/ 	.byte	0x00, 0xf0, 0x21, 0x00


	//----- nvinfo : EIATTR_KPARAM_INFO
	.align		4
.L_214:
        /*0028*/ 	.byte	0x04, 0x17
        /*002a*/ 	.short	(.L_216 - .L_215)
.L_215:
        /*002c*/ 	.word	0x00000000
        /*0030*/ 	.short	0x0003
        /*0032*/ 	.short	0x0014
        /*0034*/ 	.byte	0x00, 0xf0, 0x05, 0x00


	//----- nvinfo : EIATTR_KPARAM_INFO
	.align		4
.L_216:
        /*0038*/ 	.byte	0x04, 0x17
        /*003a*/ 	.short	(.L_218 - .L_217)
.L_217:
        /*003c*/ 	.word	0x00000000
        /*0040*/ 	.short	0x0002
        /*0042*/ 	.short	0x0010
        /*0044*/ 	.byte	0x00, 0xf0, 0x11, 0x00


	//----- nvinfo : EIATTR_KPARAM_INFO
	.align		4
.L_218:
        /*0048*/ 	.byte	0x04, 0x17
        /*004a*/ 	.short	(.L_220 - .L_219)
.L_219:
        /*004c*/ 	.word	0x00000000
        /*0050*/ 	.short	0x0001
        /*0052*/ 	.short	0x0008
        /*0054*/ 	.byte	0x00, 0xf5, 0x21, 0x00


	//----- nvinfo : EIATTR_KPARAM_INFO
	.align		4
.L_220:
        /*0058*/ 	.byte	0x04, 0x17
        /*005a*/ 	.short	(.L_222 - .L_221)
.L_221:
        /*005c*/ 	.word	0x00000000
        /*0060*/ 	.short	0x0000
        /*0062*/ 	.short	0x0000
        /*0064*/ 	.byte	0x00, 0xf5, 0x21, 0x00


	//----- nvinfo : EIATTR_SPARSE_MMA_MASK
	.align		4
.L_222:
        /*0068*/ 	.byte	0x03, 0x50
        /*006a*/ 	.short	0x0000


	//----- nvinfo : EIATTR_MAXREG_COUNT
	.align		4
        /*006c*/ 	.byte	0x03, 0x1b
        /*006e*/ 	.short	0x0060


	//----- nvinfo : EIATTR_NUM_BARRIERS
	.align		4
        /*0070*/ 	.byte	0x02, 0x4c
        /*0072*/ 	.byte	0x01
	.zero		1


	//----- nvinfo : EIATTR_MERCURY_ISA_VERSION
	.align		4
        /*0074*/ 	.byte	0x03, 0x5f
        /*0076*/ 	.short	0x0101


	//----- nvinfo : EIATTR_COOP_GROUP_MASK_REGIDS
	.align		4
        /*0078*/ 	.byte	0x04, 0x29
        /*007a*/ 	.short	(.L_224 - .L_223)


	//   ....[0]....
.L_223:
        /*007c*/ 	.word	0xffffffff


	//   ....[1]....
        /*0080*/ 	.word	0xffffffff


	//   ....[2]....
        /*0084*/ 	.word	0xffffffff


	//   ....[3]....
        /*0088*/ 	.word	0xffffffff


	//   ....[4]....
        /*008c*/ 	.word	0xffffffff


	//   ....[5]....
        /*0090*/ 	.word	0xffffffff


	//   ....[6]....
        /*0094*/ 	.word	0xffffffff


	//   ....[7]....
        /*0098*/ 	.word	0xffffffff


	//   ....[8]....
        /*009c*/ 	.word	0xffffffff


	//   ....[9]....
        /*00a0*/ 	.word	0xffffffff


	//   ....[10]....
        /*00a4*/ 	.word	0xffffffff


	//   ....[11]....
        /*00a8*/ 	.word	0xffffffff


	//   ....[12]....
        /*00ac*/ 	.word	0xffffffff


	//   ....[13]....
        /*00b0*/ 	.word	0xffffffff


	//   ....[14]....
        /*00b4*/ 	.word	0xffffffff


	//   ....[15]....
        /*00b8*/ 	.word	0xffffffff


	//   ....[16]....
        /*00bc*/ 	.word	0xffffffff


	//   ....[17]....
        /*00c0*/ 	.word	0xffffffff


	//   ....[18]....
        /*00c4*/ 	.word	0xffffffff


	//   ....[19]....
        /*00c8*/ 	.word	0xffffffff


	//   ....[20]....
        /*00cc*/ 	.word	0xffffffff


	//   ....[21]....
        /*00d0*/ 	.word	0xffffffff


	//   ....[22]....
        /*00d4*/ 	.word	0xffffffff


	//   ....[23]....
        /*00d8*/ 	.word	0xffffffff


	//   ....[24]....
        /*00dc*/ 	.word	0xffffffff


	//   ....[25]....
        /*00e0*/ 	.word	0xffffffff


	//   ....[26]....
        /*00e4*/ 	.word	0xffffffff


	//   ....[27]....
        /*00e8*/ 	.word	0xffffffff


	//   ....[28]....
        /*00ec*/ 	.word	0xffffffff


	//   ....[29]....
        /*00f0*/ 	.word	0xffffffff


	//----- nvinfo : EIATTR_COOP_GROUP_INSTR_OFFSETS
	.align		4
.L_224:
        /*00f4*/ 	.byte	0x04, 0x28
        /*00f6*/ 	.short	(.L_226 - .L_225)


	//   ....[0]....
.L_225:
        /*00f8*/ 	.word	0x00000980


	//   ....[1]....
        /*00fc*/ 	.word	0x00000990


	//   ....[2]....
        /*0100*/ 	.word	0x00000a00


	//   ....[3]....
        /*0104*/ 	.word	0x00000a30


	//   ....[4]....
        /*0108*/ 	.word	0x00000aa0


	//   ....[5]....
        /*010c*/ 	.word	0x00000ab0


	//   ....[6]....
        /*0110*/ 	.word	0x00000b00


	//   ....[7]....
        /*0114*/ 	.word	0x00000b10


	//   ....[8]....
        /*0118*/ 	.word	0x00000b60


	//   ....[9]....
        /*011c*/ 	.word	0x00000b80


	//   ....[10]....
        /*0120*/ 	.word	0x00000e90


	//   ....[11]....
        /*0124*/ 	.word	0x00000ea0


	//   ....[12]....
        /*0128*/ 	.word	0x00000f30


	//   ....[13]....
        /*012c*/ 	.word	0x00000f50


	//   ....[14]....
        /*0130*/ 	.word	0x00000fa0


	//   ....[15]....
        /*0134*/ 	.word	0x00000fc0


	//   ....[16]....
        /*0138*/ 	.word	0x00001010


	//   ....[17]....
        /*013c*/ 	.word	0x00001040


	//   ....[18]....
        /*0140*/ 	.word	0x000010a0


	//   ....[19]....
        /*0144*/ 	.word	0x000010d0


	//   ....[20]....
        /*0148*/ 	.word	0x000022b0


	//   ....[21]....
        /*014c*/ 	.word	0x000022c0


	//   ....[22]....
        /*0150*/ 	.word	0x00002330


	//   ....[23]....
        /*0154*/ 	.word	0x00002340


	//   ....[24]....
        /*0158*/ 	.word	0x000023a0


	//   ....[25]....
        /*015c*/ 	.word	0x000023d0


	//   ....[26]....
        /*0160*/ 	.word	0x00002450


	//   ....[27]....
        /*0164*/ 	.word	0x00002460


	//   ....[28]....
        /*0168*/ 	.word	0x000024b0


	//   ....[29]....
        /*016c*/ 	.word	0x000024c0


	//----- nvinfo : EIATTR_VRC_CTA_INIT_COUNT
	.align		4
.L_226:
        /*0170*/ 	.byte	0x02, 0x4a
	.zero		1
	.zero		1


	//----- nvinfo : EIATTR_EXIT_INSTR_OFFSETS
	.align		4
        /*0174*/ 	.byte	0x04, 0x1c
        /*0176*/ 	.short	(.L_228 - .L_227)


	//   ....[0]....
.L_227:
        /*0178*/ 	.word	0x00000080


	//   ....[1]....
        /*017c*/ 	.word	0x000000c0


	//   ....[2]....
        /*0180*/ 	.word	0x00002750


	//   ....[3]....
        /*0184*/ 	.word	0x000027a0


	//----- nvinfo : EIATTR_MAX_THREADS
	.align		4
.L_228:
        /*0188*/ 	.byte	0x04, 0x05
        /*018a*/ 	.short	(.L_230 - .L_229)
.L_229:
        /*018c*/ 	.word	0x00000280
        /*0190*/ 	.word	0x00000001
        /*0194*/ 	.word	0x00000001


	//----- nvinfo : EIATTR_CRS_STACK_SIZE
	.align		4
.L_230:
        /*0198*/ 	.byte	0x04, 0x1e
        /*019a*/ 	.short	(.L_232 - .L_231)
.L_231:
        /*019c*/ 	.word	0x00000000


	//----- nvinfo : EIATTR_CBANK_PARAM_SIZE
	.align		4
.L_232:
        /*01a0*/ 	.byte	0x03, 0x19
        /*01a2*/ 	.short	0x0021


	//----- nvinfo : EIATTR_PARAM_CBANK
	.align		4
        /*01a4*/ 	.byte	0x04, 0x0a
        /*01a6*/ 	.short	(.L_234 - .L_233)
	.align		4
.L_233:
        /*01a8*/ 	.word	index@(.nv.constant0._ZN3cub18CUB_300001_SM_10006detail6reduce28DeviceReduceSingleTileKernelINS2_10policy_hubIdjN4cuda3std3__44plusIdEEE10Policy1000EPdSC_iS9_ddNS7_10__identityEEEvT0_T1_T2_T3_T4_T6_)
        /*01ac*/ 	.short	0x0380
        /*01ae*/ 	.short	0x0021


	//----- nvinfo : EIATTR_SW_WAR
	.align		4
.L_234:
        /*01b0*/ 	.byte	0x04, 0x36
        /*01b2*/ 	.short	(.L_236 - .L_235)
.L_235:
        /*01b4*/ 	.word	0x00000008
.L_236:


//--------------------- .nv.info._ZN3cub18CUB_300001_SM_10006detail6reduce18DeviceReduceKernelINS2_10policy_hubIdjN4cuda3std3__44plusIdEEE10Policy1000EN6thrust24THRUST_300001_SM_1000_NS6detail15normal_iteratorINSD_10device_ptrIdEEEEjS9_dNS7_10__identityEEEvT0_PT3_T1_NS0_13GridEvenShareISN_EET2_T4_ --------------------------
	.section	.nv.info._ZN3cub18CUB_300001_SM_10006detail6reduce18DeviceReduceKernelINS2_10policy_hubIdjN4cuda3std3__44plusIdEEE10Policy1000EN6thrust24THRUST_300001_SM_1000_NS6detail15normal_iteratorINSD_10device_ptrIdEEEEjS9_dNS7_10__identityEEEvT0_PT3_T1_NS0_13GridEvenShareISN_EET2_T4_,"",@"SHT_CUDA_INFO"
	.sectionflags	@""
	.align	4


	//----- nvinfo : EIATTR_CUDA_API_VERSION
	.align		4
        /*0000*/ 	.byte	0x04, 0x37
        /*0002*/ 	.short	(.L_238 - .L_237)
.L_237:
        /*0004*/ 	.word	0x00000082


	//----- nvinfo : EIATTR_KPARAM_INFO
	.align		4
.L_238:
        /*0008*/ 	.byte	0x04, 0x17
        /*000a*/ 	.short	(.L_240 - .L_239)
.L_239:
        /*000c*/ 	.word	0x00000000
        /*0010*/ 	.short	0x0005
        /*0012*/ 	.short	0x003d
        /*0014*/ 	.byte	0x00, 0xf0, 0x05, 0x00


	//----- nvinfo : EIATTR_KPARAM_INFO
	.align		4
.L_240:
        /*0018*/ 	.byte	0x04, 0x17
        /*001a*/ 	.short	(.L_242 - .L_241)
.L_241:
        /*001c*/ 	.word	0x00000000
        /*0020*/ 	.short	0x0004
        /*0022*/ 	.short	0x003c
        /*0024*/ 	.byte	0x00, 0xf0, 0x05, 0x00


	//----- nvinfo : EIATTR_KPARAM_INFO
	.align		4
.L_242:
        /*0028*/ 	.byte	0x04, 0x17
        /*002a*/ 	.short	(.L_244 - .L_243)
.L_243:
        /*002c*/ 	.word	0x00000000
        /*0030*/ 	.short	0x0003
        /*0032*/ 	.short	0x0014
        /*0034*/ 	.byte	0x00, 0xf0, 0xa1, 0x00


	//----- nvinfo : EIATTR_KPARAM_INFO
	.align		4
.L_244:
        /*0038*/ 	.byte	0x04, 0x17
        /*003a*/ 	.short	(.L_246 - .L_245)
.L_245:
        /*003c*/ 	.word	0x00000000
        /*0040*/ 	.short	0x0002
        /*0042*/ 	.short	0x0010
        /*0044*/ 	.byte	0x00, 0xf0, 0x11, 0x00


	//----- nvinfo : EIATTR_KPARAM_INFO
	.align		4
.L_246:
        /*0048*/ 	.byte	0x04, 0x17
        /*004a*/ 	.short	(.L_248 - .L_247)
.L_247:
        /*004c*/ 	.word	0x00000000
        /*0050*/ 	.short	0x0001
        /*0052*/ 	.short	0x0008
        /*0054*/ 	.byte	0x00, 0xf5, 0x21, 0x00


	//----- nvinfo : EIATTR_KPARAM_INFO
	.align		4
.L_248:
        /*0058*/ 	.byte	0x04, 0x17
        /*005a*/ 	.short	(.L_250 - .L_249)
.L_249:
        /*005c*/ 	.word	0x00000000
        /*0060*/ 	.short	0x0000
        /*0062*/ 	.short	0x0000
        /*0064*/ 	.byte	0x00, 0xf0, 0x21, 0x00


	//----- nvinfo : EIATTR_SPARSE_MMA_MASK
	.align		4
.L_250:
        /*0068*/ 	.byte	0x03, 0x50
        /*006a*/ 	.short	0x0000


	//----- nvinfo : EIATTR_MAXREG_COUNT
	.align		4
        /*006c*/ 	.byte	0x03, 0x1b
        /*006e*/ 	.short	0x0060


	//----- nvinfo : EIATTR_NUM_BARRIERS
	.align		4
        /*0070*/ 	.byte	0x02, 0x4c
        /*0072*/ 	.byte	0x01
	.zero		1


	//----- nvinfo : EIATTR_MERCURY_ISA_VERSION
	.align		4
        /*0074*/ 	.byte	0x03, 0x5f
        /*0076*/ 	.short	0x0101


	//----- nvinfo : EIATTR_COOP_GROUP_MASK_REGIDS
	.align		4
        /*0078*/ 	.byte	0x04, 0x29
        /*007a*/ 	.short	(.L_252 - .L_251)


	//   ....[0]....
.L_251:
        /*007c*/ 	.word	0xffffffff


	//   ....[1]....
        /*0080*/ 	.word	0xffffffff


	//   ....[2]....
        /*0084*/ 	.word	0xffffffff


	//   ....[3]....
        /*0088*/ 	.word	0xffffffff


	//   ....[4]....
        /*008c*/ 	.word	0xffffffff


	//   ....[5]....
        /*0090*/ 	.word	0xffffffff


	//   ....[6]....
        /*0094*/ 	.word	0xffffffff


	//   ....[7]....
        /*0098*/ 	.word	0xffffffff


	//   ....[8]....
        /*009c*/ 	.word	0xffffffff


	//   ....[9]....
        /*00a0*/ 	.word	0xffffffff


	//   ....[10]....
        /*00a4*/ 	.word	0xffffffff


	//   ....[11]....
        /*00a8*/ 	.word	0xffffffff


	//   ....[12]....
        /*00ac*/ 	.word	0xffffffff


	//   ....[13]....
        /*00b0*/ 	.word	0xffffffff


	//   ....[14]....
        /*00b4*/ 	.word	0xffffffff


	//   ....[15]....
        /*00b8*/ 	.word	0xffffffff


	//   ....[16]....
        /*00bc*/ 	.word	0xffffffff


	//   ....[17]....
        /*00c0*/ 	.word	0xffffffff


	//   ....[18]....
        /*00c4*/ 	.word	0xffffffff


	//   ....[19]....
        /*00c8*/ 	.word	0xffffffff


	//   ....[20]....
        /*00cc*/ 	.word	0xffffffff


	//   ....[21]....
        /*00d0*/ 	.word	0xffffffff


	//   ....[22]....
        /*00d4*/ 	.word	0xffffffff


	//   ....[23]....
        /*00d8*/ 	.word	0xffffffff


	//   ....[24]....
        /*00dc*/ 	.word	0xffffffff


	//   ....[25]....
        /*00e0*/ 	.word	0xffffffff


	//   ....[26]....
        /*00e4*/ 	.word	0xffffffff


	//   ....[27]....
        /*00e8*/ 	.word	0xffffffff


	//   ....[28]....
        /*00ec*/ 	.word	0xffffffff


	//   ....[29]....
        /*00f0*/ 	.word	0xffffffff


	//----- nvinfo : EIATTR_COOP_GROUP_INSTR_OFFSETS
	.align		4
.L_252:
        /*00f4*/ 	.byte	0x04, 0x28
        /*00f6*/ 	.short	(.L_254 - .L_253)


	//   ....[0]....
.L_253:
        /*00f8*/ 	.word	0x00000c10


	//   ....[1]....
        /*00fc*/ 	.word	0x00000c20


	//   ....[2]....
        /*0100*/ 	.word	0x00000c90


	//   ....[3]....
        /*0104*/ 	.word	0x00000cb0


	//   ....[4]....
        /*0108*/ 	.word	0x00000d20


	//   ....[5]....
        /*010c*/ 	.word	0x00000d30


	//   ....[6]....
        /*0110*/ 	.word	0x00000d80


	//   ....[7]....
        /*0114*/ 	.word	0x00000da0


	//   ....[8]....
        /*0118*/ 	.word	0x00000df0


	//   ....[9]....
        /*011c*/ 	.word	0x00000e10


	//   ....[10]....
        /*0120*/ 	.word	0x00001120


	//   ....[11]....
        /*0124*/ 	.word	0x00001130


	//   ....[12]....
        /*0128*/ 	.word	0x000011a0


	//   ....[13]....
        /*012c*/ 	.word	0x000011c0


	//   ....[14]....
        /*0130*/ 	.word	0x00001210


	//   ....[15]....
        /*0134*/ 	.word	0x00001230


	//   ....[16]....
        /*0138*/ 	.word	0x00001290


	//   ....[17]....
        /*013c*/ 	.word	0x000012b0


	//   ....[18]....
        /*0140*/ 	.word	0x00001330


	//   ....[19]....
        /*0144*/ 	.word	0x00001360


	//   ....[20]....
        /*0148*/ 	.word	0x000028d0


	//   ....[21]....
        /*014c*/ 	.word	0x000028e0


	//   ....[22]....
        /*0150*/ 	.word	0x00002960


	//   ....[23]....
        /*0154*/ 	.word	0x00002970


	//   ....[24]....
        /*0158*/ 	.word	0x000029d0


	//   ....[25]....
        /*015c*/ 	.word	0x000029e0


	//   ....[26]....
        /*0160*/ 	.word	0x00002a30


	//   ....[27]....
        /*0164*/ 	.word	0x00002a60


	//   ....[28]....
        /*0168*/ 	.word	0x00002ae0


	//   ....[29]....
        /*016c*/ 	.word	0x00002af0


	//----- nvinfo : EIATTR_VRC_CTA_INIT_COUNT
	.align		4
.L_254:
        /*0170*/ 	.byte	0x02, 0x4a
	.zero		1
	.zero		1


	//----- nvinfo : EIATTR_EXIT_INSTR_OFFSETS
	.align		4
        /*0174*/ 	.byte	0x04, 0x1c
        /*0176*/ 	.short	(.L_256 - .L_255)


	//   ....[0]....
.L_255:
        /*0178*/ 	.word	0x00002d80


	//   ....[1]....
        /*017c*/ 	.word	0x00002de0


	//----- nvinfo : EIATTR_MAX_THREADS
	.align		4
.L_256:
        /*0180*/ 	.byte	0x04, 0x05
        /*0182*/ 	.short	(.L_258 - .L_257)
.L_257:
        /*0184*/ 	.word	0x00000280
        /*0188*/ 	.word	0x00000001
        /*018c*/ 	.word	0x00000001


	//----- nvinfo : EIATTR_CRS_STACK_SIZE
	.align		4
.L_258:
        /*0190*/ 	.byte	0x04, 0x1e
        /*0192*/ 	.short	(.L_260 - .L_259)
.L_259:
        /*0194*/ 	.word	0x00000000


	//----- nvinfo : EIATTR_CBANK_PARAM_SIZE
	.align		4
.L_260:
        /*0198*/ 	.byte	0x03, 0x19
        /*019a*/ 	.short	0x003e


	//----- nvinfo : EIATTR_PARAM_CBANK
	.align		4
        /*019c*/ 	.byte	0x04, 0x0a
        /*019e*/ 	.short	(.L_262 - .L_261)
	.align		4
.L_261:
        /*01a0*/ 	.word	index@(.nv.constant0._ZN3cub18CUB_300001_SM_10006detail6reduce18DeviceReduceKernelINS2_10policy_hubIdjN4cuda3std3__44plusIdEEE10Policy1000EN6thrust24THRUST_300001_SM_1000_NS6detail15normal_iteratorINSD_10device_ptrIdEEEEjS9_dNS7_10__identityEEEvT0_PT3_T1_NS0_13GridEvenShareISN_EET2_T4_)
        /*01a4*/ 	.short	0x0380
        /*01a6*/ 	.short	0x003e


	//----- nvinfo : EIATTR_SW_WAR
	.align		4
.L_262:
        /*01a8*/ 	.byte	0x04, 0x36
        /*01aa*/ 	.short	(.L_264 - .L_263)
.L_263:
        /*01ac*/ 	.word	0x00000008
.L_264:


//--------------------- .nv.info._ZN3cub18CUB_300001_SM_10006detail6reduce28DeviceReduceSingleTileKernelINS2_10policy_hubIdjN4cuda3std3__44plusIdEEE10Policy1000EN6thrust24THRUST_300001_SM_1000_NS6detail15normal_iteratorINSD_10device_ptrIdEEEEPdjS9_ddNS7_10__identityEEEvT0_T1_T2_T3_T4_T6_ --------------------------
	.section	.nv.info._ZN3cub18CUB_300001_SM_10006detail6reduce28DeviceReduceSingleTileKernelINS2_10policy_hubIdjN4cuda3std3__44plusIdEEE10Policy1000EN6thrust24THRUST_300001_SM_1000_NS6detail15normal_iteratorINSD_10device_ptrIdEEEEPdjS9_ddNS7_10__identityEEEvT0_T1_T2_T3_T4_T6_,"",@"SHT_CUDA_INFO"
	.sectionflags	@""
	.align	4


	//----- nvinfo : EIATTR_CUDA_API_VERSION
	.align		4
        /*0000*/ 	.byte	0x04, 0x37
        /*0002*/ 	.short	(.L_266 - .L_265)
.L_265:
        /*0004*/ 	.word	0x00000082


	//----- nvinfo : EIATTR_KPARAM_INFO
	.align		4
.L_266:
        /*0008*/ 	.byte	0x04, 0x17
        /*000a*/ 	.short	(.L_268 - .L_267)
.L_267:
        /*000c*/ 	.word	0x00000000
        /*0010*/ 	.short	0x0005
        /*0012*/ 	.short	0x0020
        /*0014*/ 	.byte	0x00, 0xf0, 0x05, 0x00


	//----- nvinfo : EIATTR_KPARAM_INFO
	.align		4
.L_268:
        /*0018*/ 	.byte	0x04, 0x17
        /*001a*/ 	.short	(.L_270 - .L_269)
.L_269:
        /*001c*/ 	.word	0x00000000
        /*0020*/ 	.short	0x0004
        /*0022*/ 	.short	0x0018
        /*0024*/ 	.byte	0x00, 0xf0, 0x21, 0x00


	//----- nvinfo : EIATTR_KPARAM_INFO
	.align		4
.L_270:
        /*0028*/ 	.byte	0x04, 0x17
        /*002a*/ 	.short	(.L_272 - .L_271)
.L_271:
        /*002c*/ 	.word	0x00000000
        /*0030*/ 	.short	0x0003
        /*0032*/ 	.short	0x0014
        /*0034*/ 	.byte	0x00, 0xf0, 0x05, 0x00


	//----- nvinfo : EIATTR_KPARAM_INFO
	.align		4
.L_272:
        /*0038*/ 	.byte	0x04, 0x17
        /*003a*/ 	.short	(.L_274 - .L_273)
.L_273:
        /*003c*/ 	.word	0x00000000
        /*0040*/ 	.short	0x0002
        /*0042*/ 	.short	0x0010
        /*0044*/ 	.byte	0x00, 0xf0, 0x11, 0x00


	//----- nvinfo : EIATTR_KPARAM_INFO
	.align		4
.L_274:
        /*0048*/ 	.byte	0x04, 0x17
        /*004a*/ 	.short	(.L_276 - .L_275)
.L_275:
        /*004c*/ 	.word	0x00000000
        /*0050*/ 	.short	0x0001
        /*0052*/ 	.short	0x0008
        /*0054*/ 	.byte	0x00, 0xf5, 0x21, 0x00


	//----- nvinfo : EIATTR_KPARAM_INFO
	.align		4
.L_276:
        /*0058*/ 	.byte	0x04, 0x17
        /*005a*/ 	.short	(.L_278 - .L_277)
.L_277:
        /*005c*/ 	.word	0x00000000
        /*0060*/ 	.short	0x0000
        /*0062*/ 	.short	0x0000
        /*0064*/ 	.byte	0x00, 0xf0, 0x21, 0x00


	//----- nvinfo : EIATTR_SPARSE_MMA_MASK
	.align		4
.L_278:
        /*0068*/ 	.byte	0x03, 0x50
        /*006a*/ 	.short	0x0000


	//----- nvinfo : EIATTR_MAXREG_COUNT
	.align		4
        /*006c*/ 	.byte	0x03, 0x1b
        /*006e*/ 	.short	0x0060


	//----- nvinfo : EIATTR_NUM_BARRIERS
	.align		4
        /*0070*/ 	.byte	0x02, 0x4c
        /*0072*/ 	.byte	0x01
	.zero		1


	//----- nvinfo : EIATTR_MERCURY_ISA_VERSION
	.align		4
        /*0074*/ 	.byte	0x03, 0x5f
        /*0076*/ 	.short	0x0101


	//----- nvinfo : EIATTR_COOP_GROUP_MASK_REGIDS
	.align		4
        /*0078*/ 	.byte	0x04, 0x29
        /*007a*/ 	.short	(.L_280 - .L_279)


	//   ....[0]....
.L_279:
        /*007c*/ 	.word	0xffffffff


	//   ....[1]....
        /*0080*/ 	.word	0xffffffff


	//   ....[2]....
        /*0084*/ 	.word	0xffffffff


	//   ....[3]....
        /*0088*/ 	.word	0xffffffff


	//   ....[4]....
        /*008c*/ 	.word	0xffffffff


	//   ....[5]....
        /*0090*/ 	.word	0xffffffff


	//   ....[6]....
        /*0094*/ 	.word	0xffffffff


	//   ....[7]....
        /*0098*/ 	.word	0xffffffff


	//   ....[8]....
        /*009c*/ 	.word	0xffffffff


	//   ....[9]....
        /*00a0*/ 	.word	0xffffffff


	//   ....[10]....
        /*00a4*/ 	.word	0xffffffff


	//   ....[11]....
        /*00a8*/ 	.word	0xffffffff


	//   ....[12]....
        /*00ac*/ 	.word	0xffffffff


	//   ....[13]....
        /*00b0*/ 	.word	0xffffffff


	//   ....[14]....
        /*00b4*/ 	.word	0xffffffff


	//   ....[15]....
        /*00b8*/ 	.word	0xffffffff


	//   ....[16]....
        /*00bc*/ 	.word	0xffffffff


	//   ....[17]....
        /*00c0*/ 	.word	0xffffffff


	//   ....[18]....
        /*00c4*/ 	.word	0xffffffff


	//   ....[19]....
        /*00c8*/ 	.word	0xffffffff


	//   ....[20]....
        /*00cc*/ 	.word	0xffffffff


	//   ....[21]....
        /*00d0*/ 	.word	0xffffffff


	//   ....[22]....
        /*00d4*/ 	.word	0xffffffff


	//   ....[23]....
        /*00d8*/ 	.word	0xffffffff


	//   ....[24]....
        /*00dc*/ 	.word	0xffffffff


	//   ....[25]....
        /*00e0*/ 	.word	0xffffffff


	//   ....[26]....
        /*00e4*/ 	.word	0xffffffff


	//   ....[27]....
        /*00e8*/ 	.word	0xffffffff


	//   ....[28]....
        /*00ec*/ 	.word	0xffffffff


	//   ....[29]....
        /*00f0*/ 	.word	0xffffffff


	//----- nvinfo : EIATTR_COOP_GROUP_INSTR_OFFSETS
	.align		4
.L_280:
        /*00f4*/ 	.byte	0x04, 0x28
        /*00f6*/ 	.short	(.L_282 - .L_281)


	//   ....[0]....
.L_281:
        /*00f8*/ 	.word	0x00000930


	//   ....[1]....
        /*00fc*/ 	.word	0x00000940


	//   ....[2]....
        /*0100*/ 	.word	0x000009b0


	//   ....[3]....
        /*0104*/ 	.word	0x000009e0


	//   ....[4]....
        /*0108*/ 	.word	0x00000a50


	//   ....[5]....
        /*010c*/ 	.word	0x00000a60


	//   ....[6]....
        /*0110*/ 	.word	0x00000ab0


	//   ....[7]....
        /*0114*/ 	.word	0x00000ad0


	//   ....[8]....
        /*0118*/ 	.word	0x00000b30


	//   ....[9]....
        /*011c*/ 	.word	0x00000b40


	//   ....[10]....
        /*0120*/ 	.word	0x00000e40


	//   ....[11]....
        /*0124*/ 	.word	0x00000e50


	//   ....[12]....
        /*0128*/ 	.word	0x00000ed0


	//   ....[13]....
        /*012c*/ 	.word	0x00000ef0


	//   ....[14]....
        /*0130*/ 	.word	0x00000f40


	//   ....[15]....
        /*0134*/ 	.word	0x00000f60


	//   ....[16]....
        /*0138*/ 	.word	0x00000fd0


	//   ....[17]....
        /*013c*/ 	.word	0x00000fe0


	//   ....[18]....
        /*0140*/ 	.word	0x00001030


	//   ....[19]....
        /*0144*/ 	.word	0x00001060


	//   ....[20]....
        /*0148*/ 	.word	0x00002450


	//   ....[21]....
        /*014c*/ 	.word	0x00002460


	//   ....[22]....
        /*0150*/ 	.word	0x000024d0


	//   ....[23]....
        /*0154*/ 	.word	0x000024e0


	//   ....[24]....
        /*0158*/ 	.word	0x00002540


	//   ....[25]....
        /*015c*/ 	.word	0x00002550


	//   ....[26]....
        /*0160*/ 	.word	0x000025a0


	//   ....[27]....
        /*0164*/ 	.word	0x000025d0


	//   ....[28]....
        /*0168*/ 	.word	0x00002650


	//   ....[29]....
        /*016c*/ 	.word	0x00002660


	//----- nvinfo : EIATTR_VRC_CTA_INIT_COUNT
	.align		4
.L_282:
        /*0170*/ 	.byte	0x02, 0x4a
	.zero		1
	.zero		1


	//----- nvinfo : EIATTR_EXIT_INSTR_OFFSETS
	.align		4
        /*0174*/ 	.byte	0x04, 0x1c
        /*0176*/ 	.short	(.L_284 - .L_283)


	//   ....[0]....
.L_283:
        /*0178*/ 	.word	0x00000080


	//   ....[1]....
        /*017c*/ 	.word	0x000000c0


	//   ....[2]....
        /*0180*/ 	.word	0x000028f0


	//   ....[3]....
        /*0184*/ 	.word	0x00002940


	//----- nvinfo : EIATTR_MAX_THREADS
	.align		4
.L_284:
        /*0188*/ 	.byte	0x04, 0x05
        /*018a*/ 	.short	(.L_286 - .L_285)
.L_285:
        /*018c*/ 	.word	0x00000280
        /*0190*/ 	.word	0x00000001
        /*0194*/ 	.word	0x00000001


	//----- nvinfo : EIATTR_CRS_STACK_SIZE
	.align		4
.L_286:
        /*0198*/ 	.byte	0x04, 0x1e
        /*019a*/ 	.short	(.L_288 - .L_287)
.L_287:
        /*019c*/ 	.word	0x00000000


	//----- nvinfo : EIATTR_CBANK_PARAM_SIZE
	.align		4
.L_288:
        /*01a0*/ 	.byte	0x03, 0x19
        /*01a2*/ 	.short	0x0021


	//----- nvinfo : EIATTR_PARAM_CBANK
	.align		4
        /*01a4*/ 	.byte	0x04, 0x0a
        /*01a6*/ 	.short	(.L_290 - .L_289)
	.align		4
.L_289:
        /*01a8*/ 	.word	index@(.nv.constant0._ZN3cub18CUB_300001_SM_10006detail6reduce28DeviceReduceSingleTileKernelINS2_10policy_hubIdjN4cuda3std3__44plusIdEEE10Policy1000EN6thrust24THRUST_300001_SM_1000_NS6detail15normal_iteratorINSD_10device_ptrIdEEEEPdjS9_ddNS7_10__identityEEEvT0_T1_T2_T3_T4_T6_)
        /*01ac*/ 	.short	0x0380
        /*01ae*/ 	.short	0x0021


	//----- nvinfo : EIATTR_SW_WAR
	.align		4
.L_290:
        /*01b0*/ 	.byte	0x04, 0x36
        /*01b2*/ 	.short	(.L_292 - .L_291)
.L_291:
        /*01b4*/ 	.word	0x00000008
.L_292:


//--------------------- .nv.info._ZN3cub18CUB_300001_SM_10006detail9transform16transform_kernelINS2_10policy_hubILb1EN4cuda3std3__45tupleIJN6thrust24THRUST_300001_SM_1000_NS6detail15normal_iteratorINSA_10device_ptrIdEEEESF_EEEE10policy1000El8sum_funcSF_JPdSK_EEEvT0_iT1_T2_DpNS2_10kernel_argIT3_EE --------------------------
	.section	.nv.info._ZN3cub18CUB_300001_SM_10006detail9transform16transform_kernelINS2_10policy_hubILb1EN4cuda3std3__45tupleIJN6thrust24THRUST_300001_SM_1000_NS6detail15normal_iteratorINSA_10device_ptrIdEEEESF_EEEE10policy1000El8sum_funcSF_JPdSK_EEEvT0_iT1_T2_DpNS2_10kernel_argIT3_EE,"",@"SHT_CUDA_INFO"
	.sectionflags	@""
	.align	4


	//----- nvinfo : EIATTR_CUDA_API_VERSION
	.align		4
        /*0000*/ 	.byte	0x04, 0x37
        /*0002*/ 	.short	(.L_294 - .L_293)
.L_293:
        /*0004*/ 	.word	0x00000082


	//----- nvinfo : EIATTR_KPARAM_INFO
	.align		4
.L_294:
        /*0008*/ 	.byte	0x04, 0x17
        /*000a*/ 	.short	(.L_296 - .L_295)
.L_295:
        /*000c*/ 	.word	0x00000000
        /*0010*/ 	.short	0x0005
        /*0012*/ 	.short	0x0028
        /*0014*/ 	.byte	0x00, 0xf0, 0x41, 0x00


	//----- nvinfo : EIATTR_KPARAM_INFO
	.align		4
.L_296:
        /*0018*/ 	.byte	0x04, 0x17
        /*001a*/ 	.short	(.L_298 - .L_297)
.L_297:
        /*001c*/ 	.word	0x00000000
        /*0020*/ 	.short	0x0004
        /*0022*/ 	.short	0x0018
        /*0024*/ 	.byte	0x00, 0xf0, 0x41, 0x00


	//----- nvinfo : EIATTR_KPARAM_INFO
	.align		4
.L_298:
        /*0028*/ 	.byte	0x04, 0x17
        /*002a*/ 	.short	(.L_300 - .L_299)
.L_299:
        /*002c*/ 	.word	0x00000000
        /*0030*/ 	.short	0x0003
        /*0032*/ 	.short	0x0010
        /*0034*/ 	.byte	0x00, 0xf0, 0x21, 0x00


	//----- nvinfo : EIATTR_KPARAM_INFO
	.align		4
.L_300:
        /*0038*/ 	.byte	0x04, 0x17
        /*003a*/ 	.short	(.L_302 - .L_301)
.L_301:
        /*003c*/ 	.word	0x00000000
        /*0040*/ 	.short	0x0002
        /*0042*/ 	.short	0x000c
        /*0044*/ 	.byte	0x00, 0xf0, 0x05, 0x00


	//----- nvinfo : EIATTR_KPARAM_INFO
	.align		4
.L_302:
        /*0048*/ 	.byte	0x04, 0x17
        /*004a*/ 	.short	(.L_304 - .L_303)
.L_303:
        /*004c*/ 	.word	0x00000000
        /*0050*/ 	.short	0x0001
        /*0052*/ 	.short	0x0008
        /*0054*/ 	.byte	0x00, 0xf0, 0x11, 0x00


	//----- nvinfo : EIATTR_KPARAM_INFO
	.align		4
.L_304:
        /*0058*/ 	.byte	0x04, 0x17
        /*005a*/ 	.short	(.L_306 - .L_305)
.L_305:
        /*005c*/ 	.word	0x00000000
        /*0060*/ 	.short	0x0000
        /*0062*/ 	.short	0x0000
        /*0064*/ 	.byte	0x00, 0xf0, 0x21, 0x00


	//----- nvinfo : EIATTR_SPARSE_MMA_MASK
	.align		4
.L_306:
        /*0068*/ 	.byte	0x03, 0x50
        /*006a*/ 	.short	0x0000


	//----- nvinfo : EIATTR_MAXREG_COUNT
	.align		4
        /*006c*/ 	.byte	0x03, 0x1b
        /*006e*/ 	.short	0x00ff


	//----- nvinfo : EIATTR_MERCURY_ISA_VERSION
	.align		4
        /*0070*/ 	.byte	0x03, 0x5f
        /*0072*/ 	.short	0x0101


	//----- nvinfo : EIATTR_VRC_CTA_INIT_COUNT
	.align		4
        /*0074*/ 	.byte	0x02, 0x4a
	.zero		1
	.zero		1


	//----- nvinfo : EIATTR_EXIT_INSTR_OFFSETS
	.align		4
        /*0078*/ 	.byte	0x04, 0x1c
        /*007a*/ 	.short	(.L_308 - .L_307)


	//   ....[0]....
.L_307:
        /*007c*/ 	.word	0x000003e0


	//   ....[1]....
        /*0080*/ 	.word	0x00000db0


	//   ....[2]....
        /*0084*/ 	.word	0x000010a0


	//   ....[3]....
        /*0088*/ 	.word	0x00001240


	//   ....[4]....
        /*008c*/ 	.word	0x00001270


	//   ....[5]....
        /*0090*/ 	.word	0x00001300


	//   ....[6]....
        /*0094*/ 	.word	0x00001320


	//   ....[7]....
        /*0098*/ 	.word	0x00001860


	//   ....[8]....
        /*009c*/ 	.word	0x00001af0


	//   ....[9]....
        /*00a0*/ 	.word	0x00001c30


	//   ....[10]....
        /*00a4*/ 	.word	0x00001cd0


	//----- nvinfo : EIATTR_MAX_THREADS
	.align		4
.L_308:
        /*00a8*/ 	.byte	0x04, 0x05
        /*00aa*/ 	.short	(.L_310 - .L_309)
.L_309:
        /*00ac*/ 	.word	0x00000080
        /*00b0*/ 	.word	0x00000001
        /*00b4*/ 	.word	0x00000001


	//----- nvinfo : EIATTR_CRS_STACK_SIZE
	.align		4
.L_310:
        /*00b8*/ 	.byte	0x04, 0x1e
        /*00ba*/ 	.short	(.L_312 - .L_311)
.L_311:
        /*00bc*/ 	.word	0x00000000


	//----- nvinfo : EIATTR_CBANK_PARAM_SIZE
	.align		4
.L_312:
        /*00c0*/ 	.byte	0x03, 0x19
        /*00c2*/ 	.short	0x0038


	//----- nvinfo : EIATTR_PARAM_CBANK
	.align		4
        /*00c4*/ 	.byte	0x04, 0x0a
        /*00c6*/ 	.short	(.L_314 - .L_313)
	.align		4
.L_313:
        /*00c8*/ 	.word	index@(.nv.constant0._ZN3cub18CUB_300001_SM_10006detail9transform16transform_kernelINS2_10policy_hubILb1EN4cuda3std3__45tupleIJN6thrust24THRUST_300001_SM_1000_NS6detail15normal_iteratorINSA_10device_ptrIdEEEESF_EEEE10policy1000El8sum_funcSF_JPdSK_EEEvT0_iT1_T2_DpNS2_10kernel_argIT3_EE)
        /*00cc*/ 	.short	0x0380
        /*00ce*/ 	.short	0x0038


	//----- nvinfo : EIATTR_SW_WAR
	.align		4
.L_314:
        /*00d0*/ 	.byte	0x04, 0x36
        /*00d2*/ 	.short	(.L_316 - .L_315)
.L_315:
        /*00d4*/ 	.word	0x00000008
.L_316:


//--------------------- .nv.info._ZN3cub18CUB_300001_SM_10006detail9transform16transform_kernelINS2_10policy_hubILb1EN4cuda3std3__45tupleIJN6thrust24THRUST_300001_SM_1000_NS6detail15normal_iteratorINSA_10device_ptrIdEEEESF_EEEE10policy1000Ei8sum_funcSF_JPdSK_EEEvT0_iT1_T2_DpNS2_10kernel_argIT3_EE --------------------------
	.section	.nv.info._ZN3cub18CUB_300001_SM_10006detail9transform16transform_kernelINS2_10policy_hubILb1EN4cuda3std3__45tupleIJN6thrust24THRUST_300001_SM_1000_NS6detail15normal_iteratorINSA_10device_ptrIdEEEESF_EEEE10policy1000Ei8sum_funcSF_JPdSK_EEEvT0_iT1_T2_DpNS2_10kernel_argIT3_EE,"",@"SHT_CUDA_INFO"
	.sectionflags	@""
	.align	4


	//----- nvinfo : EIATTR_CUDA_API_VERSION
	.align		4
        /*0000*/ 	.byte	0x04, 0x37
        /*0002*/ 	.short	(.L_318 - .L_317)
.L_317:
        /*0004*/ 	.word	0x00000082


	//----- nvinfo : EIATTR_KPARAM_INFO
	.align		4
.L_318:
        /*0008*/ 	.byte	0x04, 0x17
        /*000a*/ 	.short	(.L_320 - .L_319)
.L_319:
        /*000c*/ 	.word	0x00000000
        /*0010*/ 	.short	0x0005
        /*0012*/ 	.short	0x0028
        /*0014*/ 	.byte	0x00, 0xf0, 0x41, 0x00


	//----- nvinfo : EIATTR_KPARAM_INFO
	.align		4
.L_320:
        /*0018*/ 	.byte	0x04, 0x17
        /*001a*/ 	.short	(.L_322 - .L_321)
.L_321:
        /*001c*/ 	.word	0x00000000
        /*0020*/ 	.short	0x0004
        /*0022*/ 	.short	0x0018
        /*0024*/ 	.byte	0x00, 0xf0, 0x41, 0x00


	//----- nvinfo : EIATTR_KPARAM_INFO
	.align		4
.L_322:
        /*0028*/ 	.byte	0x04, 0x17
        /*002a*/ 	.short	(.L_324 - .L_323)
.L_323:
        /*002c*/ 	.word	0x00000000
        /*0030*/ 	.short	0x0003
        /*0032*/ 	.short	0x0010
        /*0034*/ 	.byte	0x00, 0xf0, 0x21, 0x00


	//----- nvinfo : EIATTR_KPARAM_INFO
	.align		4
.L_324:
        /*0038*/ 	.byte	0x04, 0x17
        /*003a*/ 	.short	(.L_326 - .L_325)
.L_325:
        /*003c*/ 	.word	0x00000000
        /*0040*/ 	.short	0x0002
        /*0042*/ 	.short	0x0008
        /*0044*/ 	.byte	0x00, 0xf0, 0x05, 0x00


	//----- nvinfo : EIATTR_KPARAM_INFO
	.align		4
.L_326:
        /*0048*/ 	.byte	0x04, 0x17
        /*004a*/ 	.short	(.L_328 - .L_327)
.L_327:
        /*004c*/ 	.word	0x00000000
        /*0050*/ 	.short	0x0001
        /*0052*/ 	.short	0x0004
        /*0054*/ 	.byte	0x00, 0xf0, 0x11, 0x00


	//----- nvinfo : EIATTR_KPARAM_INFO
	.align		4
.L_328:
        /*0058*/ 	.byte	0x04, 0x17
        /*005a*/ 	.short	(.L_330 - .L_329)
.L_329:
        /*005c*/ 	.word	0x00000000
        /*0060*/ 	.short	0x0000
        /*0062*/ 	.short	0x0000
        /*0064*/ 	.byte	0x00, 0xf0, 0x11, 0x00


	//----- nvinfo : EIATTR_SPARSE_MMA_MASK
	.align		4
.L_330:
        /*0068*/ 	.byte	0x03, 0x50
        /*006a*/ 	.short	0x0000


	//----- nvinfo : EIATTR_MAXREG_COUNT
	.align		4
        /*006c*/ 	.byte	0x03, 0x1b
        /*006e*/ 	.short	0x00ff


	//----- nvinfo : EIATTR_MERCURY_ISA_VERSION
	.align		4
        /*0070*/ 	.byte	0x03, 0x5f
        /*0072*/ 	.short	0x0101


	//----- nvinfo : EIATTR_VRC_CTA_INIT_COUNT
	.align		4
        /*0074*/ 	.byte	0x02, 0x4a
	.zero		1
	.zero		1


	//----- nvinfo : EIATTR_EXIT_INSTR_OFFSETS
	.align		4
        /*0078*/ 	.byte	0x04, 0x1c
        /*007a*/ 	.short	(.L_332 - .L_331)


	//   ....[0]....
.L_331:
        /*007c*/ 	.word	0x000002f0


	//   ....[1]....
        /*0080*/ 	.word	0x00000860


	//   ....[2]....
        /*0084*/ 	.word	0x00000af0


	//   ....[3]....
        /*0088*/ 	.word	0x00000c40


	//   ....[4]....
        /*008c*/ 	.word	0x00000cf0


	//   ....[5]....
        /*0090*/ 	.word	0x00000d20


	//   ....[6]....
        /*0094*/ 	.word	0x000012a0


	//   ....[7]....
        /*0098*/ 	.word	0x000015d0


	//   ....[8]....
        /*009c*/ 	.word	0x00001790


	//   ....[9]....
        /*00a0*/ 	.word	0x000017c0


	//   ....[10]....
        /*00a4*/ 	.word	0x00001860


	//----- nvinfo : EIATTR_MAX_THREADS
	.align		4
.L_332:
        /*00a8*/ 	.byte	0x04, 0x05
        /*00aa*/ 	.short	(.L_334 - .L_333)
.L_333:
        /*00ac*/ 	.word	0x00000080
        /*00b0*/ 	.word	0x00000001
        /*00b4*/ 	.word	0x00000001


	//----- nvinfo : EIATTR_CRS_STACK_SIZE
	.align		4
.L_334:
        /*00b8*/ 	.byte	0x04, 0x1e
        /*00ba*/ 	.short	(.L_336 - .L_335)
.L_335:
        /*00bc*/ 	.word	0x00000000


	//----- nvinfo : EIATTR_CBANK_PARAM_SIZE
	.align		4
.L_336:
        /*00c0*/ 	.byte	0x03, 0x19
        /*00c2*/ 	.short	0x0038


	//----- nvinfo : EIATTR_PARAM_CBANK
	.align		4
        /*00c4*/ 	.byte	0x04, 0x0a
        /*00c6*/ 	.short	(.L_338 - .L_337)
	.align		4
.L_337:
        /*00c8*/ 	.word	index@(.nv.constant0._ZN3cub18CUB_300001_SM_10006detail9transform16transform_kernelINS2_10policy_hubILb1EN4cuda3std3__45tupleIJN6thrust24THRUST_300001_SM_1000_NS6detail15normal_iteratorINSA_10device_ptrIdEEEESF_EEEE10policy1000Ei8sum_funcSF_JPdSK_EEEvT0_iT1_T2_DpNS2_10kernel_argIT3_EE)
        /*00cc*/ 	.short	0x0380
        /*00ce*/ 	.short	0x0038


	//----- nvinfo : EIATTR_SW_WAR
	.align		4
.L_338:
        /*00d0*/ 	.byte	0x04, 0x36
        /*00d2*/ 	.short	(.L_340 - .L_339)
.L_339:
        /*00d4*/ 	.word	0x00000008
.L_340:


//--------------------- .nv.info._ZN3cub18CUB_300001_SM_10006detail9transform16transform_kernelINS2_10policy_hubILb0EN4cuda3std3__45tupleIJN6thrust24THRUST_300001_SM_1000_NS6detail15normal_iteratorINSA_10device_ptrIdEEEESF_EEEE10policy1000ElNS7_5minusIdEESF_JPdSL_EEEvT0_iT1_T2_DpNS2_10kernel_argIT3_EE --------------------------
	.section	.nv.info._ZN3cub18CUB_300001_SM_10006detail9transform16transform_kernelINS2_10policy_hubILb0EN4cuda3std3__45tupleIJN6thrust24THRUST_300001_SM_1000_NS6detail15normal_iteratorINSA_10device_ptrIdEEEESF_EEEE10policy1000ElNS7_5minusIdEESF_JPdSL_EEEvT0_iT1_T2_DpNS2_10kernel_argIT3_EE,"",@"SHT_CUDA_INFO"
	.sectionflags	@""
	.align	4


	//----- nvinfo : EIATTR_CUDA_API_VERSION
	.align		4
        /*0000*/ 	.byte	0x04, 0x37
        /*0002*/ 	.short	(.L_342 - .L_341)
.L_341:
        /*0004*/ 	.word	0x00000082


	//----- nvinfo : EIATTR_KPARAM_INFO
	.align		4
.L_342:
        /*0008*/ 	.byte	0x04, 0x17
        /*000a*/ 	.short	(.L_344 - .L_343)
.L_343:
        /*000c*/ 	.word	0x00000000
        /*0010*/ 	.short	0x0005
        /*0012*/ 	.short	0x0028
        /*0014*/ 	.byte	0x00, 0xf0, 0x41, 0x00


	//----- nvinfo : EIATTR_KPARAM_INFO
	.align		4
.L_344:
        /*0018*/ 	.byte	0x04, 0x17
        /*001a*/ 	.short	(.L_346 - .L_345)
.L_345:
        /*001c*/ 	.word	0x00000000
        /*0020*/ 	.short	0x0004
        /*0022*/ 	.short	0x0018
        /*0024*/ 	.byte	0x00, 0xf0, 0x41, 0x00


	//----- nvinfo : EIATTR_KPARAM_INFO
	.align		4
.L_346:
        /*0028*/ 	.byte	0x04, 0x17
        /*002a*/ 	.short	(.L_348 - .L_347)
.L_347:
        /*002c*/ 	.word	0x00000000
        /*0030*/ 	.short	0x0003
        /*0032*/ 	.short	0x0010
        /*0034*/ 	.byte	0x00, 0xf0, 0x21, 0x00


	//----- nvinfo : EIATTR_KPARAM_INFO
	.align		4
.L_348:
        /*0038*/ 	.byte	0x04, 0x17
        /*003a*/ 	.short	(.L_350 - .L_349)
.L_349:
        /*003c*/ 	.word	0x00000000
        /*0040*/ 	.short	0x0002
        /*0042*/ 	.short	0x000c
        /*0044*/ 	.byte	0x00, 0xf0, 0x05, 0x00


	//----- nvinfo : EIATTR_KPARAM_INFO
	.align		4
.L_350:
        /*0048*/ 	.byte	0x04, 0x17
        /*004a*/ 	.short	(.L_352 - .L_351)
.L_351:
        /*004c*/ 	.word	0x00000000
        /*0050*/ 	.short	0x0001
        /*0052*/ 	.short	0x0008
        /*0054*/ 	.byte	0x00, 0xf0, 0x11, 0x00


	//----- nvinfo : EIATTR_KPARAM_INFO
	.align		4
.L_352:
        /*0058*/ 	.byte	0x04, 0x17
        /*005a*/ 	.short	(.L_354 - .L_353)
.L_353:
        /*005c*/ 	.word	0x00000000
        /*0060*/ 	.short	0x0000
        /*0062*/ 	.short	0x0000
        /*0064*/ 	.byte	0x00, 0xf0, 0x21, 0x00


	//----- nvinfo : EIATTR_SPARSE_MMA_MASK
	.align		4
.L_354:
        /*0068*/ 	.byte	0x03, 0x50
        /*006a*/ 	.short	0x0000


	//----- nvinfo : EIATTR_MAXREG_COUNT
	.align		4
        /*006c*/ 	.byte	0x03, 0x1b
        /*006e*/ 	.short	0x00ff


	//----- nvinfo : EIATTR_NUM_BARRIERS
	.align		4
        /*0070*/ 	.byte	0x02, 0x4c
        /*0072*/ 	.byte	0x01
	.zero		1


	//----- nvinfo : EIATTR_MERCURY_ISA_VERSION
	.align		4
        /*0074*/ 	.byte	0x03, 0x5f
        /*0076*/ 	.short	0x0101


	//----- nvinfo : EIATTR_COOP_GROUP_MASK_REGIDS
	.align		4
        /*0078*/ 	.byte	0x04, 0x29
        /*007a*/ 	.short	(.L_356 - .L_355)


	//   ....[0]....
.L_355:
        /*007c*/ 	.word	0xffffffff


	//----- nvinfo : EIATTR_COOP_GROUP_INSTR_OFFSETS
	.align		4
.L_356:
        /*0080*/ 	.byte	0x04, 0x28
        /*0082*/ 	.short	(.L_358 - .L_357)


	//   ....[0]....
.L_357:
        /*0084*/ 	.word	0x000019b0


	//----- nvinfo : EIATTR_VRC_CTA_INIT_COUNT
	.align		4
.L_358:
        /*0088*/ 	.byte	0x02, 0x4a
	.zero		1
	.zero		1


	//----- nvinfo : EIATTR_MBARRIER_INSTR_OFFSETS
	.align		4
        /*008c*/ 	.byte	0x04, 0x39
        /*008e*/ 	.short	(.L_360 - .L_359)


	//   ....[0]....
.L_359:
        /*0090*/ 	.word	0x000002d0
        /*0094*/ 	.word	0x000000ff
        /*0098*/ 	.word	0x00000000
        /*009c*/ 	.short	0x0100
        /*009e*/ 	.byte	0x11
	.zero		1


	//   ....[1]....
        /*00a0*/ 	.word	0x000004a0
        /*00a4*/ 	.word	0x000000ff
        /*00a8*/ 	.word	0x00000000
        /*00ac*/ 	.short	0x010a
        /*00ae*/ 	.byte	0x04
	.zero		1


	//----- nvinfo : EIATTR_NUM_MBARRIERS
	.align		4
.L_360:
        /*00b0*/ 	.byte	0x03, 0x38
        /*00b2*/ 	.short	0x0001


	//----- nvinfo : EIATTR_EXIT_INSTR_OFFSETS
	.align		4
        /*00b4*/ 	.byte	0x04, 0x1c
        /*00b6*/ 	.short	(.L_362 - .L_361)


	//   ....[0]....
.L_361:
        /*00b8*/ 	.word	0x00001a00


	//   ....[1]....
        /*00bc*/ 	.word	0x00001bf0


	//   ....[2]....
        /*00c0*/ 	.word	0x00001c20


	//   ....[3]....
        /*00c4*/ 	.word	0x00001dc0


	//----- nvinfo : EIATTR_MAX_THREADS
	.align		4
.L_362:
        /*00c8*/ 	.byte	0x04, 0x05
        /*00ca*/ 	.short	(.L_364 - .L_363)
.L_363:
        /*00cc*/ 	.word	0x00000080
        /*00d0*/ 	.word	0x00000001
        /*00d4*/ 	.word	0x00000001


	//----- nvinfo : EIATTR_CRS_STACK_SIZE
	.align		4
.L_364:
        /*00d8*/ 	.byte	0x04, 0x1e
        /*00da*/ 	.short	(.L_366 - .L_365)
.L_365:
        /*00dc*/ 	.word	0x00000000


	//----- nvinfo : EIATTR_CBANK_PARAM_SIZE
	.align		4
.L_366:
        /*00e0*/ 	.byte	0x03, 0x19
        /*00e2*/ 	.short	0x0038


	//----- nvinfo : EIATTR_PARAM_CBANK
	.align		4
        /*00e4*/ 	.byte	0x04, 0x0a
        /*00e6*/ 	.short	(.L_368 - .L_367)
	.align		4
.L_367:
        /*00e8*/ 	.word	index@(.nv.constant0._ZN3cub18CUB_300001_SM_10006detail9transform16transform_kernelINS2_10policy_hubILb0EN4cuda3std3__45tupleIJN6thrust24THRUST_300001_SM_1000_NS6detail15normal_iteratorINSA_10device_ptrIdEEEESF_EEEE10policy1000ElNS7_5minusIdEESF_JPdSL_EEEvT0_iT1_T2_DpNS2_10kernel_argIT3_EE)
        /*00ec*/ 	.short	0x0380
        /*00ee*/ 	.short	0x0038


	//----- nvinfo : EIATTR_SW_WAR
	.align		4
.L_368:
        /*00f0*/ 	.byte	0x04, 0x36
        /*00f2*/ 	.short	(.L_370 - .L_369)
.L_369:
        /*00f4*/ 	.word	0x00000008
.L_370:


//--------------------- .nv.info._ZN3cub18CUB_300001_SM_10006detail9transform16transform_kernelINS2_10policy_hubILb0EN4cuda3std3__45tupleIJN6thrust24THRUST_300001_SM_1000_NS6detail15normal_iteratorINSA_10device_ptrIdEEEESF_EEEE10policy1000EiNS7_5minusIdEESF_JPdSL_EEEvT0_iT1_T2_DpNS2_10kernel_argIT3_EE --------------------------
	.section	.nv.info._ZN3cub18CUB_300001_SM_10006detail9transform16transform_kernelINS2_10policy_hubILb0EN4cuda3std3__45tupleIJN6thrust24THRUST_300001_SM_1000_NS6detail15normal_iteratorINSA_10device_ptrIdEEEESF_EEEE10policy1000EiNS7_5minusIdEESF_JPdSL_EEEvT0_iT1_T2_DpNS2_10kernel_argIT3_EE,"",@"SHT_CUDA_INFO"
	.sectionflags	@""
	.align	4


	//----- nvinfo : EIATTR_CUDA_API_VERSION
	.align		4
        /*0000*/ 	.byte	0x04, 0x37
        /*0002*/ 	.short	(.L_372 - .L_371)
.L_371:
        /*0004*/ 	.word	0x00000082


	//----- nvinfo : EIATTR_KPARAM_INFO
	.align		4
.L_372:
        /*0008*/ 	.byte	0x04, 0x17
        /*000a*/ 	.short	(.L_374 - .L_373)
.L_373:
        /*000c*/ 	.word	0x00000000
        /*0010*/ 	.short	0x0005
        /*0012*/ 	.short	0x0028
        /*0014*/ 	.byte	0x00, 0xf0, 0x41, 0x00


	//----- nvinfo : EIATTR_KPARAM_INFO
	.align		4
.L_374:
        /*0018*/ 	.byte	0x04, 0x17
        /*001a*/ 	.short	(.L_376 - .L_375)
.L_375:
        /*001c*/ 	.word	0x00000000
        /*0020*/ 	.short	0x0004
        /*0022*/ 	.short	0x0018
        /*0024*/ 	.byte	0x00, 0xf0, 0x41, 0x00


	//----- nvinfo : EIATTR_KPARAM_INFO
	.align		4
.L_376:
        /*0028*/ 	.byte	0x04, 0x17
        /*002a*/ 	.short	(.L_378 - .L_377)
.L_377:
        /*002c*/ 	.word	0x00000000
        /*0030*/ 	.short	0x0003
        /*0032*/ 	.short	0x0010
        /*0034*/ 	.byte	0x00, 0xf0, 0x21, 0x00


	//----- nvinfo : EIATTR_KPARAM_INFO
	.align		4
.L_378:
        /*0038*/ 	.byte	0x04, 0x17
        /*003a*/ 	.short	(.L_380 - .L_379)
.L_379:
        /*003c*/ 	.word	0x00000000
        /*0040*/ 	.short	0x0002
        /*0042*/ 	.short	0x0008
        /*0044*/ 	.byte	0x00, 0xf0, 0x05, 0x00


	//----- nvinfo : EIATTR_KPARAM_INFO
	.align		4
.L_380:
        /*0048*/ 	.byte	0x04, 0x17
        /*004a*/ 	.short	(.L_382 - .L_381)
.L_381:
        /*004c*/ 	.word	0x00000000
        /*0050*/ 	.short	0x0001
        /*0052*/ 	.short	0x0004
        /*0054*/ 	.byte	0x00, 0xf0, 0x11, 0x00


	//----- nvinfo : EIATTR_KPARAM_INFO
	.align		4
.L_382:
        /*0058*/ 	.byte	0x04, 0x17
        /*005a*/ 	.short	(.L_384 - .L_383)
.L_383:
        /*005c*/ 	.word	0x00000000
        /*0060*/ 	.short	0x0000
        /*0062*/ 	.short	0x0000
        /*0064*/ 	.byte	0x00, 0xf0, 0x11, 0x00


	//----- nvinfo : EIATTR_SPARSE_MMA_MASK
	.align		4
.L_384:
        /*0068*/ 	.byte	0x03, 0x50
        /*006a*/ 	.short	0x0000


	//----- nvinfo : EIATTR_MAXREG_COUNT
	.align		4
        /*006c*/ 	.byte	0x03, 0x1b
        /*006e*/ 	.short	0x00ff


	//----- nvinfo : EIATTR_NUM_BARRIERS
	.align		4
        /*0070*/ 	.byte	0x02, 0x4c
        /*0072*/ 	.byte	0x01
	.zero		1


	//----- nvinfo : EIATTR_MERCURY_ISA_VERSION
	.align		4
        /*0074*/ 	.byte	0x03, 0x5f
        /*0076*/ 	.short	0x0101


	//----- nvinfo : EIATTR_COOP_GROUP_MASK_REGIDS
	.align		4
        /*0078*/ 	.byte	0x04, 0x29
        /*007a*/ 	.short	(.L_386 - .L_385)


	//   ....[0]....
.L_385:
        /*007c*/ 	.word	0xffffffff


	//----- nvinfo : EIATTR_COOP_GROUP_INSTR_OFFSETS
	.align		4
.L_386:
        /*0080*/ 	.byte	0x04, 0x28
        /*0082*/ 	.short	(.L_388 - .L_387)


	//   ....[0]....
.L_387:
        /*0084*/ 	.word	0x00001970


	//----- nvinfo : EIATTR_VRC_CTA_INIT_COUNT
	.align		4
.L_388:
        /*0088*/ 	.byte	0x02, 0x4a
	.zero		1
	.zero		1


	//----- nvinfo : EIATTR_MBARRIER_INSTR_OFFSETS
	.align		4
        /*008c*/ 	.byte	0x04, 0x39
        /*008e*/ 	.short	(.L_390 - .L_389)


	//   ....[0]....
.L_389:
        /*0090*/ 	.word	0x00000270
        /*0094*/ 	.word	0x000000ff
        /*0098*/ 	.word	0x00000000
        /*009c*/ 	.short	0x0100
        /*009e*/ 	.byte	0x0f
	.zero		1


	//   ....[1]....
        /*00a0*/ 	.word	0x00000420
        /*00a4*/ 	.word	0x000000ff
        /*00a8*/ 	.word	0x00000000
        /*00ac*/ 	.short	0x010a
        /*00ae*/ 	.byte	0x04
	.zero		1


	//----- nvinfo : EIATTR_NUM_MBARRIERS
	.align		4
.L_390:
        /*00b0*/ 	.byte	0x03, 0x38
        /*00b2*/ 	.short	0x0001


	//----- nvinfo : EIATTR_EXIT_INSTR_OFFSETS
	.align		4
        /*00b4*/ 	.byte	0x04, 0x1c
        /*00b6*/ 	.short	(.L_392 - .L_391)


	//   ....[0]....
.L_391:
        /*00b8*/ 	.word	0x000019c0


	//   ....[1]....
        /*00bc*/ 	.word	0x00001b50


	//   ....[2]....
        /*00c0*/ 	.word	0x00001bc0


	//   ....[3]....
        /*00c4*/ 	.word	0x00001da0


	//----- nvinfo : EIATTR_MAX_THREADS
	.align		4
.L_392:
        /*00c8*/ 	.byte	0x04, 0x05
        /*00ca*/ 	.short	(.L_394 - .L_393)
.L_393:
        /*00cc*/ 	.word	0x00000080
        /*00d0*/ 	.word	0x00000001
        /*00d4*/ 	.word	0x00000001


	//----- nvinfo : EIATTR_CRS_STACK_SIZE
	.align		4
.L_394:
        /*00d8*/ 	.byte	0x04, 0x1e
        /*00da*/ 	.short	(.L_396 - .L_395)
.L_395:
        /*00dc*/ 	.word	0x00000000


	//----- nvinfo : EIATTR_CBANK_PARAM_SIZE
	.align		4
.L_396:
        /*00e0*/ 	.byte	0x03, 0x19
        /*00e2*/ 	.short	0x0038


	//----- nvinfo : EIATTR_PARAM_CBANK
	.align		4
        /*00e4*/ 	.byte	0x04, 0x0a
        /*00e6*/ 	.short	(.L_398 - .L_397)
	.align		4
.L_397:
        /*00e8*/ 	.word	index@(.nv.constant0._ZN3cub18CUB_300001_SM_10006detail9transform16transform_kernelINS2_10policy_hubILb0EN4cuda3std3__45tupleIJN6thrust24THRUST_300001_SM_1000_NS6detail15normal_iteratorINSA_10device_ptrIdEEEESF_EEEE10policy1000EiNS7_5minusIdEESF_JPdSL_EEEvT0_iT1_T2_DpNS2_10kernel_argIT3_EE)
        /*00ec*/ 	.short	0x0380
        /*00ee*/ 	.short	0x0038


	//----- nvinfo : EIATTR_SW_WAR
	.align		4
.L_398:
        /*00f0*/ 	.byte	0x04, 0x36
        /*00f2*/ 	.short	(.L_400 - .L_399)
.L_399:
        /*00f4*/ 	.word	0x00000008
.L_400:


//--------------------- .nv.info._ZN3cub18CUB_300001_SM_10006detail8for_each13static_kernelINS2_12policy_hub_t12policy_500_tElN6thrust24THRUST_300001_SM_1000_NS8cuda_cub6__fill7functorINS7_6detail15normal_iteratorINS7_10device_ptrIdEEEEdEEEEvT0_T1_ --------------------------
	.section	.nv.info._ZN3cub18CUB_300001_SM_10006detail8for_each13static_kernelINS2_12policy_hub_t12policy_500_tElN6thrust24THRUST_300001_SM_1000_NS8cuda_cub6__fill7functorINS7_6detail15normal_iteratorINS7_10device_ptrIdEEEEdEEEEvT0_T1_,"",@"SHT_CUDA_INFO"
	.sectionflags	@""
	.align	4


	//----- nvinfo : EIATTR_CUDA_API_VERSION
	.align		4
        /*0000*/ 	.byte	0x04, 0x37
        /*0002*/ 	.short	(.L_402 - .L_401)
.L_401:
        /*0004*/ 	.word	0x00000082


	//----- nvinfo : EIATTR_KPARAM_INFO
	.align		4
.L_402:
        /*0008*/ 	.byte	0x04, 0x17
        /*000a*/ 	.short	(.L_404 - .L_403)
.L_403:
        /*000c*/ 	.word	0x00000000
        /*0010*/ 	.short	0x0001
        /*0012*/ 	.short	0x0008
        /*0014*/ 	.byte	0x00, 0xf0, 0x41, 0x00


	//----- nvinfo : EIATTR_KPARAM_INFO
	.align		4
.L_404:
        /*0018*/ 	.byte	0x04, 0x17
        /*001a*/ 	.short	(.L_406 - .L_405)
.L_405:
        /*001c*/ 	.word	0x00000000
        /*0020*/ 	.short	0x0000
        /*0022*/ 	.short	0x0000
        /*0024*/ 	.byte	0x00, 0xf0, 0x21, 0x00


	//----- nvinfo : EIATTR_SPARSE_MMA_MASK
	.align		4
.L_406:
        /*0028*/ 	.byte	0x03, 0x50
        /*002a*/ 	.short	0x0000


	//----- nvinfo : EIATTR_MAXREG_COUNT
	.align		4
        /*002c*/ 	.byte	0x03, 0x1b
        /*002e*/ 	.short	0x00ff


	//----- nvinfo : EIATTR_MERCURY_ISA_VERSION
	.align		4
        /*0030*/ 	.byte	0x03, 0x5f
        /*0032*/ 	.short	0x0101


	//----- nvinfo : EIATTR_VRC_CTA_INIT_COUNT
	.align		4
        /*0034*/ 	.byte	0x02, 0x4a
	.zero		1
	.zero		1


	//----- nvinfo : EIATTR_EXIT_INSTR_OFFSETS
	.align		4
        /*0038*/ 	.byte	0x04, 0x1c
        /*003a*/ 	.short	(.L_408 - .L_407)


	//   ....[0]....
.L_407:
        /*003c*/ 	.word	0x00000130


	//   ....[1]....
        /*0040*/ 	.word	0x00000240


	//   ....[2]....
        /*0044*/ 	.word	0x00000270


	//----- nvinfo : EIATTR_MAX_THREADS
	.align		4
.L_408:
        /*0048*/ 	.byte	0x04, 0x05
        /*004a*/ 	.short	(.L_410 - .L_409)
.L_409:
        /*004c*/ 	.word	0x00000100
        /*0050*/ 	.word	0x00000001
        /*0054*/ 	.word	0x00000001


	//----- nvinfo : EIATTR_CBANK_PARAM_SIZE
	.align		4
.L_410:
        /*0058*/ 	.byte	0x03, 0x19
        /*005a*/ 	.short	0x0018


	//----- nvinfo : EIATTR_PARAM_CBANK
	.align		4
        /*005c*/ 	.byte	0x04, 0x0a
        /*005e*/ 	.short	(.L_412 - .L_411)
	.align		4
.L_411:
        /*0060*/ 	.word	index@(.nv.constant0._ZN3cub18CUB_300001_SM_10006detail8for_each13static_kernelINS2_12policy_hub_t12policy_500_tElN6thrust24THRUST_300001_SM_1000_NS8cuda_cub6__fill7functorINS7_6detail15normal_iteratorINS7_10device_ptrIdEEEEdEEEEvT0_T1_)
        /*0064*/ 	.short	0x0380
        /*0066*/ 	.short	0x0018


	//----- nvinfo : EIATTR_SW_WAR
	.align		4
.L_412:
        /*0068*/ 	.byte	0x04, 0x36
        /*006a*/ 	.short	(.L_414 - .L_413)
.L_413:
        /*006c*/ 	.word	0x00000008
.L_414:


//--------------------- .nv.info._ZN3cub18CUB_300001_SM_10006detail8for_each13static_kernelINS2_12policy_hub_t12policy_500_tEmN6thrust24THRUST_300001_SM_1000_NS8cuda_cub20__uninitialized_fill7functorINS7_10device_ptrIdEEdEEEEvT0_T1_ --------------------------
	.section	.nv.info._ZN3cub18CUB_300001_SM_10006detail8for_each13static_kernelINS2_12policy_hub_t12policy_500_tEmN6thrust24THRUST_300001_SM_1000_NS8cuda_cub20__uninitialized_fill7functorINS7_10device_ptrIdEEdEEEEvT0_T1_,"",@"SHT_CUDA_INFO"
	.sectionflags	@""
	.align	4


	//----- nvinfo : EIATTR_CUDA_API_VERSION
	.align		4
        /*0000*/ 	.byte	0x04, 0x37
        /*0002*/ 	.short	(.L_416 - .L_415)
.L_415:
        /*0004*/ 	.word	0x00000082


	//----- nvinfo : EIATTR_KPARAM_INFO
	.align		4
.L_416:
        /*0008*/ 	.byte	0x04, 0x17
        /*000a*/ 	.short	(.L_418 - .L_417)
.L_417:
        /*000c*/ 	.word	0x00000000
        /*0010*/ 	.short	0x0001
        /*0012*/ 	.short	0x0008
        /*0014*/ 	.byte	0x00, 0xf0, 0x41, 0x00


	//----- nvinfo : EIATTR_KPARAM_INFO
	.align		4
.L_418:
        /*0018*/ 	.byte	0x04, 0x17
        /*001a*/ 	.short	(.L_420 - .L_419)
.L_419:
        /*001c*/ 	.word	0x00000000
        /*0020*/ 	.short	0x0000
        /*0022*/ 	.short	0x0000
        /*0024*/ 	.byte	0x00, 0xf0, 0x21, 0x00


	//----- nvinfo : EIATTR_SPARSE_MMA_MASK
	.align		4
.L_420:
        /*0028*/ 	.byte	0x03, 0x50
        /*002a*/ 	.short	0x0000


	//----- nvinfo : EIATTR_MAXREG_COUNT
	.align		4
        /*002c*/ 	.byte	0x03, 0x1b
        /*002e*/ 	.short	0x00ff


	//----- nvinfo : EIATTR_MERCURY_ISA_VERSION
	.align		4
        /*0030*/ 	.byte	0x03, 0x5f
        /*0032*/ 	.short	0x0101


	//----- nvinfo : EIATTR_VRC_CTA_INIT_COUNT
	.align		4
        /*0034*/ 	.byte	0x02, 0x4a
	.zero		1
	.zero		1


	//----- nvinfo : EIATTR_EXIT_INSTR_OFFSETS
	.align		4
        /*0038*/ 	.byte	0x04, 0x1c
        /*003a*/ 	.short	(.L_422 - .L_421)


	//   ....[0]....
.L_421:
        /*003c*/ 	.word	0x00000130


	//   ....[1]....
        /*0040*/ 	.word	0x00000230


	//   ....[2]....
        /*0044*/ 	.word	0x00000260


	//----- nvinfo : EIATTR_MAX_THREADS
	.align		4
.L_422:
        /*0048*/ 	.byte	0x04, 0x05
        /*004a*/ 	.short	(.L_424 - .L_423)
.L_423:
        /*004c*/ 	.word	0x00000100
        /*0050*/ 	.word	0x00000001
        /*0054*/ 	.word	0x00000001


	//----- nvinfo : EIATTR_CBANK_PARAM_SIZE
	.align		4
.L_424:
        /*0058*/ 	.byte	0x03, 0x19
        /*005a*/ 	.short	0x0018


	//----- nvinfo : EIATTR_PARAM_CBANK
	.align		4
        /*005c*/ 	.byte	0x04, 0x0a
        /*005e*/ 	.short	(.L_426 - .L_425)
	.align		4
.L_425:
        /*0060*/ 	.word	index@(.nv.constant0._ZN3cub18CUB_300001_SM_10006detail8for_each13static_kernelINS2_12policy_hub_t12policy_500_tEmN6thrust24THRUST_300001_SM_1000_NS8cuda_cub20__uninitialized_fill7functorINS7_10device_ptrIdEEdEEEEvT0_T1_)
        /*0064*/ 	.short	0x0380
        /*0066*/ 	.short	0x0018


	//----- nvinfo : EIATTR_SW_WAR
	.align		4
.L_426:
        /*0068*/ 	.byte	0x04, 0x36
        /*006a*/ 	.short	(.L_428 - .L_427)
.L_427:
        /*006c*/ 	.word	0x00000008
.L_428:


//--------------------- .nv.info._ZN3cub18CUB_300001_SM_10006detail11EmptyKernelIvEEvv --------------------------
	.section	.nv.info._ZN3cub18CUB_300001_SM_10006detail11EmptyKernelIvEEvv,"",@"SHT_CUDA_INFO"
	.sectionflags	@""
	.align	4


	//----- nvinfo : EIATTR_CUDA_API_VERSION
	.align		4
        /*0000*/ 	.byte	0x04, 0x37
        /*0002*/ 	.short	(.L_430 - .L_429)
.L_429:
        /*0004*/ 	.word	0x00000082


	//----- nvinfo : EIATTR_SPARSE_MMA_MASK
	.align		4
.L_430:
        /*0008*/ 	.byte	0x03, 0x50
        /*000a*/ 	.short	0x0000


	//----- nvinfo : EIATTR_MAXREG_COUNT
	.align		4
        /*000c*/ 	.byte	0x03, 0x1b
        /*000e*/ 	.short	0x00ff


	//----- nvinfo : EIATTR_MERCURY_ISA_VERSION
	.align		4
        /*0010*/ 	.byte	0x03, 0x5f
        /*0012*/ 	.short	0x0101


	//----- nvinfo : EIATTR_VRC_CTA_INIT_COUNT
	.align		4
        /*0014*/ 	.byte	0x02, 0x4a
	.zero		1
	.zero		1


	//----- nvinfo : EIATTR_EXIT_INSTR_OFFSETS
	.align		4
        /*0018*/ 	.byte	0x04, 0x1c
        /*001a*/ 	.short	(.L_432 - .L_431)


	//   ....[0]....
.L_431:
        /*001c*/ 	.word	0x00000010


	//----- nvinfo : EIATTR_SW_WAR
	.align		4
.L_432:
        /*0020*/ 	.byte	0x04, 0x36
        /*0022*/ 	.short	(.L_434 - .L_433)
.L_433:
        /*0024*/ 	.word	0x00000008
.L_434:


//--------------------- .nv.callgraph             --------------------------
	.section	.nv.callgraph,"",@"SHT_CUDA_CALLGRAPH"
	.align	4
	.sectionentsize	8
	.align		4
        /*0000*/ 	.word	0x00000000
	.align		4
        /*0004*/ 	.word	0xffffffff
	.align		4
        /*0008*/ 	.word	0x00000000
	.align		4
        /*000c*/ 	.word	0xfffffffe
	.align		4
        /*0010*/ 	.word	0x00000000
	.align		4
        /*0014*/ 	.word	0xfffffffd
	.align		4
        /*0018*/ 	.word	0x00000000
	.align		4
        /*001c*/ 	.word	0xfffffffc


//--------------------- .nv.constant4             --------------------------
	.section	.nv.constant4,"a",@progbits
	.align	8
	.align		8
.nv.constant4:
        /*0000*/ 	.dword	_ZN30_INTERNAL_27b48182_4_k_cu_main4cuda3std3__45__cpo5beginE
	.align		8
        /*0008*/ 	.dword	_ZN30_INTERNAL_27b48182_4_k_cu_main4cuda3std3__45__cpo3endE
	.align		8
        /*0010*/ 	.dword	_ZN30_INTERNAL_27b48182_4_k_cu_main4cuda3std3__45__cpo6cbeginE
	.align		8
        /*0018*/ 	.dword	_ZN30_INTERNAL_27b48182_4_k_cu_main4cuda3std3__45__cpo4cendE
	.align		8
        /*0020*/ 	.dword	_ZN30_INTERNAL_27b48182_4_k_cu_main4cuda3std3__45__cpo6rbeginE
	.align		8
        /*0028*/ 	.dword	_ZN30_INTERNAL_27b48182_4_k_cu_main4cuda3std3__45__cpo4rendE
	.align		8
        /*0030*/ 	.dword	_ZN30_INTERNAL_27b48182_4_k_cu_main4cuda3std3__45__cpo7crbeginE
	.align		8
        /*0038*/ 	.dword	_ZN30_INTERNAL_27b48182_4_k_cu_main4cuda3std3__45__cpo5crendE
	.align		8
        /*0040*/ 	.dword	_ZN30_INTERNAL_27b48182_4_k_cu_main4cuda3std3__432_GLOBAL__N__27b48182_4_k_cu_main6ignoreE
	.align		8
        /*0048*/ 	.dword	_ZN30_INTERNAL_27b48182_4_k_cu_main4cuda3std3__419piecewise_constructE
	.align		8
        /*0050*/ 	.dword	_ZN30_INTERNAL_27b48182_4_k_cu_main4cuda3std3__48in_placeE
	.align		8
        /*0058*/ 	.dword	_ZN30_INTERNAL_27b48182_4_k_cu_main4cuda3std3__420unreachable_sentinelE
	.align		8
        /*0060*/ 	.dword	_ZN30_INTERNAL_27b48182_4_k_cu_main4cuda3std3__47nulloptE
	.align		8
        /*0068*/ 	.dword	_ZN30_INTERNAL_27b48182_4_k_cu_main4cuda3std3__48unexpectE
	.align		8
        /*0070*/ 	.dword	_ZN30_INTERNAL_27b48182_4_k_cu_main4cuda3std6ranges3__45__cpo4swapE
	.align		8
        /*0078*/ 	.dword	_ZN30_INTERNAL_27b48182_4_k_cu_main4cuda3std6ranges3__45__cpo9iter_moveE
	.align		8
        /*0080*/ 	.dword	_ZN30_INTERNAL_27b48182_4_k_cu_main4cuda3std6ranges3__45__cpo5beginE
	.align		8
        /*0088*/ 	.dword	_ZN30_INTERNAL_27b48182_4_k_cu_main4cuda3std6ranges3__45__cpo3endE
	.align		8
        /*0090*/ 	.dword	_ZN30_INTERNAL_27b48182_4_k_cu_main4cuda3std6ranges3__45__cpo6cbeginE
	.align		8
        /*0098*/ 	.dword	_ZN30_INTERNAL_27b48182_4_k_cu_main4cuda3std6ranges3__45__cpo4cendE
	.align		8
        /*00a0*/ 	.dword	_ZN30_INTERNAL_27b48182_4_k_cu_main4cuda3std6ranges3__45__cpo7advanceE
	.align		8
        /*00a8*/ 	.dword	_ZN30_INTERNAL_27b48182_4_k_cu_main4cuda3std6ranges3__45__cpo9iter_swapE
	.align		8
        /*00b0*/ 	.dword	_ZN30_INTERNAL_27b48182_4_k_cu_main4cuda3std6ranges3__45__cpo4nextE
	.align		8
        /*00b8*/ 	.dword	_ZN30_INTERNAL_27b48182_4_k_cu_main4cuda3std6ranges3__45__cpo4prevE
	.align		8
        /*00c0*/ 	.dword	_ZN30_INTERNAL_27b48182_4_k_cu_main4cuda3std6ranges3__45__cpo4dataE
	.align		8
        /*00c8*/ 	.dword	_ZN30_INTERNAL_27b48182_4_k_cu_main4cuda3std6ranges3__45__cpo5cdataE
	.align		8
        /*00d0*/ 	.dword	_ZN30_INTERNAL_27b48182_4_k_cu_main4cuda3std6ranges3__45__cpo4sizeE
	.align		8
        /*00d8*/ 	.dword	_ZN30_INTERNAL_27b48182_4_k_cu_main4cuda3std6ranges3__45__cpo5ssizeE
	.align		8
        /*00e0*/ 	.dword	_ZN30_INTERNAL_27b48182_4_k_cu_main4cuda3std6ranges3__45__cpo8distanceE
	.align		8
        /*00e8*/ 	.dword	_ZN30_INTERNAL_27b48182_4_k_cu_main6thrust24THRUST_300001_SM_1000_NS8cuda_cub3parE
	.align		8
        /*00f0*/ 	.dword	_ZN30_INTERNAL_27b48182_4_k_cu_main6thrust24THRUST_300001_SM_1000_NS8cuda_cub10par_nosyncE
	.align		8
        /*00f8*/ 	.dword	_ZN30_INTERNAL_27b48182_4_k_cu_main6thrust24THRUST_300001_SM_1000_NS6system6detail10sequential3seqE
	.align		8
        /*0100*/ 	.dword	_ZN30_INTERNAL_27b48182_4_k_cu_main6thrust24THRUST_300001_SM_1000_NS12placeholders2_1E
	.align		8
        /*0108*/ 	.dword	_ZN30_INTERNAL_27b48182_4_k_cu_main6thrust24THRUST_300001_SM_1000_NS12placeholders2_2E
	.align		8
        /*0110*/ 	.dword	_ZN30_INTERNAL_27b48182_4_k_cu_main6thrust24THRUST_300001_SM_1000_NS12placeholders2_3E
	.align		8
        /*0118*/ 	.dword	_ZN30_INTERNAL_27b48182_4_k_cu_main6thrust24THRUST_300001_SM_1000_NS12placeholders2_4E
	.align		8
        /*0120*/ 	.dword	_ZN30_INTERNAL_27b48182_4_k_cu_main6thrust24THRUST_300001_SM_1000_NS12placeholders2_5E
	.align		8
        /*0128*/ 	.dword	_ZN30_INTERNAL_27b48182_4_k_cu_main6thrust24THRUST_300001_SM_1000_NS12placeholders2_6E
	.align		8
        /*0130*/ 	.dword	_ZN30_INTERNAL_27b48182_4_k_cu_main6thrust24THRUST_300001_SM_1000_NS12placeholders2_7E
	.align		8
        /*0138*/ 	.dword	_ZN30_INTERNAL_27b48182_4_k_cu_main6thrust24THRUST_300001_SM_1000_NS12placeholders2_8E
	.align		8
        /*0140*/ 	.dword	_ZN30_INTERNAL_27b48182_4_k_cu_main6thrust24THRUST_300001_SM_1000_NS12placeholders2_9E
	.align		8
        /*0148*/ 	.dword	_ZN30_INTERNAL_27b48182_4_k_cu_main6thrust24THRUST_300001_SM_1000_NS12placeholders3_10E
	.align		8
        /*0150*/ 	.dword	_ZN30_INTERNAL_27b48182_4_k_cu_main6thrust24THRUST_300001_SM_1000_NS3seqE


//--------------------- .text._ZN3cub18CUB_300001_SM_10006detail6reduce28DeviceReduceSingleTileKernelINS2_10policy_hubIdyN4cuda3std3__44plusIdEEE10Policy1000EPdSC_iS9_ddNS7_10__identityEEEvT0_T1_T2_T3_T4_T6_ --------------------------
	.section	.text._ZN3cub18CUB_300001_SM_10006detail6reduce28DeviceReduceSingleTileKernelINS2_10policy_hubIdyN4cuda3std3__44plusIdEEE10Policy1000EPdSC_iS9_ddNS7_10__identityEEEvT0_T1_T2_T3_T4_T6_,"ax",@progbits
	.align	128
        .global         _ZN3cub18CUB_300001_SM_10006detail6reduce28DeviceReduceSingleTileKernelINS2_10policy_hubIdyN4cuda3std3__44plusIdEEE10Policy1000EPdSC_iS9_ddNS7_10__identityEEEvT0_T1_T2_T3_T4_T6_
        .type           _ZN3cub18CUB_300001_SM_10006detail6reduce28DeviceReduceSingleTileKernelINS2_10policy_hubIdyN4cuda3std3__44plusIdEEE10Policy1000EPdSC_iS9_ddNS7_10__identityEEEvT0_T1_T2_T3_T4_T6_,@function
        .size           _ZN3cub18CUB_300001_SM_10006detail6reduce28DeviceReduceSingleTileKernelINS2_10policy_hubIdyN4cuda3std3__44plusIdEEE10Policy1000EPdSC_iS9_ddNS7_10__identityEEEvT0_T1_T2_T3_T4_T6_,(.L_x_288 - _ZN3cub18CUB_300001_SM_10006detail6reduce28DeviceReduceSingleTileKernelINS2_10policy_hubIdyN4cuda3std3__44plusIdEEE10Policy1000EPdSC_iS9_ddNS7_10__identityEEEvT0_T1_T2_T3_T4_T6_)
        .other          _ZN3cub18CUB_300001_SM_10006detail6reduce28DeviceReduceSingleTileKernelINS2_10policy_hubIdyN4cuda3std3__44plusIdEEE10Policy1000EPdSC_iS9_ddNS7_10__identityEEEvT0_T1_T2_T3_T4_T6_,@"STO_CUDA_ENTRY STV_DEFAULT"
_ZN3cub18CUB_300001_SM_10006detail6reduce28DeviceReduceSingleTileKernelINS2_10policy_hubIdyN4cuda3std3__44plusIdEEE10Policy1000EPdSC_iS9_ddNS7_10__identityEEEvT0_T1_T2_T3_T4_T6_:
.text._ZN3cub18CUB_300001_SM_10006detail6reduce28DeviceReduceSingleTileKernelINS2_10policy_hubIdyN4cuda3std3__44plusIdEEE10Policy1000EPdSC_iS9_ddNS7_10__identityEEEvT0_T1_T2_T3_T4_T6_:
[----:B------:R-:W-:Y:S01]  /*0000*/  LDC R1, c[0x0][0x37c] ;  /* 0x0000df00ff017b82 */ /* 0x000fe20000000800 */
[----:B------:R-:W0:Y:S01]  /*0010*/  LDCU UR4, c[0x0][0x390] ;  /* 0x00007200ff0477ac */ /* 0x000e220008000800 */
[----:B------:R-:W1:Y:S01]  /*0020*/  LDCU.64 UR6, c[0x0][0x358] ;  /* 0x00006b00ff0677ac */ /* 0x000e620008000a00 */
[----:B0-----:R-:W-:-:S05]  /*0030*/  IMAD.U32 R4, RZ, RZ, UR4 ;  /* 0x00000004ff047e24 */ /* 0x001fca000f8e00ff */
[----:B------:R-:W-:-:S13]  /*0040*/  ISETP.NE.AND P0, PT, R4, RZ, PT ;  /* 0x000000ff0400720c */ /* 0x000fda0003f05270 */
[----:B-1----:R-:W-:Y:S05]  /*0050*/  @P0 BRA `(.L_x_0) ;  /* 0x00000000001c0947 */ /* 0x002fea0003800000 */
[----:B------:R-:W0:Y:S02]  /*0060*/  S2R R0, SR_TID.X ;  /* 0x0000000000007919 */ /* 0x000e240000002100 */
[----:B0-----:R-:W-:-:S13]  /*0070*/  ISETP.NE.AND P0, PT, R0, RZ, PT ;  /* 0x000000ff0000720c */ /* 0x001fda0003f05270 */
[----:B------:R-:W-:Y:S05]  /*0080*/  @P0 EXIT ;  /* 0x000000000000094d */ /* 0x000fea0003800000 */
[----:B------:R-:W0:Y:S08]  /*0090*/  LDC.64 R2, c[0x0][0x388] ;  /* 0x0000e200ff027b82 */ /* 0x000e300000000a00 */
[----:B------:R-:W0:Y:S02]  /*00a0*/  LDC.64 R4, c[0x0][0x398] ;  /* 0x0000e600ff047b82 */ /* 0x000e240000000a00 */
[----:B0-----:R-:W-:Y:S01]  /*00b0*/  STG.E.64 desc[UR6][R2.64], R4 ;  /* 0x0000000402007986 */ /* 0x001fe2000c101b06 */
[----:B------:R-:W-:Y:S05]  /*00c0*/  EXIT ;  /* 0x000000000000794d */ /* 0x000fea0003800000 */
.L_x_0:
[----:B------:R-:W-:Y:S01]  /*00d0*/  ISETP.GT.AND P0, PT, R4, 0xdff, PT ;  /* 0x00000dff0400780c */ /* 0x000fe20003f04270 */
[----:B------:R-:W-:-:S12]  /*00e0*/  BSSY.RECONVERGENT B0, `(.L_x_1) ;  /* 0x0000242000007945 */ /* 0x000fd80003800200 */
[----:B------:R-:W-:Y:S05]  /*00f0*/  @P0 BRA `(.L_x_2) ;  /* 0x0000001400180947 */ /* 0x000fea0003800000 */
[----:B------:R-:W0:Y:S01]  /*0100*/  S2R R5, SR_TID.X ;  /* 0x0000000000057919 */ /* 0x000e220000002100 */
[----:B------:R-:W-:Y:S01]  /*0110*/  BSSY.RECONVERGENT B1, `(.L_x_3) ;  /* 0x0000009000017945 */ /* 0x000fe20003800200 */
[----:B------:R-:W-:Y:S02]  /*0120*/  CS2R R2, SRZ ;  /* 0x0000000000027805 */ /* 0x000fe4000001ff00 */
[----:B0-----:R-:W-:Y:S01]  /*0130*/  ISETP.GE.AND P0, PT, R5, R4, PT ;  /* 0x000000040500720c */ /* 0x001fe20003f06270 */
[----:B------:R-:W-:-:S12]  /*0140*/  IMAD.MOV.U32 R7, RZ, RZ, R5 ;  /* 0x000000ffff077224 */ /* 0x000fd800078e0005 */
[----:B------:R-:W-:Y:S05]  /*0150*/  @P0 BRA `(.L_x_4) ;  /* 0x0000000000100947 */ /* 0x000fea0003800000 */
[----:B------:R-:W0:Y:S02]  /*0160*/  LDC.64 R2, c[0x0][0x380] ;  /* 0x0000e000ff027b82 */ /* 0x000e240000000a00 */
[----:B0-----:R-:W-:-:S06]  /*0170*/  IMAD.WIDE.U32 R2, R5, 0x8, R2 ;  /* 0x0000000805027825 */ /* 0x001fcc00078e0002 */
[----:B------:R-:W5:Y:S01]  /*0180*/  LDG.E.64.CONSTANT R2, desc[UR6][R2.64] ;  /* 0x0000000602027981 */ /* 0x000f62000c1e9b00 */
[----:B------:R-:W-:-:S07]  /*0190*/  VIADD R7, R5, 0x200 ;  /* 0x0000020005077836 */ /* 0x000fce0000000000 */
.L_x_4:
[----:B------:R-:W-:Y:S05]  /*01a0*/  BSYNC.RECONVERGENT B1 ;  /* 0x0000000000017941 */ /* 0x000fea0003800200 */
.L_x_3:
[----:B------:R-:W-:Y:S01]  /*01b0*/  ISETP.GE.AND P0, PT, R7, R4, PT ;  /* 0x000000040700720c */ /* 0x000fe20003f06270 */
[----:B------:R-:W-:-:S12]  /*01c0*/  BSSY.RECONVERGENT B1, `(.L_x_5) ;  /* 0x0000076000017945 */ /* 0x000fd80003800200 */
[----:B------:R-:W-:Y:S05]  /*01d0*/  @P0 BRA `(.L_x_6) ;  /* 0x0000000400d00947 */ /* 0x000fea0003800000 */
[----:B------:R-:W-:Y:S01]  /*01e0*/  LOP3.LUT R9, RZ, R7, RZ, 0x33, !PT ;  /* 0x00000007ff097212 */ /* 0x000fe200078e33ff */
[----:B------:R-:W-:Y:S04]  /*01f0*/  BSSY.RECONVERGENT B2, `(.L_x_7) ;  /* 0x0000017000027945 */ /* 0x000fe80003800200 */
[----:B------:R-:W-:-:S05]  /*0200*/  IMAD.IADD R0, R9, 0x1, R4 ;  /* 0x0000000109007824 */ /* 0x000fca00078e0204 */
[C---:B------:R-:W-:Y:S02]  /*0210*/  LOP3.LUT R6, R0.reuse, 0x600, RZ, 0xc0, !PT ;  /* 0x0000060000067812 */ /* 0x040fe400078ec0ff */
[----:B------:R-:W-:Y:S02]  /*0220*/  ISETP.GE.U32.AND P0, PT, R0, 0x600, PT ;  /* 0x000006000000780c */ /* 0x000fe40003f06070 */
[----:B------:R-:W-:-:S13]  /*0230*/  ISETP.NE.AND P1, PT, R6, 0x600, PT ;  /* 0x000006000600780c */ /* 0x000fda0003f25270 */
[----:B------:R-:W-:Y:S05]  /*0240*/  @!P1 BRA `(.L_x_8) ;  /* 0x0000000000449947 */ /* 0x000fea0003800000 */
[----:B------:R-:W0:Y:S01]  /*0250*/  LDC.64 R8, c[0x0][0x380] ;  /* 0x0000e000ff087b82 */ /* 0x000e220000000a00 */
[----:B------:R-:W-:-:S04]  /*0260*/  LEA.HI R0, R0, 0x1, RZ, 0x17 ;  /* 0x0000000100007811 */ /* 0x000fc800078fb8ff */
[----:B------:R-:W-:-:S05]  /*0270*/  LOP3.LUT R0, R0, 0x3, RZ, 0xc0, !PT ;  /* 0x0000000300007812 */ /* 0x000fca00078ec0ff */
[----:B------:R-:W-:Y:S02]  /*0280*/  IMAD.MOV R0, RZ, RZ, -R0 ;  /* 0x000000ffff007224 */ /* 0x000fe400078e0a00 */
[----:B0-----:R-:W-:-:S04]  /*0290*/  IMAD.WIDE.U32 R8, R7, 0x8, R8 ;  /* 0x0000000807087825 */ /* 0x001fc800078e0008 */
[----:B------:R-:W-:Y:S02]  /*02a0*/  IMAD.MOV.U32 R6, RZ, RZ, R8 ;  /* 0x000000ffff067224 */ /* 0x000fe400078e0008 */
[----:B------:R-:W-:-:S07]  /*02b0*/  IMAD.MOV.U32 R11, RZ, RZ, R9 ;  /* 0x000000ffff0b7224 */ /* 0x000fce00078e0009 */
.L_x_9:
[----:B------:R-:W-:Y:S02]  /*02c0*/  IMAD.MOV.U32 R8, RZ, RZ, R6 ;  /* 0x000000ffff087224 */ /* 0x000fe400078e0006 */
[----:B------:R-:W-:-:S06]  /*02d0*/  IMAD.MOV.U32 R9, RZ, RZ, R11 ;  /* 0x000000ffff097224 */ /* 0x000fcc00078e000b */
[----:B------:R-:W2:Y:S01]  /*02e0*/  LDG.E.64.CONSTANT R8, desc[UR6][R8.64] ;  /* 0x0000000608087981 */ /* 0x000ea2000c1e9b00 */
[----:B------:R-:W-:Y:S01]  /*02f0*/  VIADD R0, R0, 0x1 ;  /* 0x0000000100007836 */ /* 0x000fe20000000000 */
[----:B------:R-:W-:Y:S01]  /*0300*/  IADD3 R6, P2, PT, R6, 0x1000, RZ ;  /* 0x0000100006067810 */ /* 0x000fe20007f5e0ff */
[----:B------:R-:W-:-:S03]  /*0310*/  VIADD R7, R7, 0x200 ;  /* 0x0000020007077836 */ /* 0x000fc60000000000 */
[----:B------:R-:W-:Y:S01]  /*0320*/  ISETP.NE.AND P1, PT, R0, RZ, PT ;  /* 0x000000ff0000720c */ /* 0x000fe20003f25270 */
[----:B------:R-:W-:Y:S01]  /*0330*/  IMAD.X R11, RZ, RZ, R11, P2 ;  /* 0x000000ffff0b7224 */ /* 0x000fe200010e060b */
[----:B--2--5:R-:W-:-:S11]  /*0340*/  DADD R2, R8, R2 ;  /* 0x0000000008027229 */ /* 0x024fd60000000002 */
[----:B------:R-:W-:Y:S05]  /*0350*/  @P1 BRA `(.L_x_9) ;  /* 0xfffffffc00d81947 */ /* 0x000fea000383ffff */
.L_x_8:
[----:B------:R-:W-:Y:S05]  /*0360*/  BSYNC.RECONVERGENT B2 ;  /* 0x0000000000027941 */ /* 0x000fea0003800200 */
.L_x_7:
[----:B------:R-:W-:Y:S05]  /*0370*/  @!P0 BRA `(.L_x_6) ;  /* 0x0000000400688947 */ /* 0x000fea0003800000 */
[----:B------:R-:W-:Y:S01]  /*0380*/  IMAD.IADD R0, R4, 0x1, -R7 ;  /* 0x0000000104007824 */ /* 0x000fe200078e0a07 */
[----:B------:R-:W-:Y:S01]  /*0390*/  BSSY.RECONVERGENT B2, `(.L_x_10) ;  /* 0x0000031000027945 */ /* 0x000fe20003800200 */
[----:B------:R-:W-:-:S03]  /*03a0*/  PLOP3.LUT P0, PT, PT, PT, PT, 0x80, 0x8 ;  /* 0x000000000008781c */ /* 0x000fc60003f0f070 */
[----:B------:R-:W-:-:S13]  /*03b0*/  ISETP.GT.AND P1, PT, R0, 0x1800, PT ;  /* 0x000018000000780c */ /* 0x000fda0003f24270 */
[----:B------:R-:W-:Y:S05]  /*03c0*/  @!P1 BRA `(.L_x_11) ;  /* 0x0000000000b49947 */ /* 0x000fea0003800000 */
[----:B------:R-:W-:Y:S01]  /*03d0*/  PLOP3.LUT P0, PT, PT, PT, PT, 0x8, 0x80 ;  /* 0x000000000080781c */ /* 0x000fe20003f0e170 */
[----:B------:R-:W-:-:S12]  /*03e0*/  VIADD R0, R4, 0xffffe800 ;  /* 0xffffe80004007836 */ /* 0x000fd80000000000 */
.L_x_12:
[----:B------:R-:W0:Y:S02]  /*03f0*/  LDC.64 R32, c[0x0][0x380] ;  /* 0x0000e000ff207b82 */ /* 0x000e240000000a00 */
[----:B0-----:R-:W-:-:S05]  /*0400*/  IMAD.WIDE R14, R7, 0x8, R32 ;  /* 0x00000008070e7825 */ /* 0x001fca00078e0220 */
[----:B------:R-:W2:Y:S04]  /*0410*/  LDG.E.64.CONSTANT R8, desc[UR6][R14.64] ;  /* 0x000000060e087981 */ /* 0x000ea8000c1e9b00 */
[----:B------:R-:W3:Y:S04]  /*0420*/  LDG.E.64.CONSTANT R10, desc[UR6][R14.64+0x1000] ;  /* 0x001000060e0a7981 */ /* 0x000ee8000c1e9b00 */
[----:B------:R-:W4:Y:S01]  /*0430*/  LDG.E.64.CONSTANT R12, desc[UR6][R14.64+0x2000] ;  /* 0x002000060e0c7981 */ /* 0x000f22000c1e9b00 */
[----:B------:R-:W-:-:S03]  /*0440*/  VIADD R41, R7, 0x800 ;  /* 0x0000080007297836 */ /* 0x000fc60000000000 */
[----:B------:R-:W4:Y:S01]  /*0450*/  LDG.E.64.CONSTANT R30, desc[UR6][R14.64+0x3000] ;  /* 0x003000060e1e7981 */ /* 0x000f22000c1e9b00 */
[----:B------:R-:W-:-:S05]  /*0460*/  IMAD.WIDE R40, R41, 0x8, R32 ;  /* 0x0000000829287825 */ /* 0x000fca00078e0220 */
[----:B------:R-:W4:Y:S04]  /*0470*/  LDG.E.64.CONSTANT R28, desc[UR6][R40.64] ;  /* 0x00000006281c7981 */ /* 0x000f28000c1e9b00 */
[----:B------:R-:W4:Y:S04]  /*0480*/  LDG.E.64.CONSTANT R26, desc[UR6][R40.64+0x1000] ;  /* 0x00100006281a7981 */ /* 0x000f28000c1e9b00 */
        /* <DEDUP_REMOVED lines=12> */
[----:B------:R-:W4:Y:S04]  /*0550*/  LDG.E.64.CONSTANT R34, desc[UR6][R44.64+0x2000] ;  /* 0x002000062c227981 */ /* 0x000f28000c1e9b00 */
[----:B------:R-:W4:Y:S01]  /*0560*/  LDG.E.64.CONSTANT R32, desc[UR6][R44.64+0x3000] ;  /* 0x003000062c207981 */ /* 0x000f22000c1e9b00 */
[----:B------:R-:W-:-:S05]  /*0570*/  VIADD R7, R7, 0x2000 ;  /* 0x0000200007077836 */ /* 0x000fca0000000000 */
[----:B------:R-:W-:Y:S01]  /*0580*/  ISETP.GE.AND P1, PT, R7, R0, PT ;  /* 0x000000000700720c */ /* 0x000fe20003f26270 */
[----:B--2--5:R-:W-:-:S08]  /*0590*/  DADD R8, R8, R2 ;  /* 0x0000000008087229 */ /* 0x024fd00000000002 */
[----:B---3--:R-:W-:-:S08]  /*05a0*/  DADD R8, R8, R10 ;  /* 0x0000000008087229 */ /* 0x008fd0000000000a */
[----:B----4-:R-:W-:-:S08]  /*05b0*/  DADD R8, R8, R12 ;  /* 0x0000000008087229 */ /* 0x010fd0000000000c */
[----:B------:R-:W-:-:S08]  /*05c0*/  DADD R8, R8, R30 ;  /* 0x0000000008087229 */ /* 0x000fd0000000001e */
        /* <DEDUP_REMOVED lines=11> */
[----:B------:R-:W-:Y:S01]  /*0680*/  DADD R2, R8, R32 ;  /* 0x0000000008027229 */ /* 0x000fe20000000020 */
[----:B------:R-:W-:Y:S10]  /*0690*/  @!P1 BRA `(.L_x_12) ;  /* 0xfffffffc00549947 */ /* 0x000ff4000383ffff */
.L_x_11:
[----:B------:R-:W-:Y:S05]  /*06a0*/  BSYNC.RECONVERGENT B2 ;  /* 0x0000000000027941 */ /* 0x000fea0003800200 */
.L_x_10:
[----:B------:R-:W-:Y:S01]  /*06b0*/  IMAD.IADD R0, R4, 0x1, -R7 ;  /* 0x0000000104007824 */ /* 0x000fe200078e0a07 */
[----:B------:R-:W-:Y:S04]  /*06c0*/  BSSY.RECONVERGENT B2, `(.L_x_13) ;  /* 0x0000019000027945 */ /* 0x000fe80003800200 */
[----:B------:R-:W-:-:S13]  /*06d0*/  ISETP.GT.AND P1, PT, R0, 0x800, PT ;  /* 0x000008000000780c */ /* 0x000fda0003f24270 */
[----:B------:R-:W-:Y:S05]  /*06e0*/  @!P1 BRA `(.L_x_14) ;  /* 0x0000000000589947 */ /* 0x000fea0003800000 */
        /* <DEDUP_REMOVED lines=12> */
[----:B------:R-:W-:Y:S01]  /*07b0*/  PLOP3.LUT P0, PT, PT, PT, PT, 0x8, 0x80 ;  /* 0x000000000080781c */ /* 0x000fe20003f0e170 */
[----:B------:R-:W-:Y:S01]  /*07c0*/  VIADD R7, R7, 0x1000 ;  /* 0x0000100007077836 */ /* 0x000fe20000000000 */
[----:B--2--5:R-:W-:-:S08]  /*07d0*/  DADD R10, R2, R10 ;  /* 0x00000000020a7229 */ /* 0x024fd0000000000a */
[----:B---3--:R-:W-:-:S08]  /*07e0*/  DADD R10, R10, R12 ;  /* 0x000000000a0a7229 */ /* 0x008fd0000000000c */
[----:B----4-:R-:W-:-:S08]  /*07f0*/  DADD R10, R10, R14 ;  /* 0x000000000a0a7229 */ /* 0x010fd0000000000e */
[----:B------:R-:W-:-:S08]  /*0800*/  DADD R10, R10, R16 ;  /* 0x000000000a0a7229 */ /* 0x000fd00000000010 */
[----:B------:R-:W-:-:S08]  /*0810*/  DADD R10, R10, R20 ;  /* 0x000000000a0a7229 */ /* 0x000fd00000000014 */
[----:B------:R-:W-:-:S08]  /*0820*/  DADD R10, R10, R22 ;  /* 0x000000000a0a7229 */ /* 0x000fd00000000016 */
[----:B------:R-:W-:-:S08]  /*0830*/  DADD R10, R10, R24 ;  /* 0x000000000a0a7229 */ /* 0x000fd00000000018 */
[----:B------:R-:W-:-:S11]  /*0840*/  DADD R2, R10, R26 ;  /* 0x000000000a027229 */ /* 0x000fd6000000001a */
.L_x_14:
[----:B------:R-:W-:Y:S05]  /*0850*/  BSYNC.RECONVERGENT B2 ;  /* 0x0000000000027941 */ /* 0x000fea0003800200 */
.L_x_13:
[----:B------:R-:W-:-:S13]  /*0860*/  ISETP.LT.OR P0, PT, R7, R4, P0 ;  /* 0x000000040700720c */ /* 0x000fda0000701670 */
[----:B------:R-:W-:Y:S05]  /*0870*/  @!P0 BRA `(.L_x_6) ;  /* 0x0000000000288947 */ /* 0x000fea0003800000 */
[----:B------:R-:W0:Y:S02]  /*0880*/  LDC.64 R8, c[0x0][0x380] ;  /* 0x0000e000ff087b82 */ /* 0x000e240000000a00 */
[----:B0-----:R-:W-:-:S05]  /*0890*/  IMAD.WIDE R6, R7, 0x8, R8 ;  /* 0x0000000807067825 */ /* 0x001fca00078e0208 */
[----:B------:R-:W2:Y:S04]  /*08a0*/  LDG.E.64.CONSTANT R8, desc[UR6][R6.64] ;  /* 0x0000000606087981 */ /* 0x000ea8000c1e9b00 */
[----:B------:R-:W3:Y:S04]  /*08b0*/  LDG.E.64.CONSTANT R10, desc[UR6][R6.64+0x1000] ;  /* 0x00100006060a7981 */ /* 0x000ee8000c1e9b00 */
[----:B------:R-:W4:Y:S04]  /*08c0*/  LDG.E.64.CONSTANT R12, desc[UR6][R6.64+0x2000] ;  /* 0x00200006060c7981 */ /* 0x000f28000c1e9b00 */
[----:B------:R-:W4:Y:S01]  /*08d0*/  LDG.E.64.CONSTANT R14, desc[UR6][R6.64+0x3000] ;  /* 0x00300006060e7981 */ /* 0x000f22000c1e9b00 */
[----:B--2--5:R-:W-:-:S08]  /*08e0*/  DADD R8, R2, R8 ;  /* 0x0000000002087229 */ /* 0x024fd00000000008 */
[----:B---3--:R-:W-:-:S08]  /*08f0*/  DADD R8, R8, R10 ;  /* 0x0000000008087229 */ /* 0x008fd0000000000a */
[----:B----4-:R-:W-:-:S08]  /*0900*/  DADD R8, R8, R12 ;  /* 0x0000000008087229 */ /* 0x010fd0000000000c */
[----:B------:R-:W-:-:S11]  /*0910*/  DADD R2, R8, R14 ;  /* 0x0000000008027229 */ /* 0x000fd6000000000e */
.L_x_6:
[----:B------:R-:W-:Y:S05]  /*0920*/  BSYNC.RECONVERGENT B1 ;  /* 0x0000000000017941 */ /* 0x000fea0003800200 */
.L_x_5:
[----:B------:R-:W-:-:S13]  /*0930*/  ISETP.GE.AND P0, PT, R4, 0x200, PT ;  /* 0x000002000400780c */ /* 0x000fda0003f06270 */
[----:B------:R-:W-:Y:S05]  /*0940*/  @!P0 BRA `(.L_x_15) ;  /* 0x0000000400148947 */ /* 0x000fea0003800000 */
[----:B------:R-:W0:Y:S01]  /*0950*/  S2R R12, SR_LANEID ;  /* 0x00000000000c7919 */ /* 0x000e220000000000 */
[----:B-----5:R-:W-:Y:S04]  /*0960*/  SHFL.DOWN PT, R6, R2, 0x1, 0x1f ;  /* 0x08201f0002067f89 */ /* 0x020fe800000e0000 */
[----:B------:R-:W1:Y:S02]  /*0970*/  SHFL.DOWN PT, R7, R3, 0x1, 0x1f ;  /* 0x08201f0003077f89 */ /* 0x000e6400000e0000 */
[----:B-1----:R-:W-:Y:S01]  /*0980*/  DADD R6, R6, R2 ;  /* 0x0000000006067229 */ /* 0x002fe20000000002 */
[C---:B0-----:R-:W-:Y:S02]  /*0990*/  ISETP.GT.AND P0, PT, R12.reuse, 0x1e, PT ;  /* 0x0000001e0c00780c */ /* 0x041fe40003f04270 */
[----:B------:R-:W-:-:S07]  /*09a0*/  ISETP.NE.AND P1, PT, R12, RZ, PT ;  /* 0x000000ff0c00720c */ /* 0x000fce0003f25270 */
[----:B------:R-:W-:Y:S02]  /*09b0*/  FSEL R8, R2, R6, P0 ;  /* 0x0000000602087208 */ /* 0x000fe40000000000 */
[----:B------:R-:W-:Y:S02]  /*09c0*/  FSEL R9, R3, R7, P0 ;  /* 0x0000000703097208 */ /* 0x000fe40000000000 */
[----:B------:R-:W-:Y:S01]  /*09d0*/  ISETP.GT.AND P0, PT, R12, 0x1d, PT ;  /* 0x0000001d0c00780c */ /* 0x000fe20003f04270 */
[----:B------:R-:W-:Y:S01]  /*09e0*/  SHFL.DOWN PT, R6, R8, 0x2, 0x1f ;  /* 0x08401f0008067f89 */ /* 0x000fe200000e0000 */
[----:B------:R-:W-:Y:S02]  /*09f0*/  @!P1 MOV R4, 0x400 ;  /* 0x0000040000049802 */ /* 0x000fe40000000f00 */
[----:B------:R-:W-:Y:S01]  /*0a00*/  @!P1 SHF.R.U32.HI R0, RZ, 0x2, R5 ;  /* 0x00000002ff009819 */ /* 0x000fe20000011605 */
[----:B------:R-:W0:Y:S03]  /*0a10*/  SHFL.DOWN PT, R7, R9, 0x2, 0x1f ;  /* 0x08401f0009077f89 */ /* 0x000e2600000e0000 */
[----:B------:R-:W-:Y:S01]  /*0a20*/  @!P1 LOP3.LUT R0, R0, 0xf8, RZ, 0xc0, !PT ;  /* 0x000000f800009812 */ /* 0x000fe200078ec0ff */
[----:B0-----:R-:W-:-:S10]  /*0a30*/  DADD R6, R6, R8 ;  /* 0x0000000006067229 */ /* 0x001fd40000000008 */
[----:B------:R-:W-:Y:S02]  /*0a40*/  FSEL R6, R8, R6, P0 ;  /* 0x0000000608067208 */ /* 0x000fe40000000000 */
[----:B------:R-:W-:Y:S02]  /*0a50*/  FSEL R7, R9, R7, P0 ;  /* 0x0000000709077208 */ /* 0x000fe40000000000 */
[----:B------:R-:W-:Y:S01]  /*0a60*/  ISETP.GT.AND P0, PT, R12, 0x1b, PT ;  /* 0x0000001b0c00780c */ /* 0x000fe20003f04270 */
[----:B------:R-:W-:Y:S04]  /*0a70*/  SHFL.DOWN PT, R2, R6, 0x4, 0x1f ;  /* 0x08801f0006027f89 */ /* 0x000fe800000e0000 */
[----:B------:R-:W0:Y:S01]  /*0a80*/  SHFL.DOWN PT, R3, R7, 0x4, 0x1f ;  /* 0x08801f0007037f89 */ /* 0x000e2200000e0000 */
[----:B------:R-:W1:Y:S01]  /*0a90*/  @!P1 S2R R9, SR_CgaCtaId ;  /* 0x0000000000099919 */ /* 0x000e620000008800 */
[----:B0-----:R-:W-:-:S10]  /*0aa0*/  DADD R2, R2, R6 ;  /* 0x0000000002027229 */ /* 0x001fd40000000006 */
[----:B------:R-:W-:Y:S02]  /*0ab0*/  FSEL R10, R6, R2, P0 ;  /* 0x00000002060a7208 */ /* 0x000fe40000000000 */
[----:B------:R-:W-:Y:S02]  /*0ac0*/  FSEL R11, R7, R3, P0 ;  /* 0x00000003070b7208 */ /* 0x000fe40000000000 */
[----:B------:R-:W-:Y:S01]  /*0ad0*/  ISETP.GT.AND P0, PT, R12, 0x17, PT ;  /* 0x000000170c00780c */ /* 0x000fe20003f04270 */
[----:B------:R-:W-:Y:S04]  /*0ae0*/  SHFL.DOWN PT, R2, R10, 0x8, 0x1f ;  /* 0x09001f000a027f89 */ /* 0x000fe800000e0000 */
[----:B------:R-:W0:Y:S02]  /*0af0*/  SHFL.DOWN PT, R3, R11, 0x8, 0x1f ;  /* 0x09001f000b037f89 */ /* 0x000e2400000e0000 */
[----:B0-----:R-:W-:-:S10]  /*0b00*/  DADD R2, R2, R10 ;  /* 0x0000000002027229 */ /* 0x001fd4000000000a */
[----:B------:R-:W-:Y:S02]  /*0b10*/  FSEL R6, R10, R2, P0 ;  /* 0x000000020a067208 */ /* 0x000fe40000000000 */
[----:B------:R-:W-:Y:S02]  /*0b20*/  FSEL R7, R11, R3, P0 ;  /* 0x000000030b077208 */ /* 0x000fe40000000000 */
[----:B-1----:R-:W-:Y:S01]  /*0b30*/  @!P1 LEA R11, R9, R4, 0x18 ;  /* 0x00000004090b9211 */ /* 0x002fe200078ec0ff */
[----:B------:R-:W-:Y:S01]  /*0b40*/  SHFL.DOWN PT, R2, R6, 0x10, 0x1f ;  /* 0x0a001f0006027f89 */ /* 0x000fe200000e0000 */
[----:B------:R-:W-:-:S03]  /*0b50*/  ISETP.NE.AND P0, PT, R5, RZ, PT ;  /* 0x000000ff0500720c */ /* 0x000fc60003f05270 */
[----:B------:R-:W0:Y:S01]  /*0b60*/  SHFL.DOWN PT, R3, R7, 0x10, 0x1f ;  /* 0x0a001f0007037f89 */ /* 0x000e2200000e0000 */
[----:B------:R-:W-:Y:S01]  /*0b70*/  @!P1 IMAD.IADD R11, R0, 0x1, R11 ;  /* 0x00000001000b9824 */ /* 0x000fe200078e020b */
[----:B0-----:R-:W-:-:S07]  /*0b80*/  DADD R8, R2, R6 ;  /* 0x0000000002087229 */ /* 0x001fce0000000006 */
[----:B------:R1:W-:Y:S01]  /*0b90*/  @!P1 STS.64 [R11+0x10], R8 ;  /* 0x000010080b009388 */ /* 0x0003e20000000a00 */
[----:B------:R-:W-:Y:S01]  /*0ba0*/  BAR.SYNC.DEFER_BLOCKING 0x0 ;  /* 0x0000000000007b1d */ /* 0x000fe20000010000 */
[----:B------:R-:W-:-:S04]  /*0bb0*/  ISETP.GT.AND P1, PT, R12, 0xf, PT ;  /* 0x0000000f0c00780c */ /* 0x000fc80003f24270 */
[----:B------:R-:W-:Y:S02]  /*0bc0*/  FSEL R2, R6, R8, P1 ;  /* 0x0000000806027208 */ /* 0x000fe40000800000 */
[----:B------:R-:W-:Y:S01]  /*0bd0*/  FSEL R3, R7, R9, P1 ;  /* 0x0000000907037208 */ /* 0x000fe20000800000 */
[----:B------:R-:W-:Y:S06]  /*0be0*/  @P0 BRA `(.L_x_16) ;  /* 0x0000001800440947 */ /* 0x000fec0003800000 */
[----:B------:R-:W0:Y:S01]  /*0bf0*/  S2UR UR5, SR_CgaCtaId ;  /* 0x00000000000579c3 */ /* 0x000e220000008800 */
[----:B------:R-:W-:Y:S02]  /*0c00*/  UMOV UR4, 0x400 ;  /* 0x0000040000047882 */ /* 0x000fe40000000000 */
[----:B0-----:R-:W-:-:S09]  /*0c10*/  ULEA UR4, UR5, UR4, 0x18 ;  /* 0x0000000405047291 */ /* 0x001fd2000f8ec0ff */
[----:B------:R-:W0:Y:S04]  /*0c20*/  LDS.64 R4, [UR4+0x18] ;  /* 0x00001804ff047984 */ /* 0x000e280008000a00 */
[----:B-1----:R-:W1:Y:S04]  /*0c30*/  LDS.128 R8, [UR4+0x20] ;  /* 0x00002004ff087984 */ /* 0x002e680008000c00 */
[----:B------:R-:W2:Y:S01]  /*0c40*/  LDS.128 R12, [UR4+0x30] ;  /* 0x00003004ff0c7984 */ /* 0x000ea20008000c00 */
[----:B0-----:R-:W-:-:S03]  /*0c50*/  DADD R2, R2, R4 ;  /* 0x0000000002027229 */ /* 0x001fc60000000004 */
[----:B------:R-:W0:Y:S05]  /*0c60*/  LDS.128 R4, [UR4+0x40] ;  /* 0x00004004ff047984 */ /* 0x000e2a0008000c00 */
[----:B-1----:R-:W-:-:S08]  /*0c70*/  DADD R2, R2, R8 ;  /* 0x0000000002027229 */ /* 0x002fd00000000008 */
[----:B------:R-:W-:Y:S01]  /*0c80*/  DADD R2, R2, R10 ;  /* 0x0000000002027229 */ /* 0x000fe2000000000a */
[----:B------:R-:W1:Y:S07]  /*0c90*/  LDS.128 R8, [UR4+0x50] ;  /* 0x00005004ff087984 */ /* 0x000e6e0008000c00 */
[----:B--2---:R-:W-:-:S08]  /*0ca0*/  DADD R2, R2, R12 ;  /* 0x0000000002027229 */ /* 0x004fd0000000000c */
[----:B------:R-:W-:Y:S01]  /*0cb0*/  DADD R2, R2, R14 ;  /* 0x0000000002027229 */ /* 0x000fe2000000000e */
[----:B------:R-:W2:Y:S07]  /*0cc0*/  LDS.128 R12, [UR4+0x60] ;  /* 0x00006004ff0c7984 */ /* 0x000eae0008000c00 */
[----:B0-----:R-:W-:-:S08]  /*0cd0*/  DADD R2, R2, R4 ;  /* 0x0000000002027229 */ /* 0x001fd00000000004 */
[----:B------:R-:W-:Y:S01]  /*0ce0*/  DADD R2, R2, R6 ;  /* 0x0000000002027229 */ /* 0x000fe20000000006 */
[----:B------:R-:W0:Y:S07]  /*0cf0*/  LDS.128 R4, [UR4+0x70] ;  /* 0x00007004ff047984 */ /* 0x000e2e0008000c00 */
[----:B-1----:R-:W-:-:S08]  /*0d00*/  DADD R2, R2, R8 ;  /* 0x0000000002027229 */ /* 0x002fd00000000008 */
[----:B------:R-:W-:Y:S01]  /*0d10*/  DADD R2, R2, R10 ;  /* 0x0000000002027229 */ /* 0x000fe2000000000a */
[----:B------:R-:W1:Y:S07]  /*0d20*/  LDS.128 R8, [UR4+0x80] ;  /* 0x00008004ff087984 */ /* 0x000e6e0008000c00 */
[----:B--2---:R-:W-:-:S08]  /*0d30*/  DADD R2, R2, R12 ;  /* 0x0000000002027229 */ /* 0x004fd0000000000c */
[----:B------:R-:W-:-:S08]  /*0d40*/  DADD R2, R2, R14 ;  /* 0x0000000002027229 */ /* 0x000fd0000000000e */
[----:B0-----:R-:W-:-:S08]  /*0d50*/  DADD R2, R2, R4 ;  /* 0x0000000002027229 */ /* 0x001fd00000000004 */
[----:B------:R-:W-:-:S08]  /*0d60*/  DADD R2, R2, R6 ;  /* 0x0000000002027229 */ /* 0x000fd00000000006 */
[----:B-1----:R-:W-:-:S08]  /*0d70*/  DADD R2, R2, R8 ;  /* 0x0000000002027229 */ /* 0x002fd00000000008 */
[----:B------:R-:W-:Y:S01]  /*0d80*/  DADD R2, R2, R10 ;  /* 0x0000000002027229 */ /* 0x000fe2000000000a */
[----:B------:R-:W-:Y:S10]  /*0d90*/  BRA `(.L_x_16) ;  /* 0x0000001400d87947 */ /* 0x000ff40003800000 */
.L_x_15:
[----:B------:R-:W-:Y:S01]  /*0da0*/  LOP3.LUT R0, R5, 0x3e0, RZ, 0xc0, !PT ;  /* 0x000003e005007812 */ /* 0x000fe200078ec0ff */
[----:B------:R-:W0:Y:S03]  /*0db0*/  S2R R10, SR_LANEID ;  /* 0x00000000000a7919 */ /* 0x000e260000000000 */
[----:B------:R-:W-:Y:S01]  /*0dc0*/  LOP3.LUT R9, RZ, R0, RZ, 0x33, !PT ;  /* 0x00000000ff097212 */ /* 0x000fe200078e33ff */
[----:B------:R-:W-:-:S04]  /*0dd0*/  VIADD R7, R0, 0x20 ;  /* 0x0000002000077836 */ /* 0x000fc80000000000 */
[----:B------:R-:W-:Y:S01]  /*0de0*/  IMAD.IADD R9, R9, 0x1, R4 ;  /* 0x0000000109097824 */ /* 0x000fe200078e0204 */
[----:B------:R-:W-:-:S04]  /*0df0*/  ISETP.GT.AND P0, PT, R7, R4, PT ;  /* 0x000000040700720c */ /* 0x000fc80003f04270 */
[----:B------:R-:W-:-:S05]  /*0e00*/  SEL R11, R9, 0x1f, P0 ;  /* 0x0000001f090b7807 */ /* 0x000fca0000000000 */
[----:B-----5:R-:W-:Y:S04]  /*0e10*/  SHFL.DOWN PT, R6, R2, 0x1, R11 ;  /* 0x0820000002067989 */ /* 0x020fe800000e000b */
[----:B------:R-:W1:Y:S01]  /*0e20*/  SHFL.DOWN PT, R7, R3, 0x1, R11 ;  /* 0x0820000003077989 */ /* 0x000e6200000e000b */
[C---:B0-----:R-:W-:Y:S01]  /*0e30*/  ISETP.GE.AND P0, PT, R10.reuse, R11, PT ;  /* 0x0000000b0a00720c */ /* 0x041fe20003f06270 */
[C---:B------:R-:W-:Y:S01]  /*0e40*/  VIADD R0, R10.reuse, 0x2 ;  /* 0x000000020a007836 */ /* 0x040fe20000000000 */
[----:B------:R-:W-:Y:S01]  /*0e50*/  ISETP.NE.AND P1, PT, R10, RZ, PT ;  /* 0x000000ff0a00720c */ /* 0x000fe20003f25270 */
[----:B-1----:R-:W-:-:S12]  /*0e60*/  DADD R6, R6, R2 ;  /* 0x0000000006067229 */ /* 0x002fd80000000002 */
[----:B------:R-:W0:Y:S01]  /*0e70*/  @!P1 S2R R12, SR_CgaCtaId ;  /* 0x00000000000c9919 */ /* 0x000e220000008800 */
[----:B------:R-:W-:Y:S02]  /*0e80*/  FSEL R8, R6, R2, !P0 ;  /* 0x0000000206087208 */ /* 0x000fe40004000000 */
[----:B------:R-:W-:Y:S02]  /*0e90*/  FSEL R9, R7, R3, !P0 ;  /* 0x0000000307097208 */ /* 0x000fe40004000000 */
[----:B------:R-:W-:Y:S01]  /*0ea0*/  ISETP.GT.AND P0, PT, R0, R11, PT ;  /* 0x0000000b0000720c */ /* 0x000fe20003f04270 */
[----:B------:R-:W-:Y:S01]  /*0eb0*/  SHFL.DOWN PT, R6, R8, 0x2, R11 ;  /* 0x0840000008067989 */ /* 0x000fe200000e000b */
[----:B------:R-:W-:-:S03]  /*0ec0*/  VIADD R0, R10, 0x4 ;  /* 0x000000040a007836 */ /* 0x000fc60000000000 */
[----:B------:R-:W1:Y:S02]  /*0ed0*/  SHFL.DOWN PT, R7, R9, 0x2, R11 ;  /* 0x0840000009077989 */ /* 0x000e6400000e000b */
[----:B-1----:R-:W-:-:S10]  /*0ee0*/  DADD R6, R6, R8 ;  /* 0x0000000006067229 */ /* 0x002fd40000000008 */
[----:B------:R-:W-:Y:S02]  /*0ef0*/  FSEL R6, R8, R6, P0 ;  /* 0x0000000608067208 */ /* 0x000fe40000000000 */
[----:B------:R-:W-:Y:S02]  /*0f00*/  FSEL R7, R9, R7, P0 ;  /* 0x0000000709077208 */ /* 0x000fe40000000000 */
        /* <DEDUP_REMOVED lines=16> */
[----:B------:R-:W-:Y:S02]  /*1010*/  @!P1 MOV R9, 0x400 ;  /* 0x0000040000099802 */ /* 0x000fe40000000f00 */
[----:B------:R-:W-:Y:S01]  /*1020*/  @!P1 SHF.R.U32.HI R8, RZ, 0x2, R5 ;  /* 0x00000002ff089819 */ /* 0x000fe20000011605 */
[----:B------:R-:W1:Y:S01]  /*1030*/  SHFL.DOWN PT, R3, R7, 0x10, R11 ;  /* 0x0a00000007037989 */ /* 0x000e6200000e000b */
[----:B0-----:R-:W-:-:S02]  /*1040*/  @!P1 LEA R9, R12, R9, 0x18 ;  /* 0x000000090c099211 */ /* 0x001fc400078ec0ff */
[----:B------:R-:W-:-:S05]  /*1050*/  @!P1 LOP3.LUT R8, R8, 0xf8, RZ, 0xc0, !PT ;  /* 0x000000f808089812 */ /* 0x000fca00078ec0ff */
[----:B------:R-:W-:Y:S01]  /*1060*/  @!P1 IMAD.IADD R9, R8, 0x1, R9 ;  /* 0x0000000108099824 */ /* 0x000fe200078e0209 */
[----:B-1----:R-:W-:-:S10]  /*1070*/  DADD R2, R2, R6 ;  /* 0x0000000002027229 */ /* 0x002fd40000000006 */
[----:B------:R-:W-:Y:S02]  /*1080*/  FSEL R2, R6, R2, P0 ;  /* 0x0000000206027208 */ /* 0x000fe40000000000 */
[----:B------:R-:W-:Y:S02]  /*1090*/  FSEL R3, R7, R3, P0 ;  /* 0x0000000307037208 */ /* 0x000fe40000000000 */
[----:B------:R-:W-:-:S03]  /*10a0*/  ISETP.NE.AND P0, PT, R5, RZ, PT ;  /* 0x000000ff0500720c */ /* 0x000fc60003f05270 */
[----:B------:R0:W-:Y:S01]  /*10b0*/  @!P1 STS.64 [R9+0x10], R2 ;  /* 0x0000100209009388 */ /* 0x0001e20000000a00 */
[----:B------:R-:W-:Y:S09]  /*10c0*/  BAR.SYNC.DEFER_BLOCKING 0x0 ;  /* 0x0000000000007b1d */ /* 0x000ff20000010000 */
[----:B------:R-:W-:Y:S05]  /*10d0*/  @P0 BRA `(.L_x_16) ;  /* 0x0000001400080947 */ /* 0x000fea0003800000 */
[----:B------:R-:W1:Y:S01]  /*10e0*/  S2UR UR5, SR_CgaCtaId ;  /* 0x00000000000579c3 */ /* 0x000e620000008800 */
[----:B------:R-:W-:Y:S01]  /*10f0*/  UMOV UR4, 0x400 ;  /* 0x0000040000047882 */ /* 0x000fe20000000000 */
[----:B------:R-:W-:Y:S01]  /*1100*/  ISETP.GT.AND P1, PT, R4, 0x20, PT ;  /* 0x000000200400780c */ /* 0x000fe20003f24270 */
[----:B-1----:R-:W-:-:S09]  /*1110*/  ULEA UR4, UR5, UR4, 0x18 ;  /* 0x0000000405047291 */ /* 0x002fd2000f8ec0ff */
[----:B------:R-:W1:Y:S04]  /*1120*/  LDS.64 R6, [UR4+0x18] ;  /* 0x00001804ff067984 */ /* 0x000e680008000a00 */
[----:B------:R-:W2:Y:S04]  /*1130*/  LDS.128 R12, [UR4+0x20] ;  /* 0x00002004ff0c7984 */ /* 0x000ea80008000c00 */
[----:B0-----:R-:W0:Y:S01]  /*1140*/  LDS.128 R8, [UR4+0x30] ;  /* 0x00003004ff087984 */ /* 0x001e220008000c00 */
[----:B-1----:R-:W-:-:S10]  /*1150*/  DADD R6, R2, R6 ;  /* 0x0000000002067229 */ /* 0x002fd40000000006 */
[----:B------:R-:W-:Y:S02]  /*1160*/  FSEL R2, R6, R2, P1 ;  /* 0x0000000206027208 */ /* 0x000fe40000800000 */
[----:B------:R-:W-:Y:S02]  /*1170*/  FSEL R3, R7, R3, P1 ;  /* 0x0000000307037208 */ /* 0x000fe40000800000 */
[----:B------:R-:W-:-:S04]  /*1180*/  ISETP.GT.AND P1, PT, R4, 0x40, PT ;  /* 0x000000400400780c */ /* 0x000fc80003f24270 */
[----:B--2---:R-:W-:-:S10]  /*1190*/  DADD R12, R12, R2 ;  /* 0x000000000c0c7229 */ /* 0x004fd40000000002 */
[----:B------:R-:W-:Y:S02]  /*11a0*/  FSEL R2, R12, R2, P1 ;  /* 0x000000020c027208 */ /* 0x000fe40000800000 */
[----:B------:R-:W-:Y:S02]  /*11b0*/  FSEL R3, R13, R3, P1 ;  /* 0x000000030d037208 */ /* 0x000fe40000800000 */
[----:B------:R-:W-:-:S04]  /*11c0*/  ISETP.GT.AND P1, PT, R4, 0x60, PT ;  /* 0x000000600400780c */ /* 0x000fc80003f24270 */
[----:B------:R-:W-:-:S10]  /*11d0*/  DADD R14, R2, R14 ;  /* 0x00000000020e7229 */ /* 0x000fd4000000000e */
[----:B------:R-:W-:Y:S02]  /*11e0*/  FSEL R2, R14, R2, P1 ;  /* 0x000000020e027208 */ /* 0x000fe40000800000 */
[----:B------:R-:W-:Y:S02]  /*11f0*/  FSEL R3, R15, R3, P1 ;  /* 0x000000030f037208 */ /* 0x000fe40000800000 */
[----:B------:R-:W1:Y:S01]  /*1200*/  LDS.128 R12, [UR4+0x40] ;  /* 0x00004004ff0c7984 */ /* 0x000e620008000c00 */
[----:B------:R-:W-:-:S03]  /*1210*/  ISETP.GT.AND P1, PT, R4, 0x80, PT ;  /* 0x000000800400780c */ /* 0x000fc60003f24270 */
[----:B0-----:R-:W-:-:S10]  /*1220*/  DADD R8, R8, R2 ;  /* 0x0000000008087229 */ /* 0x001fd40000000002 */
[----:B------:R-:W-:Y:S02]  /*1230*/  FSEL R2, R8, R2, P1 ;  /* 0x0000000208027208 */ /* 0x000fe40000800000 */
[----:B------:R-:W-:Y:S02]  /*1240*/  FSEL R3, R9, R3, P1 ;  /* 0x0000000309037208 */ /* 0x000fe40000800000 */
[----:B------:R-:W-:-:S04]  /*1250*/  ISETP.GT.AND P1, PT, R4, 0xa0, PT ;  /* 0x000000a00400780c */ /* 0x000fc80003f24270 */
[----:B------:R-:W-:-:S10]  /*1260*/  DADD R10, R2, R10 ;  /* 0x00000000020a7229 */ /* 0x000fd4000000000a */
[----:B------:R-:W-:Y:S02]  /*1270*/  FSEL R2, R10, R2, P1 ;  /* 0x000000020a027208 */ /* 0x000fe40000800000 */
[----:B------:R-:W-:Y:S02]  /*1280*/  FSEL R3, R11, R3, P1 ;  /* 0x000000030b037208 */ /* 0x000fe40000800000 */
[----:B------:R-:W0:Y:S01]  /*1290*/  LDS.128 R8, [UR4+0x50] ;  /* 0x00005004ff087984 */ /* 0x000e220008000c00 */
[----:B------:R-:W-:-:S03]  /*12a0*/  ISETP.GT.AND P1, PT, R4, 0xc0, PT ;  /* 0x000000c00400780c */ /* 0x000fc60003f24270 */
[----:B-1----:R-:W-:-:S10]  /*12b0*/  DADD R12, R12, R2 ;  /* 0x000000000c0c7229 */ /* 0x002fd40000000002 */
        /* <DEDUP_REMOVED lines=33> */
[----:B------:R-:W-:-:S04]  /*14d0*/  ISETP.GT.AND P1, PT, R4, 0x1c0, PT ;  /* 0x000001c00400780c */ /* 0x000fc80003f24270 */
[----:B-1----:R-:W-:-:S10]  /*14e0*/  DADD R12, R12, R2 ;  /* 0x000000000c0c7229 */ /* 0x002fd40000000002 */
[----:B------:R-:W-:Y:S02]  /*14f0*/  FSEL R2, R12, R2, P1 ;  /* 0x000000020c027208 */ /* 0x000fe40000800000 */
[----:B------:R-:W-:Y:S02]  /*1500*/  FSEL R3, R13, R3, P1 ;  /* 0x000000030d037208 */ /* 0x000fe40000800000 */
[----:B------:R-:W-:-:S04]  /*1510*/  ISETP.GT.AND P1, PT, R4, 0x1e0, PT ;  /* 0x000001e00400780c */ /* 0x000fc80003f24270 */
[----:B------:R-:W-:-:S10]  /*1520*/  DADD R14, R2, R14 ;  /* 0x00000000020e7229 */ /* 0x000fd4000000000e */
[----:B------:R-:W-:Y:S02]  /*1530*/  FSEL R2, R14, R2, P1 ;  /* 0x000000020e027208 */ /* 0x000fe40000800000 */
[----:B------:R-:W-:Y:S01]  /*1540*/  FSEL R3, R15, R3, P1 ;  /* 0x000000030f037208 */ /* 0x000fe20000800000 */
[----:B------:R-:W-:Y:S06]  /*1550*/  BRA `(.L_x_16) ;  /* 0x0000000c00e87947 */ /* 0x000fec0003800000 */
.L_x_2:
[----:B------:R-:W0:Y:S01]  /*1560*/  S2R R41, SR_TID.X ;  /* 0x0000000000297919 */ /* 0x000e220000002100 */
[----:B------:R-:W1:Y:S02]  /*1570*/  LDCU.64 UR4, c[0x0][0x380] ;  /* 0x00007000ff0477ac */ /* 0x000e640008000a00 */
[----:B-1----:R-:W-:Y:S02]  /*1580*/  IMAD.U32 R2, RZ, RZ, UR4 ;  /* 0x00000004ff027e24 */ /* 0x002fe4000f8e00ff */
[----:B------:R-:W-:Y:S02]  /*1590*/  IMAD.U32 R3, RZ, RZ, UR5 ;  /* 0x00000005ff037e24 */ /* 0x000fe4000f8e00ff */
[----:B0-----:R-:W-:-:S05]  /*15a0*/  IMAD.WIDE.U32 R18, R41, 0x8, R2 ;  /* 0x0000000829127825 */ /* 0x001fca00078e0002 */
[----:B------:R-:W2:Y:S04]  /*15b0*/  LDG.E.64.CONSTANT R20, desc[UR6][R18.64] ;  /* 0x0000000612147981 */ /* 0x000ea8000c1e9b00 */
[----:B------:R-:W2:Y:S04]  /*15c0*/  LDG.E.64.CONSTANT R6, desc[UR6][R18.64+0x1000] ;  /* 0x0010000612067981 */ /* 0x000ea8000c1e9b00 */
[----:B------:R-:W3:Y:S04]  /*15d0*/  LDG.E.64.CONSTANT R8, desc[UR6][R18.64+0x2000] ;  /* 0x0020000612087981 */ /* 0x000ee8000c1e9b00 */
[----:B------:R-:W4:Y:S04]  /*15e0*/  LDG.E.64.CONSTANT R10, desc[UR6][R18.64+0x3000] ;  /* 0x00300006120a7981 */ /* 0x000f28000c1e9b00 */
[----:B------:R-:W5:Y:S04]  /*15f0*/  LDG.E.64.CONSTANT R12, desc[UR6][R18.64+0x4000] ;  /* 0x00400006120c7981 */ /* 0x000f68000c1e9b00 */
[----:B------:R-:W5:Y:S04]  /*1600*/  LDG.E.64.CONSTANT R14, desc[UR6][R18.64+0x5000] ;  /* 0x00500006120e7981 */ /* 0x000f68000c1e9b00 */
[----:B------:R-:W5:Y:S01]  /*1610*/  LDG.E.64.CONSTANT R16, desc[UR6][R18.64+0x6000] ;  /* 0x0060000612107981 */ /* 0x000f62000c1e9b00 */
[----:B------:R-:W-:Y:S01]  /*1620*/  ISETP.GE.U32.AND P0, PT, R4, 0x1c00, PT ;  /* 0x00001c000400780c */ /* 0x000fe20003f06070 */
[----:B------:R-:W-:Y:S01]  /*1630*/  UMOV UR4, 0xe00 ;  /* 0x00000e0000047882 */ /* 0x000fe20000000000 */
[----:B--2---:R-:W-:-:S08]  /*1640*/  DADD R6, R20, R6 ;  /* 0x0000000014067229 */ /* 0x004fd00000000006 */
[----:B---3--:R-:W-:-:S08]  /*1650*/  DADD R6, R8, R6 ;  /* 0x0000000008067229 */ /* 0x008fd00000000006 */
[----:B----4-:R-:W-:-:S08]  /*1660*/  DADD R6, R10, R6 ;  /* 0x000000000a067229 */ /* 0x010fd00000000006 */
[----:B-----5:R-:W-:-:S08]  /*1670*/  DADD R6, R12, R6 ;  /* 0x000000000c067229 */ /* 0x020fd00000000006 */
[----:B------:R-:W-:-:S08]  /*1680*/  DADD R6, R14, R6 ;  /* 0x000000000e067229 */ /* 0x000fd00000000006 */
[----:B------:R-:W-:Y:S01]  /*1690*/  DADD R6, R16, R6 ;  /* 0x0000000010067229 */ /* 0x000fe20000000006 */
[----:B------:R-:W-:Y:S10]  /*16a0*/  @!P0 BRA `(.L_x_17) ;  /* 0x00000000006c8947 */ /* 0x000ff40003800000 */
[----:B------:R-:W0:Y:S01]  /*16b0*/  LDC R22, c[0x0][0x390] ;  /* 0x0000e400ff167b82 */ /* 0x000e220000000800 */
[----:B------:R-:W-:Y:S01]  /*16c0*/  VIADD R23, R4, 0xfffff200 ;  /* 0xfffff20004177836 */ /* 0x000fe20000000000 */
[----:B------:R-:W-:-:S06]  /*16d0*/  UMOV UR4, 0xe00 ;  /* 0x00000e0000047882 */ /* 0x000fcc0000000000 */
[----:B------:R-:W1:Y:S02]  /*16e0*/  LDC.64 R2, c[0x0][0x380] ;  /* 0x0000e000ff027b82 */ /* 0x000e640000000a00 */
.L_x_19:
[----:B------:R-:W-:-:S04]  /*16f0*/  VIADD R9, R41, UR4 ;  /* 0x0000000429097c36 */ /* 0x000fc80008000000 */
[----:B-1----:R-:W-:-:S05]  /*1700*/  IMAD.WIDE.U32 R8, R9, 0x8, R2 ;  /* 0x0000000809087825 */ /* 0x002fca00078e0002 */
[----:B------:R-:W2:Y:S04]  /*1710*/  LDG.E.64.CONSTANT R4, desc[UR6][R8.64] ;  /* 0x0000000608047981 */ /* 0x000ea8000c1e9b00 */
[----:B------:R-:W3:Y:S04]  /*1720*/  LDG.E.64.CONSTANT R10, desc[UR6][R8.64+0x1000] ;  /* 0x00100006080a7981 */ /* 0x000ee8000c1e9b00 */
[----:B------:R-:W4:Y:S04]  /*1730*/  LDG.E.64.CONSTANT R12, desc[UR6][R8.64+0x2000] ;  /* 0x00200006080c7981 */ /* 0x000f28000c1e9b00 */
[----:B------:R-:W5:Y:S04]  /*1740*/  LDG.E.64.CONSTANT R14, desc[UR6][R8.64+0x3000] ;  /* 0x00300006080e7981 */ /* 0x000f68000c1e9b00 */
[----:B------:R-:W5:Y:S04]  /*1750*/  LDG.E.64.CONSTANT R16, desc[UR6][R8.64+0x4000] ;  /* 0x0040000608107981 */ /* 0x000f68000c1e9b00 */
[----:B------:R-:W5:Y:S04]  /*1760*/  LDG.E.64.CONSTANT R18, desc[UR6][R8.64+0x5000] ;  /* 0x0050000608127981 */ /* 0x000f68000c1e9b00 */
[----:B------:R-:W5:Y:S01]  /*1770*/  LDG.E.64.CONSTANT R20, desc[UR6][R8.64+0x6000] ;  /* 0x0060000608147981 */ /* 0x000f62000c1e9b00 */
[----:B--2---:R-:W-:-:S08]  /*1780*/  DADD R4, R4, R6 ;  /* 0x0000000004047229 */ /* 0x004fd00000000006 */
[----:B---3--:R-:W-:-:S08]  /*1790*/  DADD R4, R10, R4 ;  /* 0x000000000a047229 */ /* 0x008fd00000000004 */
[----:B----4-:R-:W-:-:S08]  /*17a0*/  DADD R4, R12, R4 ;  /* 0x000000000c047229 */ /* 0x010fd00000000004 */
[----:B-----5:R-:W-:-:S08]  /*17b0*/  DADD R4, R14, R4 ;  /* 0x000000000e047229 */ /* 0x020fd00000000004 */
[----:B------:R-:W-:Y:S01]  /*17c0*/  DADD R16, R16, R4 ;  /* 0x0000000010107229 */ /* 0x000fe20000000004 */
[----:B0-----:R-:W-:-:S04]  /*17d0*/  IMAD.MOV.U32 R4, RZ, RZ, R22 ;  /* 0x000000ffff047224 */ /* 0x001fc800078e0016 */
[----:B------:R-:W-:-:S03]  /*17e0*/  VIADD R0, R4, -UR4 ;  /* 0x8000000404007c36 */ /* 0x000fc60008000000 */
[----:B------:R-:W-:Y:S02]  /*17f0*/  DADD R16, R18, R16 ;  /* 0x0000000012107229 */ /* 0x000fe40000000010 */
[----:B------:R-:W-:-:S06]  /*1800*/  ISETP.GE.AND P0, PT, R0, 0xe00, PT ;  /* 0x00000e000000780c */ /* 0x000fcc0003f06270 */
[----:B------:R-:W-:-:S07]  /*1810*/  DADD R6, R20, R16 ;  /* 0x0000000014067229 */ /* 0x000fce0000000010 */
[----:B------:R-:W-:Y:S05]  /*1820*/  @!P0 BRA `(.L_x_18) ;  /* 0x00000008001c8947 */ /* 0x000fea0003800000 */
[----:B------:R-:W-:-:S06]  /*1830*/  UIADD3 UR4, UPT, UPT, UR4, 0xe00, URZ ;  /* 0x00000e0004047890 */ /* 0x000fcc000fffe0ff */
[----:B------:R-:W-:-:S13]  /*1840*/  ISETP.LT.AND P0, PT, R23, UR4, PT ;  /* 0x0000000417007c0c */ /* 0x000fda000bf01270 */
[----:B------:R-:W-:Y:S05]  /*1850*/  @!P0 BRA `(.L_x_19) ;  /* 0xfffffffc00a48947 */ /* 0x000fea000383ffff */
.L_x_17:
[----:B------:R-:W-:-:S13]  /*1860*/  ISETP.LE.AND P0, PT, R4, UR4, PT ;  /* 0x0000000404007c0c */ /* 0x000fda000bf03270 */
[----:B------:R-:W-:Y:S05]  /*1870*/  @P0 BRA `(.L_x_18) ;  /* 0x0000000800080947 */ /* 0x000fea0003800000 */
[----:B------:R-:W-:Y:S01]  /*1880*/  VIADD R0, R4, -UR4 ;  /* 0x8000000404007c36 */ /* 0x000fe20008000000 */
[----:B------:R-:W-:Y:S04]  /*1890*/  BSSY.RECONVERGENT B1, `(.L_x_18) ;  /* 0x0000080000017945 */ /* 0x000fe80003800200 */
[----:B------:R-:W-:-:S13]  /*18a0*/  ISETP.GE.AND P0, PT, R41, R0, PT ;  /* 0x000000002900720c */ /* 0x000fda0003f06270 */
[----:B------:R-:W-:Y:S05]  /*18b0*/  @P0 BRA `(.L_x_20) ;  /* 0x0000000400f40947 */ /* 0x000fea0003800000 */
[----:B------:R-:W-:Y:S01]  /*18c0*/  LOP3.LUT R5, RZ, R41, RZ, 0x33, !PT ;  /* 0x00000029ff057212 */ /* 0x000fe200078e33ff */
[----:B------:R-:W-:Y:S01]  /*18d0*/  BSSY.RECONVERGENT B2, `(.L_x_21) ;  /* 0x0000014000027945 */ /* 0x000fe20003800200 */
[----:B------:R-:W-:Y:S02]  /*18e0*/  IMAD.MOV.U32 R45, RZ, RZ, R41 ;  /* 0x000000ffff2d7224 */ /* 0x000fe400078e0029 */
[----:B------:R-:W-:-:S04]  /*18f0*/  IADD3 R4, PT, PT, R4, -UR4, R5 ;  /* 0x8000000404047c10 */ /* 0x000fc8000fffe005 */
[C---:B------:R-:W-:Y:S02]  /*1900*/  LOP3.LUT R5, R4.reuse, 0x600, RZ, 0xc0, !PT ;  /* 0x0000060004057812 */ /* 0x040fe400078ec0ff */
[----:B------:R-:W-:Y:S02]  /*1910*/  ISETP.GE.U32.AND P1, PT, R4, 0x600, PT ;  /* 0x000006000400780c */ /* 0x000fe40003f26070 */
[----:B------:R-:W-:-:S13]  /*1920*/  ISETP.NE.AND P0, PT, R5, 0x600, PT ;  /* 0x000006000500780c */ /* 0x000fda0003f05270 */
[----:B------:R-:W-:Y:S05]  /*1930*/  @!P0 BRA `(.L_x_22) ;  /* 0x0000000000348947 */ /* 0x000fea0003800000 */
[----:B------:R-:W-:Y:S01]  /*1940*/  LEA.HI R4, R4, 0x1, RZ, 0x17 ;  /* 0x0000000104047811 */ /* 0x000fe200078fb8ff */
[----:B------:R-:W-:Y:S02]  /*1950*/  VIADD R9, R41, UR4 ;  /* 0x0000000429097c36 */ /* 0x000fe40008000000 */
[----:B------:R-:W-:Y:S01]  /*1960*/  IMAD.MOV.U32 R45, RZ, RZ, R41 ;  /* 0x000000ffff2d7224 */ /* 0x000fe200078e0029 */
[----:B------:R-:W-:-:S05]  /*1970*/  LOP3.LUT R4, R4, 0x3, RZ, 0xc0, !PT ;  /* 0x0000000304047812 */ /* 0x000fca00078ec0ff */
[----:B------:R-:W-:-:S07]  /*1980*/  IMAD.MOV R8, RZ, RZ, -R4 ;  /* 0x000000ffff087224 */ /* 0x000fce00078e0a04 */
.L_x_23:
[----:B------:R-:W-:-:S06]  /*1990*/  IMAD.WIDE.U32 R4, R9, 0x8, R2 ;  /* 0x0000000809047825 */ /* 0x000fcc00078e0002 */
[----:B------:R-:W2:Y:S01]  /*19a0*/  LDG.E.64.CONSTANT R4, desc[UR6][R4.64] ;  /* 0x0000000604047981 */ /* 0x000ea2000c1e9b00 */
[----:B------:R-:W-:Y:S02]  /*19b0*/  VIADD R8, R8, 0x1 ;  /* 0x0000000108087836 */ /* 0x000fe40000000000 */
[----:B------:R-:W-:Y:S02]  /*19c0*/  VIADD R45, R45, 0x200 ;  /* 0x000002002d2d7836 */ /* 0x000fe40000000000 */
[----:B------:R-:W-:Y:S01]  /*19d0*/  VIADD R9, R9, 0x200 ;  /* 0x0000020009097836 */ /* 0x000fe20000000000 */
[----:B------:R-:W-:Y:S01]  /*19e0*/  ISETP.NE.AND P0, PT, R8, RZ, PT ;  /* 0x000000ff0800720c */ /* 0x000fe20003f05270 */
[----:B--2---:R-:W-:-:S12]  /*19f0*/  DADD R6, R4, R6 ;  /* 0x0000000004067229 */ /* 0x004fd80000000006 */
[----:B------:R-:W-:Y:S05]  /*1a00*/  @P0 BRA `(.L_x_23) ;  /* 0xfffffffc00e00947 */ /* 0x000fea000383ffff */
.L_x_22:
[----:B------:R-:W-:Y:S05]  /*1a10*/  BSYNC.RECONVERGENT B2 ;  /* 0x0000000000027941 */ /* 0x000fea0003800200 */
.L_x_21:
[----:B------:R-:W-:Y:S05]  /*1a20*/  @!P1 BRA `(.L_x_20) ;  /* 0x0000000400989947 */ /* 0x000fea0003800000 */
[----:B------:R-:W0:Y:S01]  /*1a30*/  LDCU.64 UR8, c[0x0][0x380] ;  /* 0x00007000ff0877ac */ /* 0x000e220008000a00 */
[----:B------:R-:W-:Y:S01]  /*1a40*/  IMAD.IADD R9, R0, 0x1, -R45 ;  /* 0x0000000100097824 */ /* 0x000fe200078e0a2d */
[C---:B------:R-:W-:Y:S01]  /*1a50*/  IADD3 R5, P0, PT, R45.reuse, UR4, RZ ;  /* 0x000000042d057c10 */ /* 0x040fe2000ff1e0ff */
[----:B------:R-:W-:Y:S01]  /*1a60*/  BSSY.RECONVERGENT B2, `(.L_x_24) ;  /* 0x0000039000027945 */ /* 0x000fe20003800200 */
[----:B------:R-:W-:Y:S02]  /*1a70*/  VIADD R43, R45, UR4 ;  /* 0x000000042d2b7c36 */ /* 0x000fe40008000000 */
[----:B------:R-:W-:Y:S01]  /*1a80*/  ISETP.GT.AND P1, PT, R9, 0x1800, PT ;  /* 0x000018000900780c */ /* 0x000fe20003f24270 */
[----:B------:R-:W-:Y:S01]  /*1a90*/  IMAD.X R8, RZ, RZ, RZ, P0 ;  /* 0x000000ffff087224 */ /* 0x000fe200000e06ff */
[----:B0-----:R-:W-:-:S04]  /*1aa0*/  LEA R4, P0, R5, UR8, 0x3 ;  /* 0x0000000805047c11 */ /* 0x001fc8000f8018ff */
[----:B------:R-:W-:Y:S02]  /*1ab0*/  LEA.HI.X R5, R5, UR9, R8, 0x3, P0 ;  /* 0x0000000905057c11 */ /* 0x000fe400080f1c08 */
[----:B------:R-:W-:-:S05]  /*1ac0*/  IADD3 R4, P0, PT, R4, 0x2000, RZ ;  /* 0x0000200004047810 */ /* 0x000fca0007f1e0ff */
[----:B------:R-:W-:Y:S01]  /*1ad0*/  IMAD.X R5, RZ, RZ, R5, P0 ;  /* 0x000000ffff057224 */ /* 0x000fe200000e0605 */
[----:B------:R-:W-:Y:S01]  /*1ae0*/  PLOP3.LUT P0, PT, PT, PT, PT, 0x80, 0x8 ;  /* 0x000000000008781c */ /* 0x000fe20003f0f070 */
[----:B------:R-:W-:-:S12]  /*1af0*/  @!P1 BRA `(.L_x_25) ;  /* 0x0000000000bc9947 */ /* 0x000fd80003800000 */
[----:B------:R-:W-:Y:S01]  /*1b00*/  PLOP3.LUT P0, PT, PT, PT, PT, 0x8, 0x80 ;  /* 0x000000000080781c */ /* 0x000fe20003f0e170 */
[----:B------:R-:W-:-:S12]  /*1b10*/  VIADD R40, R0, 0xffffe800 ;  /* 0xffffe80000287836 */ /* 0x000fd80000000000 */
.L_x_26:
[C---:B------:R-:W-:Y:S01]  /*1b20*/  IMAD.WIDE.U32 R38, R43.reuse, 0x8, R2 ;  /* 0x000000082b267825 */ /* 0x040fe200078e0002 */
[----:B------:R-:W2:Y:S04]  /*1b30*/  LDG.E.64.CONSTANT R8, desc[UR6][R4.64+-0x1000] ;  /* 0xfff0000604087981 */ /* 0x000ea8000c1e9b00 */
[----:B------:R-:W3:Y:S04]  /*1b40*/  LDG.E.64.CONSTANT R10, desc[UR6][R4.64] ;  /* 0x00000006040a7981 */ /* 0x000ee8000c1e9b00 */
[----:B------:R-:W4:Y:S01]  /*1b50*/  LDG.E.64.CONSTANT R38, desc[UR6][R38.64] ;  /* 0x0000000626267981 */ /* 0x000f22000c1e9b00 */
[----:B------:R-:W-:-:S03]  /*1b60*/  VIADD R15, R43, 0x800 ;  /* 0x000008002b0f7836 */ /* 0x000fc60000000000 */
[----:B------:R-:W5:Y:S01]  /*1b70*/  LDG.E.64.CONSTANT R12, desc[UR6][R4.64+0x1000] ;  /* 0x00100006040c7981 */ /* 0x000f62000c1e9b00 */
[----:B------:R-:W-:-:S03]  /*1b80*/  IMAD.WIDE.U32 R14, R15, 0x8, R2 ;  /* 0x000000080f0e7825 */ /* 0x000fc600078e0002 */
[----:B------:R-:W5:Y:S04]  /*1b90*/  LDG.E.64.CONSTANT R16, desc[UR6][R4.64+0x3000] ;  /* 0x0030000604107981 */ /* 0x000f68000c1e9b00 */
[----:B------:R-:W5:Y:S04]  /*1ba0*/  LDG.E.64.CONSTANT R14, desc[UR6][R14.64] ;  /* 0x000000060e0e7981 */ /* 0x000f68000c1e9b00 */
[----:B------:R-:W5:Y:S01]  /*1bb0*/  LDG.E.64.CONSTANT R18, desc[UR6][R4.64+0x4000] ;  /* 0x0040000604127981 */ /* 0x000f62000c1e9b00 */
        /* <DEDUP_REMOVED lines=11> */
[----:B------:R-:W5:Y:S04]  /*1c70*/  LDG.E.64.CONSTANT R34, desc[UR6][R4.64+0xc000] ;  /* 0x00c0000604227981 */ /* 0x000f68000c1e9b00 */
[----:B------:R0:W5:Y:S01]  /*1c80*/  LDG.E.64.CONSTANT R36, desc[UR6][R4.64+0xd000] ;  /* 0x00d0000604247981 */ /* 0x000162000c1e9b00 */
[----:B------:R-:W-:-:S05]  /*1c90*/  VIADD R45, R45, 0x2000 ;  /* 0x000020002d2d7836 */ /* 0x000fca0000000000 */
[----:B------:R-:W-:Y:S02]  /*1ca0*/  ISETP.GE.AND P1, PT, R45, R40, PT ;  /* 0x000000282d00720c */ /* 0x000fe40003f26270 */
[----:B0-----:R-:W-:Y:S01]  /*1cb0*/  IADD3 R4, P2, PT, R4, 0x10000, RZ ;  /* 0x0001000004047810 */ /* 0x001fe20007f5e0ff */
[----:B------:R-:W-:-:S04]  /*1cc0*/  VIADD R43, R43, 0x2000 ;  /* 0x000020002b2b7836 */ /* 0x000fc80000000000 */
[----:B------:R-:W-:Y:S01]  /*1cd0*/  IMAD.X R5, RZ, RZ, R5, P2 ;  /* 0x000000ffff057224 */ /* 0x000fe200010e0605 */
[----:B----4-:R-:W-:-:S08]  /*1ce0*/  DADD R38, R38, R6 ;  /* 0x0000000026267229 */ /* 0x010fd00000000006 */
[----:B--2---:R-:W-:-:S08]  /*1cf0*/  DADD R8, R38, R8 ;  /* 0x0000000026087229 */ /* 0x004fd00000000008 */
[----:B---3--:R-:W-:-:S08]  /*1d00*/  DADD R8, R8, R10 ;  /* 0x0000000008087229 */ /* 0x008fd0000000000a */
[----:B-----5:R-:W-:-:S08]  /*1d10*/  DADD R8, R8, R12 ;  /* 0x0000000008087229 */ /* 0x020fd0000000000c */
        /* <DEDUP_REMOVED lines=13> */
.L_x_25:
[----:B------:R-:W-:Y:S05]  /*1df0*/  BSYNC.RECONVERGENT B2 ;  /* 0x0000000000027941 */ /* 0x000fea0003800200 */
.L_x_24:
[----:B------:R-:W-:Y:S01]  /*1e00*/  IMAD.IADD R8, R0, 0x1, -R45 ;  /* 0x0000000100087824 */ /* 0x000fe200078e0a2d */
[----:B------:R-:W-:Y:S04]  /*1e10*/  BSSY.RECONVERGENT B2, `(.L_x_27) ;  /* 0x000001c000027945 */ /* 0x000fe80003800200 */
[----:B------:R-:W-:-:S13]  /*1e20*/  ISETP.GT.AND P1, PT, R8, 0x800, PT ;  /* 0x000008000800780c */ /* 0x000fda0003f24270 */
[----:B------:R-:W-:Y:S05]  /*1e30*/  @!P1 BRA `(.L_x_28) ;  /* 0x0000000000649947 */ /* 0x000fea0003800000 */
        /* <DEDUP_REMOVED lines=9> */
[----:B------:R-:W5:Y:S04]  /*1ed0*/  LDG.E.64.CONSTANT R22, desc[UR6][R4.64+0x4000] ;  /* 0x0040000604167981 */ /* 0x000f68000c1e9b00 */
[----:B------:R0:W5:Y:S01]  /*1ee0*/  LDG.E.64.CONSTANT R8, desc[UR6][R4.64+0x5000] ;  /* 0x0050000604087981 */ /* 0x000162000c1e9b00 */
[----:B------:R-:W-:Y:S01]  /*1ef0*/  PLOP3.LUT P0, PT, PT, PT, PT, 0x8, 0x80 ;  /* 0x000000000080781c */ /* 0x000fe20003f0e170 */
[----:B------:R-:W-:-:S02]  /*1f00*/  VIADD R45, R45, 0x1000 ;  /* 0x000010002d2d7836 */ /* 0x000fc40000000000 */
[----:B------:R-:W-:Y:S01]  /*1f10*/  VIADD R43, R43, 0x1000 ;  /* 0x000010002b2b7836 */ /* 0x000fe20000000000 */
[----:B----4-:R-:W-:-:S08]  /*1f20*/  DADD R6, R6, R10 ;  /* 0x0000000006067229 */ /* 0x010fd0000000000a */
[----:B--2---:R-:W-:-:S08]  /*1f30*/  DADD R6, R6, R12 ;  /* 0x0000000006067229 */ /* 0x004fd0000000000c */
[----:B---3--:R-:W-:-:S08]  /*1f40*/  DADD R6, R6, R14 ;  /* 0x0000000006067229 */ /* 0x008fd0000000000e */
[----:B-----5:R-:W-:-:S08]  /*1f50*/  DADD R6, R6, R16 ;  /* 0x0000000006067229 */ /* 0x020fd00000000010 */
[----:B------:R-:W-:-:S08]  /*1f60*/  DADD R6, R6, R18 ;  /* 0x0000000006067229 */ /* 0x000fd00000000012 */
[----:B------:R-:W-:Y:S01]  /*1f70*/  DADD R6, R6, R20 ;  /* 0x0000000006067229 */ /* 0x000fe20000000014 */
[----:B------:R-:W-:-:S07]  /*1f80*/  IADD3 R10, P1, PT, R4, 0x8000, RZ ;  /* 0x00008000040a7810 */ /* 0x000fce0007f3e0ff */
[----:B------:R-:W-:Y:S01]  /*1f90*/  DADD R6, R6, R22 ;  /* 0x0000000006067229 */ /* 0x000fe20000000016 */
[----:B0-----:R-:W-:Y:S02]  /*1fa0*/  IMAD.X R5, RZ, RZ, R5, P1 ;  /* 0x000000ffff057224 */ /* 0x001fe400008e0605 */
[----:B------:R-:W-:-:S05]  /*1fb0*/  IMAD.MOV.U32 R4, RZ, RZ, R10 ;  /* 0x000000ffff047224 */ /* 0x000fca00078e000a */
[----:B------:R-:W-:-:S11]  /*1fc0*/  DADD R6, R6, R8 ;  /* 0x0000000006067229 */ /* 0x000fd60000000008 */
.L_x_28:
[----:B------:R-:W-:Y:S05]  /*1fd0*/  BSYNC.RECONVERGENT B2 ;  /* 0x0000000000027941 */ /* 0x000fea0003800200 */
.L_x_27:
[----:B------:R-:W-:-:S13]  /*1fe0*/  ISETP.LT.OR P0, PT, R45, R0, P0 ;  /* 0x000000002d00720c */ /* 0x000fda0000701670 */
[----:B------:R-:W-:Y:S05]  /*1ff0*/  @!P0 BRA `(.L_x_20) ;  /* 0x0000000000248947 */ /* 0x000fea0003800000 */
[----:B------:R-:W-:Y:S01]  /*2000*/  IMAD.WIDE.U32 R2, R43, 0x8, R2 ;  /* 0x000000082b027825 */ /* 0x000fe200078e0002 */
[----:B------:R-:W2:Y:S04]  /*2010*/  LDG.E.64.CONSTANT R8, desc[UR6][R4.64+-0x1000] ;  /* 0xfff0000604087981 */ /* 0x000ea8000c1e9b00 */
[----:B------:R-:W3:Y:S04]  /*2020*/  LDG.E.64.CONSTANT R10, desc[UR6][R4.64] ;  /* 0x00000006040a7981 */ /* 0x000ee8000c1e9b00 */
[----:B------:R-:W4:Y:S04]  /*2030*/  LDG.E.64.CONSTANT R2, desc[UR6][R2.64] ;  /* 0x0000000602027981 */ /* 0x000f28000c1e9b00 */
[----:B------:R-:W5:Y:S01]  /*2040*/  LDG.E.64.CONSTANT R12, desc[UR6][R4.64+0x1000] ;  /* 0x00100006040c7981 */ /* 0x000f62000c1e9b00 */
[----:B----4-:R-:W-:-:S08]  /*2050*/  DADD R6, R6, R2 ;  /* 0x0000000006067229 */ /* 0x010fd00000000002 */
[----:B--2---:R-:W-:-:S08]  /*2060*/  DADD R6, R6, R8 ;  /* 0x0000000006067229 */ /* 0x004fd00000000008 */
[----:B---3--:R-:W-:-:S08]  /*2070*/  DADD R6, R6, R10 ;  /* 0x0000000006067229 */ /* 0x008fd0000000000a */
[----:B-----5:R-:W-:-:S11]  /*2080*/  DADD R6, R6, R12 ;  /* 0x0000000006067229 */ /* 0x020fd6000000000c */
.L_x_20:
[----:B------:R-:W-:Y:S05]  /*2090*/  BSYNC.RECONVERGENT B1 ;  /* 0x0000000000017941 */ /* 0x000fea0003800200 */
.L_x_18:
[----:B------:R-:W0:Y:S01]  /*20a0*/  S2R R0, SR_LANEID ;  /* 0x0000000000007919 */ /* 0x000e220000000000 */
[----:B------:R-:W-:Y:S04]  /*20b0*/  SHFL.DOWN PT, R2, R6, 0x1, 0x1f ;  /* 0x08201f0006027f89 */ /* 0x000fe800000e0000 */
[----:B------:R-:W1:Y:S02]  /*20c0*/  SHFL.DOWN PT, R3, R7, 0x1, 0x1f ;  /* 0x08201f0007037f89 */ /* 0x000e6400000e0000 */
[----:B-1----:R-:W-:Y:S01]  /*20d0*/  DADD R2, R2, R6 ;  /* 0x0000000002027229 */ /* 0x002fe20000000006 */
[C---:B0-----:R-:W-:Y:S02]  /*20e0*/  ISETP.GT.AND P0, PT, R0.reuse, 0x1e, PT ;  /* 0x0000001e0000780c */ /* 0x041fe40003f04270 */
[----:B------:R-:W-:-:S07]  /*20f0*/  ISETP.NE.AND P1, PT, R0, RZ, PT ;  /* 0x000000ff0000720c */ /* 0x000fce0003f25270 */
        /* <DEDUP_REMOVED lines=15> */
[----:B------:R-:W-:Y:S01]  /*21f0*/  ISETP.GT.AND P0, PT, R0, 0x17, PT ;  /* 0x000000170000780c */ /* 0x000fe20003f04270 */
[----:B------:R-:W-:Y:S01]  /*2200*/  SHFL.DOWN PT, R2, R6, 0x8, 0x1f ;  /* 0x09001f0006027f89 */ /* 0x000fe200000e0000 */
[----:B------:R-:W-:-:S03]  /*2210*/  @!P1 MOV R8, 0x400 ;  /* 0x0000040000089802 */ /* 0x000fc60000000f00 */
[----:B------:R-:W0:Y:S01]  /*2220*/  SHFL.DOWN PT, R3, R7, 0x8, 0x1f ;  /* 0x09001f0007037f89 */ /* 0x000e2200000e0000 */
[----:B-1----:R-:W-:Y:S01]  /*2230*/  @!P1 LEA R11, R11, R8, 0x18 ;  /* 0x000000080b0b9211 */ /* 0x002fe200078ec0ff */
[----:B0-----:R-:W-:-:S10]  /*2240*/  DADD R2, R2, R6 ;  /* 0x0000000002027229 */ /* 0x001fd40000000006 */
[----:B------:R-:W-:Y:S02]  /*2250*/  FSEL R4, R6, R2, P0 ;  /* 0x0000000206047208 */ /* 0x000fe40000000000 */
[----:B------:R-:W-:Y:S02]  /*2260*/  FSEL R5, R7, R3, P0 ;  /* 0x0000000307057208 */ /* 0x000fe40000000000 */
[----:B------:R-:W-:Y:S01]  /*2270*/  @!P1 SHF.R.U32.HI R6, RZ, 0x2, R41 ;  /* 0x00000002ff069819 */ /* 0x000fe20000011629 */
[----:B------:R-:W-:Y:S01]  /*2280*/  SHFL.DOWN PT, R2, R4, 0x10, 0x1f ;  /* 0x0a001f0004027f89 */ /* 0x000fe200000e0000 */
[----:B------:R-:W-:Y:S02]  /*2290*/  ISETP.NE.AND P0, PT, R41, RZ, PT ;  /* 0x000000ff2900720c */ /* 0x000fe40003f05270 */
[----:B------:R-:W-:Y:S01]  /*22a0*/  @!P1 LOP3.LUT R6, R6, 0xf8, RZ, 0xc0, !PT ;  /* 0x000000f806069812 */ /* 0x000fe200078ec0ff */
[----:B------:R-:W0:Y:S04]  /*22b0*/  SHFL.DOWN PT, R3, R5, 0x10, 0x1f ;  /* 0x0a001f0005037f89 */ /* 0x000e2800000e0000 */
[----:B------:R-:W-:Y:S01]  /*22c0*/  @!P1 IMAD.IADD R11, R6, 0x1, R11 ;  /* 0x00000001060b9824 */ /* 0x000fe200078e020b */
[----:B0-----:R-:W-:-:S07]  /*22d0*/  DADD R2, R2, R4 ;  /* 0x0000000002027229 */ /* 0x001fce0000000004 */
[----:B------:R0:W-:Y:S01]  /*22e0*/  @!P1 STS.64 [R11+0x10], R2 ;  /* 0x000010020b009388 */ /* 0x0001e20000000a00 */
[----:B------:R-:W-:Y:S01]  /*22f0*/  BAR.SYNC.DEFER_BLOCKING 0x0 ;  /* 0x0000000000007b1d */ /* 0x000fe20000010000 */
[----:B------:R-:W-:-:S04]  /*2300*/  ISETP.GT.AND P1, PT, R0, 0xf, PT ;  /* 0x0000000f0000780c */ /* 0x000fc80003f24270 */
[----:B------:R-:W-:Y:S02]  /*2310*/  FSEL R0, R4, R2, P1 ;  /* 0x0000000204007208 */ /* 0x000fe40000800000 */
[----:B------:R-:W-:-:S03]  /*2320*/  FSEL R5, R5, R3, P1 ;  /* 0x0000000305057208 */ /* 0x000fc60000800000 */
[----:B0-----:R-:W-:Y:S02]  /*2330*/  IMAD.MOV.U32 R2, RZ, RZ, R0 ;  /* 0x000000ffff027224 */ /* 0x001fe400078e0000 */
[----:B------:R-:W-:Y:S01]  /*2340*/  IMAD.MOV.U32 R3, RZ, RZ, R5 ;  /* 0x000000ffff037224 */ /* 0x000fe200078e0005 */
[----:B------:R-:W-:Y:S06]  /*2350*/  @P0 BRA `(.L_x_16) ;  /* 0x0000000000680947 */ /* 0x000fec0003800000 */
[----:B------:R-:W0:Y:S01]  /*2360*/  S2UR UR5, SR_CgaCtaId ;  /* 0x00000000000579c3 */ /* 0x000e220000008800 */
[----:B------:R-:W-:Y:S02]  /*2370*/  UMOV UR4, 0x400 ;  /* 0x0000040000047882 */ /* 0x000fe40000000000 */
[----:B0-----:R-:W-:-:S09]  /*2380*/  ULEA UR4, UR5, UR4, 0x18 ;  /* 0x0000000405047291 */ /* 0x001fd2000f8ec0ff */
[----:B------:R-:W0:Y:S04]  /*2390*/  LDS.64 R4, [UR4+0x18] ;  /* 0x00001804ff047984 */ /* 0x000e280008000a00 */
[----:B------:R-:W1:Y:S04]  /*23a0*/  LDS.128 R8, [UR4+0x20] ;  /* 0x00002004ff087984 */ /* 0x000e680008000c00 */
        /* <DEDUP_REMOVED lines=20> */
[----:B------:R-:W-:-:S11]  /*24f0*/  DADD R2, R2, R10 ;  /* 0x0000000002027229 */ /* 0x000fd6000000000a */
.L_x_16:
[----:B------:R-:W-:Y:S05]  /*2500*/  BSYNC.RECONVERGENT B0 ;  /* 0x0000000000007941 */ /* 0x000fea0003800200 */
.L_x_1:
[----:B------:R-:W-:Y:S05]  /*2510*/  @P0 EXIT ;  /* 0x000000000000094d */ /* 0x000fea0003800000 */
[----:B------:R-:W0:Y:S01]  /*2520*/  LDCU.64 UR4, c[0x0][0x398] ;  /* 0x00007300ff0477ac */ /* 0x000e220008000a00 */
[----:B------:R-:W2:Y:S01]  /*2530*/  LDC.64 R4, c[0x0][0x388] ;  /* 0x0000e200ff047b82 */ /* 0x000ea20000000a00 */
[----:B0-----:R-:W-:-:S07]  /*2540*/  DADD R2, R2, UR4 ;  /* 0x0000000402027e29 */ /* 0x001fce0008000000 */
[----:B--2---:R-:W-:Y:S01]  /*2550*/  STG.E.64 desc[UR6][R4.64], R2 ;  /* 0x0000000204007986 */ /* 0x004fe2000c101b06 */
[----:B------:R-:W-:Y:S05]  /*2560*/  EXIT ;  /* 0x000000000000794d */ /* 0x000fea0003800000 */
.L_x_29:
[----:B------:R-:W-:-:S00]  /*2570*/  BRA `(.L_x_29) ;  /* 0xfffffffc00fc7947 */ /* 0x000fc0000383ffff */
[----:B------:R-:W-:-:S00]  /*2580*/  NOP ;  /* 0x0000000000007918 */ /* 0x000fc00000000000 */
[----:B------:R-:W-:-:S00]  /*2590*/  NOP ;  /* 0x0000000000007918 */ /* 0x000fc00000000000 */
[----:B------:R-:W-:-:S00]  /*25a0*/  NOP ;  /* 0x0000000000007918 */ /* 0x000fc00000000000 */
[----:B------:R-:W-:-:S00]  /*25b0*/  NOP ;  /* 0x0000000000007918 */ /* 0x000fc00000000000 */
[----:B------:R-:W-:-:S00]  /*25c0*/  NOP ;  /* 0x0000000000007918 */ /* 0x000fc00000000000 */
[----:B------:R-:W-:-:S00]  /*25d0*/  NOP ;  /* 0x0000000000007918 */ /* 0x000fc00000000000 */
[----:B------:R-:W-:-:S00]  /*25e0*/  NOP ;  /* 0x0000000000007918 */ /* 0x000fc00000000000 */
[----:B------:R-:W-:-:S00]  /*25f0*/  NOP ;  /* 0x0000000000007918 */ /* 0x000fc00000000000 */
.L_x_288:


//--------------------- .text._ZN3cub18CUB_300001_SM_10006detail6reduce18DeviceReduceKernelINS2_10policy_hubIdyN4cuda3std3__44plusIdEEE10Policy1000EN6thrust24THRUST_300001_SM_1000_NS6detail15normal_iteratorINSD_10device_ptrIdEEEEyS9_dNS7_10__identityEEEvT0_PT3_T1_NS0_13GridEvenShareISN_EET2_T4_ --------------------------
	.section	.text._ZN3cub18CUB_300001_SM_10006detail6reduce18DeviceReduceKernelINS2_10policy_hubIdyN4cuda3std3__44plusIdEEE10Policy1000EN6thrust24THRUST_300001_SM_1000_NS6detail15normal_iteratorINSD_10device_ptrIdEEEEyS9_dNS7_10__identityEEEvT0_PT3_T1_NS0_13GridEvenShareISN_EET2_T4_,"ax",@progbits
	.align	128
        .global         _ZN3cub18CUB_300001_SM_10006detail6reduce18DeviceReduceKernelINS2_10policy_hubIdyN4cuda3std3__44plusIdEEE10Policy1000EN6thrust24THRUST_300001_SM_1000_NS6detail15normal_iteratorINSD_10device_ptrIdEEEEyS9_dNS7_10__identityEEEvT0_PT3_T1_NS0_13GridEvenShareISN_EET2_T4_
        .type           _ZN3cub18CUB_300001_SM_10006detail6reduce18DeviceReduceKernelINS2_10policy_hubIdyN4cuda3std3__44plusIdEEE10Policy1000EN6thrust24THRUST_300001_SM_1000_NS6detail15normal_iteratorINSD_10device_ptrIdEEEEyS9_dNS7_10__identityEEEvT0_PT3_T1_NS0_13GridEvenShareISN_EET2_T4_,@function
        .size           _ZN3cub18CUB_300001_SM_10006detail6reduce18DeviceReduceKernelINS2_10policy_hubIdyN4cuda3std3__44plusIdEEE10Policy1000EN6thrust24THRUST_300001_SM_1000_NS6detail15normal_iteratorINSD_10device_ptrIdEEEEyS9_dNS7_10__identityEEEvT0_PT3_T1_NS0_13GridEvenShareISN_EET2_T4_,(.L_x_289 - _ZN3cub18CUB_300001_SM_10006detail6reduce18DeviceReduceKernelINS2_10policy_hubIdyN4cuda3std3__44plusIdEEE10Policy1000EN6thrust24THRUST_300001_SM_1000_NS6detail15normal_iteratorINSD_10device_ptrIdEEEEyS9_dNS7_10__identityEEEvT0_PT3_T1_NS0_13GridEvenShareISN_EET2_T4_)
        .other          _ZN3cub18CUB_300001_SM_10006detail6reduce18DeviceReduceKernelINS2_10policy_hubIdyN4cuda3std3__44plusIdEEE10Policy1000EN6thrust24THRUST_300001_SM_1000_NS6detail15normal_iteratorINSD_10device_ptrIdEEEEyS9_dNS7_10__identityEEEvT0_PT3_T1_NS0_13GridEvenShareISN_EET2_T4_,@"STO_CUDA_ENTRY STV_DEFAULT"
_ZN3cub18CUB_300001_SM_10006detail6reduce18DeviceReduceKernelINS2_10policy_hubIdyN4cuda3std3__44plusIdEEE10Policy1000EN6thrust24THRUST_300001_SM_1000_NS6detail15normal_iteratorINSD_10device_ptrIdEEEEyS9_dNS7_10__identityEEEvT0_PT3_T1_NS0_13GridEvenShareISN_EET2_T4_:
.text._ZN3cub18CUB_300001_SM_10006detail6reduce18DeviceReduceKernelINS2_10policy_hubIdyN4cuda3std3__44plusIdEEE10Policy1000EN6thrust24THRUST_300001_SM_1000_NS6detail15normal_iteratorINSD_10device_ptrIdEEEEyS9_dNS7_10__identityEEEvT0_PT3_T1_NS0_13GridEvenShareISN_EET2_T4_:
[----:B------:R-:W-:Y:S08]  /*0000*/  LDC R1, c[0x0][0x37c] ;  /* 0x0000df00ff017b82 */ /* 0x000ff00000000800 */
[----:B------:R-:W0:Y:S01]  /*0010*/  S2UR UR18, SR_CTAID.X ;  /* 0x00000000001279c3 */ /* 0x000e220000002500 */
[----:B------:R-:W1:Y:S01]  /*0020*/  LDCU.64 UR4, c[0x0][0x3b8] ;  /* 0x00007700ff0477ac */ /* 0x000e620008000a00 */
[----:B------:R-:W-:Y:S01]  /*0030*/  BSSY.RECONVERGENT B0, `(.L_x_30) ;  /* 0x0000277000007945 */ /* 0x000fe20003800200 */
[----:B------:R-:W2:Y:S01]  /*0040*/  LDCU UR11, c[0x0][0x3c0] ;  /* 0x00007800ff0b77ac */ /* 0x000ea20008000800 */
[----:B------:R-:W3:Y:S01]  /*0050*/  LDCU.64 UR16, c[0x0][0x358] ;  /* 0x00006b00ff1077ac */ /* 0x000ee20008000a00 */
[----:B-1----:R-:W-:-:S02]  /*0060*/  IMAD.U32 R12, RZ, RZ, UR4 ;  /* 0x00000004ff0c7e24 */ /* 0x002fc4000f8e00ff */
[----:B------:R-:W-:Y:S01]  /*0070*/  IMAD.U32 R3, RZ, RZ, UR5 ;  /* 0x00000005ff037e24 */ /* 0x000fe2000f8e00ff */
[----:B--2---:R-:W-:Y:S02]  /*0080*/  UIMAD UR5, UR11, 0xe00, URZ ;  /* 0x00000e000b0578a4 */ /* 0x004fe4000f8e02ff */
[----:B0-----:R-:W-:Y:S02]  /*0090*/  UIMAD UR9, UR18, 0xe00, URZ ;  /* 0x00000e00120978a4 */ /* 0x001fe4000f8e02ff */
[----:B------:R-:W-:-:S04]  /*00a0*/  USHF.R.S32.HI UR4, URZ, 0x1f, UR5 ;  /* 0x0000001fff047899 */ /* 0x000fc80008011405 */
[----:B------:R-:W-:-:S04]  /*00b0*/  IADD3 R13, P1, PT, R12, -UR9, RZ ;  /* 0x800000090c0d7c10 */ /* 0x000fc8000ff3e0ff */
[----:B------:R-:W-:Y:S02]  /*00c0*/  ISETP.GT.U32.AND P0, PT, R13, 0xdff, PT ;  /* 0x00000dff0d00780c */ /* 0x000fe40003f04070 */
[----:B------:R-:W-:-:S04]  /*00d0*/  IADD3.X R2, PT, PT, R3, -0x1, RZ, P1, !PT ;  /* 0xffffffff03027810 */ /* 0x000fc80000ffe4ff */
[----:B------:R-:W-:-:S13]  /*00e0*/  ISETP.GT.U32.AND.EX P0, PT, R2, RZ, PT, P0 ;  /* 0x000000ff0200720c */ /* 0x000fda0003f04100 */
[----:B---3--:R-:W-:Y:S05]  /*00f0*/  @P0 BRA `(.L_x_31) ;  /* 0x0000001400280947 */ /* 0x008fea0003800000 */
[----:B------:R-:W0:Y:S01]  /*0100*/  S2R R0, SR_TID.X ;  /* 0x0000000000007919 */ /* 0x000e220000002100 */
[----:B------:R-:W-:Y:S01]  /*0110*/  VIADD R3, R12, -UR9 ;  /* 0x800000090c037c36 */ /* 0x000fe20008000000 */
[----:B------:R-:W-:Y:S01]  /*0120*/  BSSY.RECONVERGENT B1, `(.L_x_32) ;  /* 0x000000a000017945 */ /* 0x000fe20003800200 */
[----:B------:R-:W-:-:S03]  /*0130*/  CS2R R8, SRZ ;  /* 0x0000000000087805 */ /* 0x000fc6000001ff00 */
[----:B0-----:R-:W-:Y:S01]  /*0140*/  ISETP.GE.AND P0, PT, R0, R3, PT ;  /* 0x000000030000720c */ /* 0x001fe20003f06270 */
[----:B------:R-:W-:-:S12]  /*0150*/  IMAD.MOV.U32 R2, RZ, RZ, R0 ;  /* 0x000000ffff027224 */ /* 0x000fd800078e0000 */
[----:B------:R-:W-:Y:S05]  /*0160*/  @P0 BRA `(.L_x_33) ;  /* 0x0000000000140947 */ /* 0x000fea0003800000 */
[----:B------:R-:W0:Y:S01]  /*0170*/  LDC.64 R8, c[0x0][0x380] ;  /* 0x0000e000ff087b82 */ /* 0x000e220000000a00 */
[----:B------:R-:W-:-:S04]  /*0180*/  VIADD R5, R0, UR9 ;  /* 0x0000000900057c36 */ /* 0x000fc80008000000 */
[----:B0-----:R-:W-:-:S06]  /*0190*/  IMAD.WIDE.U32 R8, R5, 0x8, R8 ;  /* 0x0000000805087825 */ /* 0x001fcc00078e0008 */
[----:B------:R-:W5:Y:S01]  /*01a0*/  LDG.E.64 R8, desc[UR16][R8.64] ;  /* 0x0000001008087981 */ /* 0x000f62000c1e1b00 */
[----:B------:R-:W-:-:S07]  /*01b0*/  VIADD R2, R0, 0x200 ;  /* 0x0000020000027836 */ /* 0x000fce0000000000 */
.L_x_33:
[----:B------:R-:W-:Y:S05]  /*01c0*/  BSYNC.RECONVERGENT B1 ;  /* 0x0000000000017941 */ /* 0x000fea0003800200 */
.L_x_32:
[----:B------:R-:W-:Y:S01]  /*01d0*/  ISETP.GE.AND P0, PT, R2, R3, PT ;  /* 0x000000030200720c */ /* 0x000fe20003f06270 */
[----:B------:R-:W-:-:S12]  /*01e0*/  BSSY.RECONVERGENT B1, `(.L_x_34) ;  /* 0x0000078000017945 */ /* 0x000fd80003800200 */
[----:B------:R-:W-:Y:S05]  /*01f0*/  @P0 BRA `(.L_x_35) ;  /* 0x0000000400d80947 */ /* 0x000fea0003800000 */
[----:B------:R-:W-:Y:S01]  /*0200*/  LOP3.LUT R5, RZ, R2, RZ, 0x33, !PT ;  /* 0x00000002ff057212 */ /* 0x000fe200078e33ff */
[----:B------:R-:W-:Y:S03]  /*0210*/  BSSY.RECONVERGENT B2, `(.L_x_36) ;  /* 0x0000036000027945 */ /* 0x000fe60003800200 */
[----:B------:R-:W-:-:S04]  /*0220*/  IADD3 R12, PT, PT, R12, -UR9, R5 ;  /* 0x800000090c0c7c10 */ /* 0x000fc8000fffe005 */
[C---:B------:R-:W-:Y:S02]  /*0230*/  ISETP.GE.U32.AND P1, PT, R12.reuse, 0x1e00, PT ;  /* 0x00001e000c00780c */ /* 0x040fe40003f26070 */
[----:B------:R-:W-:-:S04]  /*0240*/  LEA.HI R4, R12, 0x1, RZ, 0x17 ;  /* 0x000000010c047811 */ /* 0x000fc800078fb8ff */
[----:B------:R-:W-:-:S04]  /*0250*/  LOP3.LUT R5, R4, 0xf, RZ, 0xc0, !PT ;  /* 0x0000000f04057812 */ /* 0x000fc800078ec0ff */
[----:B------:R-:W-:-:S03]  /*0260*/  ISETP.NE.AND P0, PT, R5, RZ, PT ;  /* 0x000000ff0500720c */ /* 0x000fc60003f05270 */
[----:B------:R-:W-:Y:S10]  /*0270*/  @!P1 BRA `(.L_x_37) ;  /* 0x0000000000bc9947 */ /* 0x000ff40003800000 */
[----:B------:R-:W0:Y:S01]  /*0280*/  LDCU.64 UR4, c[0x0][0x380] ;  /* 0x00007000ff0477ac */ /* 0x000e220008000a00 */
[----:B------:R-:W-:Y:S01]  /*0290*/  IMAD.WIDE.U32 R6, R2, 0x8, RZ ;  /* 0x0000000802067825 */ /* 0x000fe200078e00ff */
[----:B------:R-:W-:-:S03]  /*02a0*/  LOP3.LUT R26, R4, 0xfffff0, RZ, 0xc0, !PT ;  /* 0x00fffff0041a7812 */ /* 0x000fc600078ec0ff */
[----:B------:R-:W-:Y:S02]  /*02b0*/  IMAD.U32 R11, RZ, RZ, UR18 ;  /* 0x00000012ff0b7e24 */ /* 0x000fe4000f8e00ff */
[----:B------:R-:W-:Y:S02]  /*02c0*/  IMAD.MOV R26, RZ, RZ, -R26 ;  /* 0x000000ffff1a7224 */ /* 0x000fe400078e0a1a */
[----:B------:R-:W-:-:S03]  /*02d0*/  IMAD.WIDE.U32 R6, R11, 0x7000, R6 ;  /* 0x000070000b067825 */ /* 0x000fc600078e0006 */
[----:B0-----:R-:W-:-:S04]  /*02e0*/  IADD3 R6, P1, PT, R6, UR4, RZ ;  /* 0x0000000406067c10 */ /* 0x001fc8000ff3e0ff */
[----:B------:R-:W-:-:S04]  /*02f0*/  IADD3 R6, P2, PT, R6, 0x8000, RZ ;  /* 0x0000800006067810 */ /* 0x000fc80007f5e0ff */
[----:B------:R-:W-:-:S09]  /*0300*/  IADD3.X R7, PT, PT, RZ, UR5, R7, P2, P1 ;  /* 0x00000005ff077c10 */ /* 0x000fd200097e2407 */
.L_x_38:
[----:B------:R-:W2:Y:S04]  /*0310*/  LDG.E.64 R10, desc[UR16][R6.64+-0x8000] ;  /* 0xff800010060a7981 */ /* 0x000ea8000c1e1b00 */
[----:B------:R-:W3:Y:S04]  /*0320*/  LDG.E.64 R12, desc[UR16][R6.64+-0x7000] ;  /* 0xff900010060c7981 */ /* 0x000ee8000c1e1b00 */
[----:B------:R-:W4:Y:S04]  /*0330*/  LDG.E.64 R14, desc[UR16][R6.64+-0x6000] ;  /* 0xffa00010060e7981 */ /* 0x000f28000c1e1b00 */
[----:B------:R-:W4:Y:S04]  /*0340*/  LDG.E.64 R16, desc[UR16][R6.64+-0x5000] ;  /* 0xffb0001006107981 */ /* 0x000f28000c1e1b00 */
[----:B------:R-:W4:Y:S04]  /*0350*/  LDG.E.64 R18, desc[UR16][R6.64+-0x4000] ;  /* 0xffc0001006127981 */ /* 0x000f28000c1e1b00 */
[----:B------:R-:W4:Y:S04]  /*0360*/  LDG.E.64 R20, desc[UR16][R6.64+-0x3000] ;  /* 0xffd0001006147981 */ /* 0x000f28000c1e1b00 */
[----:B------:R-:W4:Y:S04]  /*0370*/  LDG.E.64 R24, desc[UR16][R6.64+-0x2000] ;  /* 0xffe0001006187981 */ /* 0x000f28000c1e1b00 */
[----:B------:R-:W4:Y:S01]  /*0380*/  LDG.E.64 R22, desc[UR16][R6.64+-0x1000] ;  /* 0xfff0001006167981 */ /* 0x000f22000c1e1b00 */
[----:B--2--5:R-:W-:-:S03]  /*0390*/  DADD R10, R10, R8 ;  /* 0x000000000a0a7229 */ /* 0x024fc60000000008 */
[----:B------:R-:W2:Y:S05]  /*03a0*/  LDG.E.64 R8, desc[UR16][R6.64] ;  /* 0x0000001006087981 */ /* 0x000eaa000c1e1b00 */
[----:B---3--:R-:W-:Y:S02]  /*03b0*/  DADD R12, R10, R12 ;  /* 0x000000000a0c7229 */ /* 0x008fe4000000000c */
[----:B------:R-:W3:Y:S06]  /*03c0*/  LDG.E.64 R10, desc[UR16][R6.64+0x1000] ;  /* 0x00100010060a7981 */ /* 0x000eec000c1e1b00 */
[----:B----4-:R-:W-:-:S02]  /*03d0*/  DADD R14, R12, R14 ;  /* 0x000000000c0e7229 */ /* 0x010fc4000000000e */
[----:B------:R-:W4:Y:S06]  /*03e0*/  LDG.E.64 R12, desc[UR16][R6.64+0x2000] ;  /* 0x00200010060c7981 */ /* 0x000f2c000c1e1b00 */
[----:B------:R-:W-:Y:S02]  /*03f0*/  DADD R16, R14, R16 ;  /* 0x000000000e107229 */ /* 0x000fe40000000010 */
[----:B------:R-:W4:Y:S06]  /*0400*/  LDG.E.64 R14, desc[UR16][R6.64+0x3000] ;  /* 0x00300010060e7981 */ /* 0x000f2c000c1e1b00 */
[----:B------:R-:W-:-:S02]  /*0410*/  DADD R18, R16, R18 ;  /* 0x0000000010127229 */ /* 0x000fc40000000012 */
[----:B------:R-:W4:Y:S06]  /*0420*/  LDG.E.64 R16, desc[UR16][R6.64+0x4000] ;  /* 0x0040001006107981 */ /* 0x000f2c000c1e1b00 */
[----:B------:R-:W-:Y:S02]  /*0430*/  DADD R20, R18, R20 ;  /* 0x0000000012147229 */ /* 0x000fe40000000014 */
[----:B------:R-:W4:Y:S06]  /*0440*/  LDG.E.64 R18, desc[UR16][R6.64+0x5000] ;  /* 0x0050001006127981 */ /* 0x000f2c000c1e1b00 */
[----:B------:R-:W-:-:S02]  /*0450*/  DADD R24, R20, R24 ;  /* 0x0000000014187229 */ /* 0x000fc40000000018 */
[----:B------:R-:W4:Y:S06]  /*0460*/  LDG.E.64 R20, desc[UR16][R6.64+0x6000] ;  /* 0x0060001006147981 */ /* 0x000f2c000c1e1b00 */
[----:B------:R-:W-:Y:S02]  /*0470*/  DADD R22, R24, R22 ;  /* 0x0000000018167229 */ /* 0x000fe40000000016 */
[----:B------:R0:W4:Y:S01]  /*0480*/  LDG.E.64 R24, desc[UR16][R6.64+0x7000] ;  /* 0x0070001006187981 */ /* 0x000122000c1e1b00 */
[----:B------:R-:W-:Y:S02]  /*0490*/  VIADD R26, R26, 0x10 ;  /* 0x000000101a1a7836 */ /* 0x000fe40000000000 */
[----:B------:R-:W-:-:S03]  /*04a0*/  VIADD R2, R2, 0x2000 ;  /* 0x0000200002027836 */ /* 0x000fc60000000000 */
[----:B------:R-:W-:Y:S02]  /*04b0*/  ISETP.NE.AND P1, PT, R26, RZ, PT ;  /* 0x000000ff1a00720c */ /* 0x000fe40003f25270 */
[----:B0-----:R-:W-:-:S05]  /*04c0*/  IADD3 R6, P2, PT, R6, 0x10000, RZ ;  /* 0x0001000006067810 */ /* 0x001fca0007f5e0ff */
[----:B------:R-:W-:Y:S01]  /*04d0*/  IMAD.X R7, RZ, RZ, R7, P2 ;  /* 0x000000ffff077224 */ /* 0x000fe200010e0607 */
[----:B--2---:R-:W-:-:S08]  /*04e0*/  DADD R8, R22, R8 ;  /* 0x0000000016087229 */ /* 0x004fd00000000008 */
[----:B---3--:R-:W-:-:S08]  /*04f0*/  DADD R8, R8, R10 ;  /* 0x0000000008087229 */ /* 0x008fd0000000000a */
[----:B----4-:R-:W-:-:S08]  /*0500*/  DADD R8, R8, R12 ;  /* 0x0000000008087229 */ /* 0x010fd0000000000c */
[----:B------:R-:W-:-:S08]  /*0510*/  DADD R8, R8, R14 ;  /* 0x0000000008087229 */ /* 0x000fd0000000000e */
[----:B------:R-:W-:-:S08]  /*0520*/  DADD R8, R8, R16 ;  /* 0x0000000008087229 */ /* 0x000fd00000000010 */
[----:B------:R-:W-:-:S08]  /*0530*/  DADD R8, R8, R18 ;  /* 0x0000000008087229 */ /* 0x000fd00000000012 */
[----:B------:R-:W-:-:S08]  /*0540*/  DADD R8, R8, R20 ;  /* 0x0000000008087229 */ /* 0x000fd00000000014 */
[----:B------:R-:W-:Y:S01]  /*0550*/  DADD R8, R8, R24 ;  /* 0x0000000008087229 */ /* 0x000fe20000000018 */
[----:B------:R-:W-:Y:S10]  /*0560*/  @P1 BRA `(.L_x_38) ;  /* 0xfffffffc00681947 */ /* 0x000ff4000383ffff */
.L_x_37:
[----:B------:R-:W-:Y:S05]  /*0570*/  BSYNC.RECONVERGENT B2 ;  /* 0x0000000000027941 */ /* 0x000fea0003800200 */
.L_x_36:
[----:B------:R-:W-:Y:S05]  /*0580*/  @!P0 BRA `(.L_x_35) ;  /* 0x0000000000f48947 */ /* 0x000fea0003800000 */
[----:B------:R-:W-:Y:S01]  /*0590*/  ISETP.GE.U32.AND P1, PT, R5, 0x8, PT ;  /* 0x000000080500780c */ /* 0x000fe20003f26070 */
[----:B------:R-:W-:Y:S01]  /*05a0*/  BSSY.RECONVERGENT B2, `(.L_x_39) ;  /* 0x000001a000027945 */ /* 0x000fe20003800200 */
[----:B------:R-:W-:-:S04]  /*05b0*/  LOP3.LUT R26, R4, 0x7, RZ, 0xc0, !PT ;  /* 0x00000007041a7812 */ /* 0x000fc800078ec0ff */
[----:B------:R-:W-:-:S07]  /*05c0*/  ISETP.NE.AND P0, PT, R26, RZ, PT ;  /* 0x000000ff1a00720c */ /* 0x000fce0003f05270 */
[----:B------:R-:W-:Y:S06]  /*05d0*/  @!P1 BRA `(.L_x_40) ;  /* 0x0000000000589947 */ /* 0x000fec0003800000 */
[----:B------:R-:W0:Y:S01]  /*05e0*/  LDCU.64 UR4, c[0x0][0x380] ;  /* 0x00007000ff0477ac */ /* 0x000e220008000a00 */
[----:B------:R-:W-:-:S04]  /*05f0*/  IADD3 R5, P1, PT, R2, UR9, RZ ;  /* 0x0000000902057c10 */ /* 0x000fc8000ff3e0ff */
[----:B------:R-:W-:Y:S02]  /*0600*/  LEA.HI.X.SX32 R6, R2, RZ, 0x1, P1 ;  /* 0x000000ff02067211 */ /* 0x000fe400008f0eff */
[----:B0-----:R-:W-:-:S04]  /*0610*/  LEA R24, P1, R5, UR4, 0x3 ;  /* 0x0000000405187c11 */ /* 0x001fc8000f8218ff */
[----:B------:R-:W-:-:S05]  /*0620*/  LEA.HI.X R25, R5, UR5, R6, 0x3, P1 ;  /* 0x0000000505197c11 */ /* 0x000fca00088f1c06 */
        /* <DEDUP_REMOVED lines=17> */
.L_x_40:
[----:B------:R-:W-:Y:S05]  /*0740*/  BSYNC.RECONVERGENT B2 ;  /* 0x0000000000027941 */ /* 0x000fea0003800200 */
.L_x_39:
        /* <DEDUP_REMOVED lines=14> */
[----:B------:R-:W4:Y:S01]  /*0830*/  LDG.E.64 R14, desc[UR16][R4.64+0x3000] ;  /* 0x00300010040e7981 */ /* 0x000f22000c1e1b00 */
[----:B------:R-:W-:Y:S01]  /*0840*/  VIADD R2, R2, 0x800 ;  /* 0x0000080002027836 */ /* 0x000fe20000000000 */
[----:B--2--5:R-:W-:-:S08]  /*0850*/  DADD R6, R8, R6 ;  /* 0x0000000008067229 */ /* 0x024fd00000000006 */
[----:B---3--:R-:W-:-:S08]  /*0860*/  DADD R6, R6, R10 ;  /* 0x0000000006067229 */ /* 0x008fd0000000000a */
[----:B----4-:R-:W-:-:S08]  /*0870*/  DADD R6, R6, R12 ;  /* 0x0000000006067229 */ /* 0x010fd0000000000c */
[----:B------:R-:W-:-:S11]  /*0880*/  DADD R8, R6, R14 ;  /* 0x0000000006087229 */ /* 0x000fd6000000000e */
.L_x_42:
[----:B------:R-:W-:Y:S05]  /*0890*/  BSYNC.RECONVERGENT B2 ;  /* 0x0000000000027941 */ /* 0x000fea0003800200 */
.L_x_41:
[----:B------:R-:W-:Y:S05]  /*08a0*/  @!P0 BRA `(.L_x_35) ;  /* 0x00000000002c8947 */ /* 0x000fea0003800000 */
[----:B------:R-:W0:Y:S01]  /*08b0*/  LDC.64 R4, c[0x0][0x380] ;  /* 0x0000e000ff047b82 */ /* 0x000e220000000a00 */
[----:B------:R-:W-:Y:S02]  /*08c0*/  IMAD.U32 R7, RZ, RZ, UR18 ;  /* 0x00000012ff077e24 */ /* 0x000fe4000f8e00ff */
[----:B------:R-:W-:Y:S02]  /*08d0*/  IMAD.MOV R10, RZ, RZ, -R16 ;  /* 0x000000ffff0a7224 */ /* 0x000fe400078e0a10 */
[----:B0-----:R-:W-:-:S07]  /*08e0*/  IMAD.WIDE.U32 R4, R7, 0x7000, R4 ;  /* 0x0000700007047825 */ /* 0x001fce00078e0004 */
.L_x_43:
[----:B------:R-:W-:-:S06]  /*08f0*/  IMAD.WIDE R6, R2, 0x8, R4 ;  /* 0x0000000802067825 */ /* 0x000fcc00078e0204 */
[----:B------:R-:W2:Y:S01]  /*0900*/  LDG.E.64 R6, desc[UR16][R6.64] ;  /* 0x0000001006067981 */ /* 0x000ea2000c1e1b00 */
[----:B------:R-:W-:Y:S02]  /*0910*/  VIADD R10, R10, 0x1 ;  /* 0x000000010a0a7836 */ /* 0x000fe40000000000 */
[----:B------:R-:W-:-:S03]  /*0920*/  VIADD R2, R2, 0x200 ;  /* 0x0000020002027836 */ /* 0x000fc60000000000 */
[----:B------:R-:W-:Y:S01]  /*0930*/  ISETP.NE.AND P0, PT, R10, RZ, PT ;  /* 0x000000ff0a00720c */ /* 0x000fe20003f05270 */
[----:B--2--5:R-:W-:-:S12]  /*0940*/  DADD R8, R6, R8 ;  /* 0x0000000006087229 */ /* 0x024fd80000000008 */
[----:B------:R-:W-:Y:S05]  /*0950*/  @P0 BRA `(.L_x_43) ;  /* 0xfffffffc00e40947 */ /* 0x000fea000383ffff */
.L_x_35:
[----:B------:R-:W-:Y:S05]  /*0960*/  BSYNC.RECONVERGENT B1 ;  /* 0x0000000000017941 */ /* 0x000fea0003800200 */
.L_x_34:
        /* <DEDUP_REMOVED lines=12> */
[----:B------:R-:W-:-:S03]  /*0a30*/  @!P1 SHF.R.U32.HI R3, RZ, 0x2, R0 ;  /* 0x00000002ff039819 */ /* 0x000fc60000011600 */
[----:B------:R-:W0:Y:S01]  /*0a40*/  SHFL.DOWN PT, R5, R7, 0x2, 0x1f ;  /* 0x08401f0007057f89 */ /* 0x000e2200000e0000 */
[----:B------:R-:W-:Y:S01]  /*0a50*/  @!P1 LOP3.LUT R3, R3, 0xf8, RZ, 0xc0, !PT ;  /* 0x000000f803039812 */ /* 0x000fe200078ec0ff */
        /* <DEDUP_REMOVED lines=14> */
[----:B-1----:R-:W-:-:S05]  /*0b40*/  @!P1 LEA R10, R13, R10, 0x18 ;  /* 0x0000000a0d0a9211 */ /* 0x002fca00078ec0ff */
[----:B------:R-:W-:Y:S01]  /*0b50*/  @!P1 IMAD.IADD R3, R3, 0x1, R10 ;  /* 0x0000000103039824 */ /* 0x000fe200078e020a */
[----:B0-----:R-:W-:-:S10]  /*0b60*/  DADD R4, R4, R8 ;  /* 0x0000000004047229 */ /* 0x001fd40000000008 */
[----:B------:R-:W-:Y:S02]  /*0b70*/  FSEL R6, R8, R4, P0 ;  /* 0x0000000408067208 */ /* 0x000fe40000000000 */
[----:B------:R-:W-:Y:S02]  /*0b80*/  FSEL R7, R9, R5, P0 ;  /* 0x0000000509077208 */ /* 0x000fe40000000000 */
[----:B------:R-:W-:Y:S01]  /*0b90*/  ISETP.NE.AND P0, PT, R0, RZ, PT ;  /* 0x000000ff0000720c */ /* 0x000fe20003f05270 */
[----:B------:R-:W-:Y:S04]  /*0ba0*/  SHFL.DOWN PT, R4, R6, 0x10, 0x1f ;  /* 0x0a001f0006047f89 */ /* 0x000fe800000e0000 */
[----:B------:R-:W0:Y:S02]  /*0bb0*/  SHFL.DOWN PT, R5, R7, 0x10, 0x1f ;  /* 0x0a001f0007057f89 */ /* 0x000e2400000e0000 */
        /* <DEDUP_REMOVED lines=10> */
[----:B--2---:R-:W0:Y:S04]  /*0c60*/  LDS.64 R2, [UR4+0x18] ;  /* 0x00001804ff027984 */ /* 0x004e280008000a00 */
        /* <DEDUP_REMOVED lines=23> */
.L_x_44:
[----:B------:R-:W-:-:S05]  /*0de0*/  LOP3.LUT R2, R0, 0x3e0, RZ, 0xc0, !PT ;  /* 0x000003e000027812 */ /* 0x000fca00078ec0ff */
[----:B------:R-:W-:Y:S01]  /*0df0*/  VIADD R4, R2, 0x20 ;  /* 0x0000002002047836 */ /* 0x000fe20000000000 */
[----:B------:R-:W-:-:S04]  /*0e00*/  LOP3.LUT R2, RZ, R2, RZ, 0x33, !PT ;  /* 0x00000002ff027212 */ /* 0x000fc800078e33ff */
[----:B------:R-:W-:Y:S01]  /*0e10*/  ISETP.GT.AND P0, PT, R4, R3, PT ;  /* 0x000000030400720c */ /* 0x000fe20003f04270 */
[----:B------:R-:W-:-:S05]  /*0e20*/  IMAD.IADD R2, R3, 0x1, R2 ;  /* 0x0000000103027824 */ /* 0x000fca00078e0202 */
[----:B------:R-:W-:Y:S02]  /*0e30*/  SEL R5, R2, 0x1f, P0 ;  /* 0x0000001f02057807 */ /* 0x000fe40000000000 */
[----:B------:R-:W0:Y:S03]  /*0e40*/  S2R R2, SR_LANEID ;  /* 0x0000000000027919 */ /* 0x000e260000000000 */
[----:B-----5:R-:W-:Y:S04]  /*0e50*/  SHFL.DOWN PT, R6, R8, 0x1, R5 ;  /* 0x0820000008067989 */ /* 0x020fe800000e0005 */
[----:B------:R-:W1:Y:S02]  /*0e60*/  SHFL.DOWN PT, R7, R9, 0x1, R5 ;  /* 0x0820000009077989 */ /* 0x000e6400000e0005 */
[----:B-1----:R-:W-:Y:S01]  /*0e70*/  DADD R6, R6, R8 ;  /* 0x0000000006067229 */ /* 0x002fe20000000008 */
[C---:B0-----:R-:W-:Y:S01]  /*0e80*/  ISETP.GE.AND P0, PT, R2.reuse, R5, PT ;  /* 0x000000050200720c */ /* 0x041fe20003f06270 */
[C---:B------:R-:W-:Y:S01]  /*0e90*/  VIADD R4, R2.reuse, 0x2 ;  /* 0x0000000202047836 */ /* 0x040fe20000000000 */
[----:B------:R-:W-:-:S07]  /*0ea0*/  ISETP.NE.AND P1, PT, R2, RZ, PT ;  /* 0x000000ff0200720c */ /* 0x000fce0003f25270 */
[----:B------:R-:W-:Y:S02]  /*0eb0*/  FSEL R10, R6, R8, !P0 ;  /* 0x00000008060a7208 */ /* 0x000fe40004000000 */
[----:B------:R-:W-:Y:S02]  /*0ec0*/  FSEL R11, R7, R9, !P0 ;  /* 0x00000009070b7208 */ /* 0x000fe40004000000 */
[----:B------:R-:W-:Y:S01]  /*0ed0*/  ISETP.GT.AND P0, PT, R4, R5, PT ;  /* 0x000000050400720c */ /* 0x000fe20003f04270 */
[----:B------:R-:W-:Y:S01]  /*0ee0*/  SHFL.DOWN PT, R6, R10, 0x2, R5 ;  /* 0x084000000a067989 */ /* 0x000fe200000e0005 */
[----:B------:R-:W-:-:S03]  /*0ef0*/  VIADD R4, R2, 0x4 ;  /* 0x0000000402047836 */ /* 0x000fc60000000000 */
[----:B------:R-:W0:Y:S02]  /*0f00*/  SHFL.DOWN PT, R7, R11, 0x2, R5 ;  /* 0x084000000b077989 */ /* 0x000e2400000e0005 */
[----:B0-----:R-:W-:-:S10]  /*0f10*/  DADD R6, R6, R10 ;  /* 0x0000000006067229 */ /* 0x001fd4000000000a */
[----:B------:R-:W-:Y:S02]  /*0f20*/  FSEL R12, R10, R6, P0 ;  /* 0x000000060a0c7208 */ /* 0x000fe40000000000 */
[----:B------:R-:W-:Y:S02]  /*0f30*/  FSEL R13, R11, R7, P0 ;  /* 0x000000070b0d7208 */ /* 0x000fe40000000000 */
[----:B------:R-:W-:Y:S01]  /*0f40*/  ISETP.GT.AND P0, PT, R4, R5, PT ;  /* 0x000000050400720c */ /* 0x000fe20003f04270 */
[----:B------:R-:W-:Y:S01]  /*0f50*/  SHFL.DOWN PT, R6, R12, 0x4, R5 ;  /* 0x088000000c067989 */ /* 0x000fe200000e0005 */
[C---:B------:R-:W-:Y:S02]  /*0f60*/  VIADD R4, R2.reuse, 0x8 ;  /* 0x0000000802047836 */ /* 0x040fe40000000000 */
[----:B------:R-:W-:Y:S01]  /*0f70*/  VIADD R2, R2, 0x10 ;  /* 0x0000001002027836 */ /* 0x000fe20000000000 */
[----:B------:R-:W0:Y:S02]  /*0f80*/  SHFL.DOWN PT, R7, R13, 0x4, R5 ;  /* 0x088000000d077989 */ /* 0x000e2400000e0005 */
[----:B0-----:R-:W-:-:S10]  /*0f90*/  DADD R6, R6, R12 ;  /* 0x0000000006067229 */ /* 0x001fd4000000000c */
[----:B------:R-:W-:Y:S02]  /*0fa0*/  FSEL R8, R12, R6, P0 ;  /* 0x000000060c087208 */ /* 0x000fe40000000000 */
[----:B------:R-:W-:Y:S02]  /*0fb0*/  FSEL R9, R13, R7, P0 ;  /* 0x000000070d097208 */ /* 0x000fe40000000000 */
[----:B------:R-:W-:Y:S01]  /*0fc0*/  ISETP.GT.AND P0, PT, R4, R5, PT ;  /* 0x000000050400720c */ /* 0x000fe20003f04270 */
[----:B------:R-:W-:Y:S01]  /*0fd0*/  SHFL.DOWN PT, R6, R8, 0x8, R5 ;  /* 0x0900000008067989 */ /* 0x000fe200000e0005 */
[----:B------:R-:W-:-:S03]  /*0fe0*/  @!P1 SHF.R.U32.HI R4, RZ, 0x2, R0 ;  /* 0x00000002ff049819 */ /* 0x000fc60000011600 */
[----:B------:R-:W0:Y:S01]  /*0ff0*/  SHFL.DOWN PT, R7, R9, 0x8, R5 ;  /* 0x0900000009077989 */ /* 0x000e2200000e0005 */
[----:B------:R-:W-:Y:S01]  /*1000*/  @!P1 LOP3.LUT R4, R4, 0xf8, RZ, 0xc0, !PT ;  /* 0x000000f804049812 */ /* 0x000fe200078ec0ff */
[----:B------:R-:W1:Y:S01]  /*1010*/  @!P1 S2R R13, SR_CgaCtaId ;  /* 0x00000000000d9919 */ /* 0x000e620000008800 */
[----:B0-----:R-:W-:-:S10]  /*1020*/  DADD R6, R6, R8 ;  /* 0x0000000006067229 */ /* 0x001fd40000000008 */
[----:B------:R-:W-:Y:S02]  /*1030*/  FSEL R10, R8, R6, P0 ;  /* 0x00000006080a7208 */ /* 0x000fe40000000000 */
[----:B------:R-:W-:Y:S02]  /*1040*/  FSEL R11, R9, R7, P0 ;  /* 0x00000007090b7208 */ /* 0x000fe40000000000 */
[----:B------:R-:W-:Y:S01]  /*1050*/  @!P1 MOV R8, 0x400 ;  /* 0x0000040000089802 */ /* 0x000fe20000000f00 */
[----:B------:R-:W-:Y:S01]  /*1060*/  SHFL.DOWN PT, R6, R10, 0x10, R5 ;  /* 0x0a0000000a067989 */ /* 0x000fe200000e0005 */
[----:B------:R-:W-:Y:S02]  /*1070*/  ISETP.GT.AND P0, PT, R2, R5, PT ;  /* 0x000000050200720c */ /* 0x000fe40003f04270 */
[----:B-1----:R-:W-:Y:S01]  /*1080*/  @!P1 LEA R13, R13, R8, 0x18 ;  /* 0x000000080d0d9211 */ /* 0x002fe200078ec0ff */
[----:B------:R-:W0:Y:S04]  /*1090*/  SHFL.DOWN PT, R7, R11, 0x10, R5 ;  /* 0x0a0000000b077989 */ /* 0x000e2800000e0005 */
[----:B------:R-:W-:Y:S01]  /*10a0*/  @!P1 IMAD.IADD R13, R4, 0x1, R13 ;  /* 0x00000001040d9824 */ /* 0x000fe200078e020d */
[----:B0-----:R-:W-:-:S10]  /*10b0*/  DADD R6, R6, R10 ;  /* 0x0000000006067229 */ /* 0x001fd4000000000a */
[----:B------:R-:W-:Y:S02]  /*10c0*/  FSEL R8, R10, R6, P0 ;  /* 0x000000060a087208 */ /* 0x000fe40000000000 */
[----:B------:R-:W-:Y:S02]  /*10d0*/  FSEL R9, R11, R7, P0 ;  /* 0x000000070b097208 */ /* 0x000fe40000000000 */
[----:B------:R-:W-:-:S03]  /*10e0*/  ISETP.NE.AND P0, PT, R0, RZ, PT ;  /* 0x000000ff0000720c */ /* 0x000fc60003f05270 */
[----:B------:R1:W-:Y:S01]  /*10f0*/  @!P1 STS.64 [R13+0x10], R8 ;  /* 0x000010080d009388 */ /* 0x0003e20000000a00 */
[----:B------:R-:W-:Y:S09]  /*1100*/  BAR.SYNC.DEFER_BLOCKING 0x0 ;  /* 0x0000000000007b1d */ /* 0x000ff20000010000 */
[----:B------:R-:W-:Y:S05]  /*1110*/  @P0 BRA `(.L_x_45) ;  /* 0x0000001400a00947 */ /* 0x000fea0003800000 */
[----:B------:R-:W0:Y:S01]  /*1120*/  S2UR UR5, SR_CgaCtaId ;  /* 0x00000000000579c3 */ /* 0x000e220000008800 */
[----:B------:R-:W-:Y:S01]  /*1130*/  UMOV UR4, 0x400 ;  /* 0x0000040000047882 */ /* 0x000fe20000000000 */
[----:B------:R-:W-:Y:S01]  /*1140*/  ISETP.GT.AND P1, PT, R3, 0x20, PT ;  /* 0x000000200300780c */ /* 0x000fe20003f24270 */
[----:B0-----:R-:W-:-:S09]  /*1150*/  ULEA UR4, UR5, UR4, 0x18 ;  /* 0x0000000405047291 */ /* 0x001fd2000f8ec0ff */
[----:B------:R-:W0:Y:S04]  /*1160*/  LDS.64 R10, [UR4+0x18] ;  /* 0x00001804ff0a7984 */ /* 0x000e280008000a00 */
[----:B------:R-:W2:Y:S01]  /*1170*/  LDS.128 R4, [UR4+0x20] ;  /* 0x00002004ff047984 */ /* 0x000ea20008000c00 */
[----:B0-----:R-:W-:-:S10]  /*1180*/  DADD R10, R8, R10 ;  /* 0x00000000080a7229 */ /* 0x001fd4000000000a */
[----:B------:R-:W-:Y:S02]  /*1190*/  FSEL R12, R10, R8, P1 ;  /* 0x000000080a0c7208 */ /* 0x000fe40000800000 */
[----:B-1----:R-:W-:Y:S02]  /*11a0*/  FSEL R13, R11, R9, P1 ;  /* 0x000000090b0d7208 */ /* 0x002fe40000800000 */
[----:B------:R-:W0:Y:S01]  /*11b0*/  LDS.128 R8, [UR4+0x30] ;  /* 0x00003004ff087984 */ /* 0x000e220008000c00 */
[----:B------:R-:W-:-:S03]  /*11c0*/  ISETP.GT.AND P1, PT, R3, 0x40, PT ;  /* 0x000000400300780c */ /* 0x000fc60003f24270 */
        /* <DEDUP_REMOVED lines=61> */
.L_x_31:
[----:B------:R-:W0:Y:S01]  /*15a0*/  S2R R0, SR_TID.X ;  /* 0x0000000000007919 */ /* 0x000e220000002100 */
[----:B------:R-:W1:Y:S01]  /*15b0*/  LDC.64 R4, c[0x0][0x380] ;  /* 0x0000e000ff047b82 */ /* 0x000e620000000a00 */
[----:B0-----:R-:W-:-:S04]  /*15c0*/  VIADD R21, R0, UR9 ;  /* 0x0000000900157c36 */ /* 0x001fc80008000000 */
[----:B-1----:R-:W-:-:S05]  /*15d0*/  IMAD.WIDE.U32 R20, R21, 0x8, R4 ;  /* 0x0000000815147825 */ /* 0x002fca00078e0004 */
[----:B------:R-:W2:Y:S04]  /*15e0*/  LDG.E.64 R14, desc[UR16][R20.64] ;  /* 0x00000010140e7981 */ /* 0x000ea8000c1e1b00 */
[----:B------:R-:W2:Y:S04]  /*15f0*/  LDG.E.64 R16, desc[UR16][R20.64+0x1000] ;  /* 0x0010001014107981 */ /* 0x000ea8000c1e1b00 */
[----:B------:R-:W3:Y:S04]  /*1600*/  LDG.E.64 R18, desc[UR16][R20.64+0x2000] ;  /* 0x0020001014127981 */ /* 0x000ee8000c1e1b00 */
[----:B------:R-:W4:Y:S04]  /*1610*/  LDG.E.64 R10, desc[UR16][R20.64+0x3000] ;  /* 0x00300010140a7981 */ /* 0x000f28000c1e1b00 */
[----:B------:R-:W5:Y:S04]  /*1620*/  LDG.E.64 R6, desc[UR16][R20.64+0x4000] ;  /* 0x0040001014067981 */ /* 0x000f68000c1e1b00 */
[----:B------:R-:W5:Y:S04]  /*1630*/  LDG.E.64 R4, desc[UR16][R20.64+0x5000] ;  /* 0x0050001014047981 */ /* 0x000f68000c1e1b00 */
[----:B------:R-:W5:Y:S01]  /*1640*/  LDG.E.64 R8, desc[UR16][R20.64+0x6000] ;  /* 0x0060001014087981 */ /* 0x000f62000c1e1b00 */
[----:B------:R-:W-:-:S04]  /*1650*/  ISETP.GE.U32.AND P0, PT, R13, UR5, PT ;  /* 0x000000050d007c0c */ /* 0x000fc8000bf06070 */
[----:B------:R-:W-:Y:S01]  /*1660*/  ISETP.GE.U32.AND.EX P0, PT, R2, UR4, PT, P0 ;  /* 0x0000000402007c0c */ /* 0x000fe2000bf06100 */
[----:B--2---:R-:W-:-:S08]  /*1670*/  DADD R14, R14, R16 ;  /* 0x000000000e0e7229 */ /* 0x004fd00000000010 */
[----:B---3--:R-:W-:-:S08]  /*1680*/  DADD R14, R18, R14 ;  /* 0x00000000120e7229 */ /* 0x008fd0000000000e */
[----:B----4-:R-:W-:-:S08]  /*1690*/  DADD R10, R10, R14 ;  /* 0x000000000a0a7229 */ /* 0x010fd0000000000e */
[----:B-----5:R-:W-:-:S08]  /*16a0*/  DADD R6, R6, R10 ;  /* 0x0000000006067229 */ /* 0x020fd0000000000a */
[----:B------:R-:W-:-:S08]  /*16b0*/  DADD R4, R4, R6 ;  /* 0x0000000004047229 */ /* 0x000fd00000000006 */
[----:B------:R-:W-:Y:S01]  /*16c0*/  DADD R8, R8, R4 ;  /* 0x0000000008087229 */ /* 0x000fe20000000004 */
[----:B------:R-:W-:Y:S10]  /*16d0*/  @!P0 BRA `(.L_x_46) ;  /* 0x0000000c001c8947 */ /* 0x000ff40003800000 */
[----:B------:R-:W-:Y:S01]  /*16e0*/  UIADD3 UR7, UP0, UPT, UR5, UR9, URZ ;  /* 0x0000000905077290 */ /* 0x000fe2000ff1e0ff */
[----:B------:R-:W-:Y:S01]  /*16f0*/  IADD3 R23, P1, PT, R12, -0xe00, RZ ;  /* 0xfffff2000c177810 */ /* 0x000fe20007f3e0ff */
[----:B------:R-:W0:Y:S01]  /*1700*/  LDCU.64 UR12, c[0x0][0x380] ;  /* 0x00007000ff0c77ac */ /* 0x000e220008000a00 */
[----:B------:R-:W-:Y:S02]  /*1710*/  LOP3.LUT R5, RZ, R0, RZ, 0x33, !PT ;  /* 0x00000000ff057212 */ /* 0x000fe400078e33ff */
[----:B------:R-:W-:Y:S01]  /*1720*/  IADD3.X R22, PT, PT, R3, -0x1, RZ, P1, !PT ;  /* 0xffffffff03167810 */ /* 0x000fe20000ffe4ff */
[----:B------:R-:W-:Y:S01]  /*1730*/  UIADD3.X UR8, UPT, UPT, URZ, UR4, URZ, UP0, !UPT ;  /* 0x00000004ff087290 */ /* 0x000fe200087fe4ff */
[----:B------:R-:W-:Y:S01]  /*1740*/  ISETP.LT.U32.AND P0, PT, R23, UR7, PT ;  /* 0x0000000717007c0c */ /* 0x000fe2000bf01070 */
[----:B------:R-:W-:Y:S01]  /*1750*/  UMOV UR6, UR5 ;  /* 0x0000000500067c82 */ /* 0x000fe20008000000 */
[----:B------:R-:W-:Y:S01]  /*1760*/  IADD3 R7, P2, PT, R0, UR7, RZ ;  /* 0x0000000700077c10 */ /* 0x000fe2000ff5e0ff */
[----:B------:R-:W-:Y:S01]  /*1770*/  UMOV UR4, URZ ;  /* 0x000000ff00047c82 */ /* 0x000fe20008000000 */
[----:B------:R-:W-:Y:S01]  /*1780*/  IADD3 R5, PT, PT, R12, -UR5, R5 ;  /* 0x800000050c057c10 */ /* 0x000fe2000fffe005 */
[----:B------:R-:W-:Y:S01]  /*1790*/  IMAD.U32 R11, RZ, RZ, UR8 ;  /* 0x00000008ff0b7e24 */ /* 0x000fe2000f8e00ff */
[----:B------:R-:W-:Y:S01]  /*17a0*/  UMOV UR10, UR8 ;  /* 0x00000008000a7c82 */ /* 0x000fe20008000000 */
[----:B------:R-:W-:-:S03]  /*17b0*/  IMAD.X R0, RZ, RZ, UR8, P2 ;  /* 0x00000008ff007e24 */ /* 0x000fc600090e06ff */
[----:B------:R-:W-:Y:S02]  /*17c0*/  ISETP.GT.U32.AND.EX P0, PT, R11, R22, PT, P0 ;  /* 0x000000160b00720c */ /* 0x000fe40003f04100 */
[----:B0-----:R-:W-:-:S04]  /*17d0*/  LEA R6, P1, R7, UR12, 0x3 ;  /* 0x0000000c07067c11 */ /* 0x001fc8000f8218ff */
[----:B------:R-:W-:Y:S02]  /*17e0*/  IADD3 R6, P2, PT, R6, 0x8000, RZ ;  /* 0x0000800006067810 */ /* 0x000fe40007f5e0ff */
[----:B------:R-:W-:Y:S01]  /*17f0*/  LEA.HI.X R7, R7, UR13, R0, 0x3, P1 ;  /* 0x0000000d07077c11 */ /* 0x000fe200088f1c00 */
[----:B------:R-:W-:Y:S01]  /*1800*/  VIADD R0, R5, -UR9 ;  /* 0x8000000905007c36 */ /* 0x000fe20008000000 */
[----:B------:R-:W-:-:S03]  /*1810*/  UMOV UR9, UR7 ;  /* 0x0000000700097c82 */ /* 0x000fc60008000000 */
[----:B------:R-:W-:Y:S01]  /*1820*/  IMAD.X R7, RZ, RZ, R7, P2 ;  /* 0x000000ffff077224 */ /* 0x000fe200010e0607 */
[----:B------:R-:W-:Y:S06]  /*1830*/  @P0 BRA `(.L_x_47) ;  /* 0x0000000000b80947 */ /* 0x000fec0003800000 */
[----:B------:R-:W0:Y:S01]  /*1840*/  LDC.64 R2, c[0x0][0x3b8] ;  /* 0x0000ee00ff027b82 */ /* 0x000e220000000a00 */
[----:B------:R-:W1:Y:S01]  /*1850*/  LDCU UR11, c[0x0][0x3c0] ;  /* 0x00007800ff0b77ac */ /* 0x000e620008000800 */
[----:B------:R-:W2:Y:S01]  /*1860*/  LDCU.64 UR12, c[0x0][0x380] ;  /* 0x00007000ff0c77ac */ /* 0x000ea20008000a00 */
[----:B------:R-:W-:Y:S01]  /*1870*/  NOP ;  /* 0x0000000000007918 */ /* 0x000fe20000000000 */
.L_x_48:
[----:B------:R-:W3:Y:S02]  /*1880*/  S2R R4, SR_TID.X ;  /* 0x0000000000047919 */ /* 0x000ee40000002100 */
[----:B---3--:R-:W-:-:S05]  /*1890*/  IADD3 R4, P0, PT, R4, UR7, RZ ;  /* 0x0000000704047c10 */ /* 0x008fca000ff1e0ff */
[----:B------:R-:W-:Y:S01]  /*18a0*/  IMAD.X R5, RZ, RZ, UR8, P0 ;  /* 0x00000008ff057e24 */ /* 0x000fe200080e06ff */
[----:B--2---:R-:W-:-:S04]  /*18b0*/  LEA R24, P0, R4, UR12, 0x3 ;  /* 0x0000000c04187c11 */ /* 0x004fc8000f8018ff */
[----:B------:R-:W-:-:S05]  /*18c0*/  LEA.HI.X R25, R4, UR13, R5, 0x3, P0 ;  /* 0x0000000d04197c11 */ /* 0x000fca00080f1c05 */
[----:B------:R-:W2:Y:S04]  /*18d0*/  LDG.E.64 R12, desc[UR16][R24.64] ;  /* 0x00000010180c7981 */ /* 0x000ea8000c1e1b00 */
[----:B------:R-:W3:Y:S04]  /*18e0*/  LDG.E.64 R14, desc[UR16][R24.64+0x1000] ;  /* 0x00100010180e7981 */ /* 0x000ee8000c1e1b00 */
[----:B------:R-:W4:Y:S04]  /*18f0*/  LDG.E.64 R16, desc[UR16][R24.64+0x2000] ;  /* 0x0020001018107981 */ /* 0x000f28000c1e1b00 */
[----:B------:R-:W5:Y:S04]  /*1900*/  LDG.E.64 R18, desc[UR16][R24.64+0x3000] ;  /* 0x0030001018127981 */ /* 0x000f68000c1e1b00 */
[----:B------:R-:W5:Y:S04]  /*1910*/  LDG.E.64 R20, desc[UR16][R24.64+0x4000] ;  /* 0x0040001018147981 */ /* 0x000f68000c1e1b00 */
[----:B------:R-:W5:Y:S04]  /*1920*/  LDG.E.64 R4, desc[UR16][R24.64+0x5000] ;  /* 0x0050001018047981 */ /* 0x000f68000c1e1b00 */
[----:B------:R-:W5:Y:S01]  /*1930*/  LDG.E.64 R10, desc[UR16][R24.64+0x6000] ;  /* 0x00600010180a7981 */ /* 0x000f62000c1e1b00 */
[----:B-1----:R-:W-:-:S04]  /*1940*/  UIMAD UR14, UR11, 0xe00, URZ ;  /* 0x00000e000b0e78a4 */ /* 0x002fc8000f8e02ff */
[----:B------:R-:W-:Y:S02]  /*1950*/  USHF.R.S32.HI UR15, URZ, 0x1f, UR14 ;  /* 0x0000001fff0f7899 */ /* 0x000fe4000801140e */
[----:B------:R-:W-:-:S04]  /*1960*/  UIADD3 UR5, UP0, UPT, UR14, UR9, URZ ;  /* 0x000000090e057290 */ /* 0x000fc8000ff1e0ff */
[----:B------:R-:W-:Y:S01]  /*1970*/  UIADD3.X UR6, UPT, UPT, UR15, UR10, URZ, UP0, !UPT ;  /* 0x0000000a0f067290 */ /* 0x000fe200087fe4ff */
[----:B--2---:R-:W-:-:S08]  /*1980*/  DADD R12, R12, R8 ;  /* 0x000000000c0c7229 */ /* 0x004fd00000000008 */
[----:B---3--:R-:W-:-:S08]  /*1990*/  DADD R12, R14, R12 ;  /* 0x000000000e0c7229 */ /* 0x008fd0000000000c */
[----:B----4-:R-:W-:-:S08]  /*19a0*/  DADD R12, R16, R12 ;  /* 0x00000000100c7229 */ /* 0x010fd0000000000c */
[----:B-----5:R-:W-:-:S08]  /*19b0*/  DADD R12, R18, R12 ;  /* 0x00000000120c7229 */ /* 0x020fd0000000000c */
[----:B------:R-:W-:Y:S01]  /*19c0*/  DADD R20, R20, R12 ;  /* 0x0000000014147229 */ /* 0x000fe2000000000c */
[----:B0-----:R-:W-:-:S05]  /*19d0*/  IMAD.MOV.U32 R12, RZ, RZ, R2 ;  /* 0x000000ffff0c7224 */ /* 0x001fca00078e0002 */
[----:B------:R-:W-:Y:S02]  /*19e0*/  IADD3 R8, P1, PT, R12, -UR7, RZ ;  /* 0x800000070c087c10 */ /* 0x000fe4000ff3e0ff */
[----:B------:R-:W-:Y:S02]  /*19f0*/  DADD R4, R4, R20 ;  /* 0x0000000004047229 */ /* 0x000fe40000000014 */
[----:B------:R-:W-:Y:S02]  /*1a00*/  ISETP.GE.U32.AND P0, PT, R8, UR14, PT ;  /* 0x0000000e08007c0c */ /* 0x000fe4000bf06070 */
[----:B------:R-:W-:-:S04]  /*1a10*/  IADD3.X R8, PT, PT, R3, ~UR8, RZ, P1, !PT ;  /* 0x8000000803087c10 */ /* 0x000fc80008ffe4ff */
[----:B------:R-:W-:Y:S01]  /*1a20*/  ISETP.GE.U32.AND.EX P0, PT, R8, UR15, PT, P0 ;  /* 0x0000000f08007c0c */ /* 0x000fe2000bf06100 */
[----:B------:R-:W-:-:S12]  /*1a30*/  DADD R8, R10, R4 ;  /* 0x000000000a087229 */ /* 0x000fd80000000004 */
[----:B------:R-:W-:Y:S05]  /*1a40*/  @!P0 BRA `(.L_x_46) ;  /* 0x0000000800408947 */ /* 0x000fea0003800000 */
[----:B------:R-:W-:Y:S02]  /*1a50*/  UIADD3 UR7, UP0, UPT, UR14, UR7, URZ ;  /* 0x000000070e077290 */ /* 0x000fe4000ff1e0ff */
[----:B------:R-:W-:Y:S01]  /*1a60*/  IMAD.U32 R5, RZ, RZ, UR14 ;  /* 0x0000000eff057e24 */ /* 0x000fe2000f8e00ff */
[----:B------:R-:W-:Y:S01]  /*1a70*/  UIADD3 UR4, UPT, UPT, UR4, 0x1, URZ ;  /* 0x0000000104047890 */ /* 0x000fe2000fffe0ff */
[----:B------:R-:W-:Y:S01]  /*1a80*/  VIADD R0, R0, -UR14 ;  /* 0x8000000e00007c36 */ /* 0x000fe20008000000 */
[----:B------:R-:W-:Y:S01]  /*1a90*/  UIADD3.X UR8, UPT, UPT, UR15, UR8, URZ, UP0, !UPT ;  /* 0x000000080f087290 */ /* 0x000fe200087fe4ff */
[----:B------:R-:W-:Y:S01]  /*1aa0*/  IMAD.WIDE R6, R5, 0x8, R6 ;  /* 0x0000000805067825 */ /* 0x000fe200078e0206 */
[----:B------:R-:W-:Y:S01]  /*1ab0*/  ISETP.LT.U32.AND P0, PT, R23, UR7, PT ;  /* 0x0000000717007c0c */ /* 0x000fe2000bf01070 */
[----:B------:R-:W-:Y:S01]  /*1ac0*/  UMOV UR9, UR5 ;  /* 0x0000000500097c82 */ /* 0x000fe20008000000 */
[----:B------:R-:W-:Y:S02]  /*1ad0*/  UMOV UR10, UR6 ;  /* 0x00000006000a7c82 */ /* 0x000fe40008000000 */
[----:B------:R-:W-:-:S05]  /*1ae0*/  IMAD.U32 R11, RZ, RZ, UR8 ;  /* 0x00000008ff0b7e24 */ /* 0x000fca000f8e00ff */
[----:B------:R-:W-:-:S13]  /*1af0*/  ISETP.GT.U32.AND.EX P0, PT, R11, R22, PT, P0 ;  /* 0x000000160b00720c */ /* 0x000fda0003f04100 */
[----:B------:R-:W-:Y:S05]  /*1b00*/  @!P0 BRA `(.L_x_48) ;  /* 0xfffffffc005c8947 */ /* 0x000fea000383ffff */
[----:B------:R-:W-:-:S05]  /*1b10*/  UMOV UR6, UR14 ;  /* 0x0000000e00067c82 */ /* 0x000fca0008000000 */
.L_x_47:
[----:B------:R-:W0:Y:S01]  /*1b20*/  S2R R11, SR_TID.X ;  /* 0x00000000000b7919 */ /* 0x000e220000002100 */
[C---:B------:R-:W-:Y:S01]  /*1b30*/  VIADD R2, R12.reuse, -UR7 ;  /* 0x800000070c027c36 */ /* 0x040fe20008000000 */
[----:B------:R-:W-:Y:S01]  /*1b40*/  ISETP.LE.U32.AND P1, PT, R12, UR7, PT ;  /* 0x000000070c007c0c */ /* 0x000fe2000bf23070 */
[----:B------:R-:W-:Y:S01]  /*1b50*/  IMAD.U32 R4, RZ, RZ, UR8 ;  /* 0x00000008ff047e24 */ /* 0x000fe2000f8e00ff */
[----:B------:R-:W-:Y:S02]  /*1b60*/  BSSY.RECONVERGENT B1, `(.L_x_46) ;  /* 0x000007e000017945 */ /* 0x000fe40003800200 */
[----:B0-----:R-:W-:-:S04]  /*1b70*/  ISETP.GE.AND P0, PT, R11, R2, PT ;  /* 0x000000020b00720c */ /* 0x001fc80003f06270 */
[----:B------:R-:W-:-:S13]  /*1b80*/  ISETP.GE.U32.OR.EX P0, PT, R4, R3, P0, P1 ;  /* 0x000000030400720c */ /* 0x000fda0000706510 */
[----:B------:R-:W-:Y:S05]  /*1b90*/  @P0 BRA `(.L_x_49) ;  /* 0x0000000400e80947 */ /* 0x000fea0003800000 */
[----:B------:R-:W-:Y:S01]  /*1ba0*/  UIMAD UR5, UR18, 0xe00, URZ ;  /* 0x00000e00120578a4 */ /* 0x000fe2000f8e02ff */
[----:B------:R-:W-:Y:S01]  /*1bb0*/  LOP3.LUT R3, RZ, R11, RZ, 0x33, !PT ;  /* 0x0000000bff037212 */ /* 0x000fe200078e33ff */
[----:B------:R-:W-:Y:S01]  /*1bc0*/  UIMAD UR14, UR4, UR11, URZ ;  /* 0x0000000b040e72a4 */ /* 0x000fe2000f8e02ff */
[----:B------:R-:W-:Y:S01]  /*1bd0*/  BSSY.RECONVERGENT B2, `(.L_x_50) ;  /* 0x0000035000027945 */ /* 0x000fe20003800200 */
[----:B------:R-:W-:Y:S01]  /*1be0*/  UIADD3 UR5, UPT, UPT, UR5, UR6, URZ ;  /* 0x0000000605057290 */ /* 0x000fe2000fffe0ff */
[----:B------:R-:W-:-:S03]  /*1bf0*/  IMAD.MOV.U32 R2, RZ, RZ, R11 ;  /* 0x000000ffff027224 */ /* 0x000fc600078e000b */
[----:B------:R-:W-:Y:S02]  /*1c00*/  IMAD.U32 R5, RZ, RZ, UR14 ;  /* 0x0000000eff057e24 */ /* 0x000fe4000f8e00ff */
[----:B------:R-:W-:-:S05]  /*1c10*/  IADD3 R12, PT, PT, R12, -UR5, R3 ;  /* 0x800000050c0c7c10 */ /* 0x000fca000fffe003 */
[----:B------:R-:W-:-:S05]  /*1c20*/  IMAD R12, R5, -0xe00, R12 ;  /* 0xfffff200050c7824 */ /* 0x000fca00078e020c */
[C---:B------:R-:W-:Y:S02]  /*1c30*/  ISETP.GE.U32.AND P1, PT, R12.reuse, 0x1e00, PT ;  /* 0x00001e000c00780c */ /* 0x040fe40003f26070 */
[----:B------:R-:W-:-:S04]  /*1c40*/  LEA.HI R3, R12, 0x1, RZ, 0x17 ;  /* 0x000000010c037811 */ /* 0x000fc800078fb8ff */
[----:B------:R-:W-:-:S04]  /*1c50*/  LOP3.LUT R4, R3, 0xf, RZ, 0xc0, !PT ;  /* 0x0000000f03047812 */ /* 0x000fc800078ec0ff */
[----:B------:R-:W-:-:S03]  /*1c60*/  ISETP.NE.AND P0, PT, R4, RZ, PT ;  /* 0x000000ff0400720c */ /* 0x000fc60003f05270 */
[----:B------:R-:W-:Y:S10]  /*1c70*/  @!P1 BRA `(.L_x_51) ;  /* 0x0000000000a89947 */ /* 0x000ff40003800000 */
[----:B------:R-:W-:-:S04]  /*1c80*/  LEA.HI R2, R0, 0x1, RZ, 0x17 ;  /* 0x0000000100027811 */ /* 0x000fc800078fb8ff */
[----:B------:R-:W-:Y:S01]  /*1c90*/  LOP3.LUT R5, R2, 0xfffff0, RZ, 0xc0, !PT ;  /* 0x00fffff002057812 */ /* 0x000fe200078ec0ff */
[----:B------:R-:W-:-:S04]  /*1ca0*/  IMAD.MOV.U32 R2, RZ, RZ, R11 ;  /* 0x000000ffff027224 */ /* 0x000fc800078e000b */
[----:B------:R-:W-:-:S07]  /*1cb0*/  IMAD.MOV R5, RZ, RZ, -R5 ;  /* 0x000000ffff057224 */ /* 0x000fce00078e0a05 */
.L_x_52:
[----:B------:R-:W2:Y:S04]  /*1cc0*/  LDG.E.64 R20, desc[UR16][R6.64+-0x8000] ;  /* 0xff80001006147981 */ /* 0x000ea8000c1e1b00 */
[----:B------:R-:W3:Y:S04]  /*1cd0*/  LDG.E.64 R18, desc[UR16][R6.64+-0x7000] ;  /* 0xff90001006127981 */ /* 0x000ee8000c1e1b00 */
[----:B------:R-:W4:Y:S04]  /*1ce0*/  LDG.E.64 R16, desc[UR16][R6.64+-0x6000] ;  /* 0xffa0001006107981 */ /* 0x000f28000c1e1b00 */
[----:B------:R-:W5:Y:S04]  /*1cf0*/  LDG.E.64 R14, desc[UR16][R6.64+-0x5000] ;  /* 0xffb00010060e7981 */ /* 0x000f68000c1e1b00 */
[----:B------:R-:W5:Y:S04]  /*1d00*/  LDG.E.64 R12, desc[UR16][R6.64+-0x4000] ;  /* 0xffc00010060c7981 */ /* 0x000f68000c1e1b00 */
[----:B------:R-:W5:Y:S04]  /*1d10*/  LDG.E.64 R10, desc[UR16][R6.64+-0x3000] ;  /* 0xffd00010060a7981 */ /* 0x000f68000c1e1b00 */
[----:B------:R-:W5:Y:S04]  /*1d20*/  LDG.E.64 R24, desc[UR16][R6.64+-0x2000] ;  /* 0xffe0001006187981 */ /* 0x000f68000c1e1b00 */
[----:B------:R-:W5:Y:S01]  /*1d30*/  LDG.E.64 R22, desc[UR16][R6.64+-0x1000] ;  /* 0xfff0001006167981 */ /* 0x000f62000c1e1b00 */
[----:B--2---:R-:W-:-:S03]  /*1d40*/  DADD R20, R20, R8 ;  /* 0x0000000014147229 */ /* 0x004fc60000000008 */
[----:B------:R-:W2:Y:S05]  /*1d50*/  LDG.E.64 R8, desc[UR16][R6.64] ;  /* 0x0000001006087981 */ /* 0x000eaa000c1e1b00 */
[----:B---3--:R-:W-:Y:S02]  /*1d60*/  DADD R18, R20, R18 ;  /* 0x0000000014127229 */ /* 0x008fe40000000012 */
[----:B------:R-:W3:Y:S06]  /*1d70*/  LDG.E.64 R20, desc[UR16][R6.64+0x1000] ;  /* 0x0010001006147981 */ /* 0x000eec000c1e1b00 */
[----:B----4-:R-:W-:-:S02]  /*1d80*/  DADD R16, R18, R16 ;  /* 0x0000000012107229 */ /* 0x010fc40000000010 */
[----:B------:R-:W4:Y:S06]  /*1d90*/  LDG.E.64 R18, desc[UR16][R6.64+0x2000] ;  /* 0x0020001006127981 */ /* 0x000f2c000c1e1b00 */
[----:B-----5:R-:W-:Y:S02]  /*1da0*/  DADD R14, R16, R14 ;  /* 0x00000000100e7229 */ /* 0x020fe4000000000e */
[----:B------:R-:W5:Y:S06]  /*1db0*/  LDG.E.64 R16, desc[UR16][R6.64+0x3000] ;  /* 0x0030001006107981 */ /* 0x000f6c000c1e1b00 */
[----:B------:R-:W-:-:S02]  /*1dc0*/  DADD R12, R14, R12 ;  /* 0x000000000e0c7229 */ /* 0x000fc4000000000c */
[----:B------:R-:W5:Y:S06]  /*1dd0*/  LDG.E.64 R14, desc[UR16][R6.64+0x4000] ;  /* 0x00400010060e7981 */ /* 0x000f6c000c1e1b00 */
[----:B------:R-:W-:Y:S02]  /*1de0*/  DADD R10, R12, R10 ;  /* 0x000000000c0a7229 */ /* 0x000fe4000000000a */
[----:B------:R-:W5:Y:S06]  /*1df0*/  LDG.E.64 R12, desc[UR16][R6.64+0x5000] ;  /* 0x00500010060c7981 */ /* 0x000f6c000c1e1b00 */
[----:B------:R-:W-:-:S02]  /*1e00*/  DADD R24, R10, R24 ;  /* 0x000000000a187229 */ /* 0x000fc40000000018 */
[----:B------:R-:W5:Y:S06]  /*1e10*/  LDG.E.64 R10, desc[UR16][R6.64+0x6000] ;  /* 0x00600010060a7981 */ /* 0x000f6c000c1e1b00 */
[----:B------:R-:W-:Y:S02]  /*1e20*/  DADD R22, R24, R22 ;  /* 0x0000000018167229 */ /* 0x000fe40000000016 */
[----:B------:R0:W5:Y:S01]  /*1e30*/  LDG.E.64 R24, desc[UR16][R6.64+0x7000] ;  /* 0x0070001006187981 */ /* 0x000162000c1e1b00 */
        /* <DEDUP_REMOVED lines=8> */
[----:B-----5:R-:W-:-:S08]  /*1ec0*/  DADD R8, R8, R16 ;  /* 0x0000000008087229 */ /* 0x020fd00000000010 */
[----:B------:R-:W-:-:S08]  /*1ed0*/  DADD R8, R8, R14 ;  /* 0x0000000008087229 */ /* 0x000fd0000000000e */
[----:B------:R-:W-:-:S08]  /*1ee0*/  DADD R8, R8, R12 ;  /* 0x0000000008087229 */ /* 0x000fd0000000000c */
[----:B------:R-:W-:-:S08]  /*1ef0*/  DADD R8, R8, R10 ;  /* 0x0000000008087229 */ /* 0x000fd0000000000a */
[----:B------:R-:W-:Y:S01]  /*1f00*/  DADD R8, R8, R24 ;  /* 0x0000000008087229 */ /* 0x000fe20000000018 */
[----:B------:R-:W-:Y:S10]  /*1f10*/  @P1 BRA `(.L_x_52) ;  /* 0xfffffffc00681947 */ /* 0x000ff4000383ffff */
.L_x_51:
[----:B------:R-:W-:Y:S05]  /*1f20*/  BSYNC.RECONVERGENT B2 ;  /* 0x0000000000027941 */ /* 0x000fea0003800200 */
.L_x_50:
[----:B------:R-:W-:Y:S05]  /*1f30*/  @!P0 BRA `(.L_x_49) ;  /* 0x0000000400008947 */ /* 0x000fea0003800000 */
[----:B------:R-:W-:Y:S01]  /*1f40*/  ISETP.GE.U32.AND P1, PT, R4, 0x8, PT ;  /* 0x000000080400780c */ /* 0x000fe20003f26070 */
[----:B------:R-:W-:Y:S01]  /*1f50*/  BSSY.RECONVERGENT B2, `(.L_x_53) ;  /* 0x0000019000027945 */ /* 0x000fe20003800200 */
[----:B------:R-:W-:-:S04]  /*1f60*/  LOP3.LUT R24, R3, 0x7, RZ, 0xc0, !PT ;  /* 0x0000000703187812 */ /* 0x000fc800078ec0ff */
[----:B------:R-:W-:-:S07]  /*1f70*/  ISETP.NE.AND P0, PT, R24, RZ, PT ;  /* 0x000000ff1800720c */ /* 0x000fce0003f05270 */
[----:B------:R-:W-:Y:S06]  /*1f80*/  @!P1 BRA `(.L_x_54) ;  /* 0x0000000000549947 */ /* 0x000fec0003800000 */
[----:B------:R-:W-:-:S05]  /*1f90*/  IADD3 R4, P1, PT, R2, UR7, RZ ;  /* 0x0000000702047c10 */ /* 0x000fca000ff3e0ff */
[----:B------:R-:W-:Y:S01]  /*1fa0*/  IMAD.X R5, RZ, RZ, UR8, P1 ;  /* 0x00000008ff057e24 */ /* 0x000fe200088e06ff */
[----:B------:R-:W-:-:S04]  /*1fb0*/  LEA R20, P1, R4, UR12, 0x3 ;  /* 0x0000000c04147c11 */ /* 0x000fc8000f8218ff */
[----:B------:R-:W-:-:S05]  /*1fc0*/  LEA.HI.X R21, R4, UR13, R5, 0x3, P1 ;  /* 0x0000000d04157c11 */ /* 0x000fca00088f1c05 */
        /* <DEDUP_REMOVED lines=8> */
[----:B------:R-:W-:Y:S01]  /*2050*/  VIADD R2, R2, 0x1000 ;  /* 0x0000100002027836 */ /* 0x000fe20000000000 */
[----:B--2---:R-:W-:-:S08]  /*2060*/  DADD R22, R8, R22 ;  /* 0x0000000008167229 */ /* 0x004fd00000000016 */
[----:B---3--:R-:W-:-:S08]  /*2070*/  DADD R16, R22, R16 ;  /* 0x0000000016107229 */ /* 0x008fd00000000010 */
[----:B----4-:R-:W-:-:S08]  /*2080*/  DADD R14, R16, R14 ;  /* 0x00000000100e7229 */ /* 0x010fd0000000000e */
[----:B-----5:R-:W-:-:S08]  /*2090*/  DADD R12, R14, R12 ;  /* 0x000000000e0c7229 */ /* 0x020fd0000000000c */
[----:B------:R-:W-:-:S08]  /*20a0*/  DADD R10, R12, R10 ;  /* 0x000000000c0a7229 */ /* 0x000fd0000000000a */
[----:B------:R-:W-:-:S08]  /*20b0*/  DADD R6, R10, R6 ;  /* 0x000000000a067229 */ /* 0x000fd00000000006 */
[----:B------:R-:W-:-:S08]  /*20c0*/  DADD R4, R6, R4 ;  /* 0x0000000006047229 */ /* 0x000fd00000000004 */
[----:B------:R-:W-:-:S11]  /*20d0*/  DADD R8, R4, R18 ;  /* 0x0000000004087229 */ /* 0x000fd60000000012 */
.L_x_54:
[----:B------:R-:W-:Y:S05]  /*20e0*/  BSYNC.RECONVERGENT B2 ;  /* 0x0000000000027941 */ /* 0x000fea0003800200 */
.L_x_53:
[----:B------:R-:W-:Y:S05]  /*20f0*/  @!P0 BRA `(.L_x_49) ;  /* 0x0000000000908947 */ /* 0x000fea0003800000 */
[----:B------:R-:W-:Y:S01]  /*2100*/  ISETP.GE.U32.AND P1, PT, R24, 0x4, PT ;  /* 0x000000041800780c */ /* 0x000fe20003f26070 */
[----:B------:R-:W-:Y:S01]  /*2110*/  BSSY.RECONVERGENT B2, `(.L_x_55) ;  /* 0x0000010000027945 */ /* 0x000fe20003800200 */
[----:B------:R-:W-:-:S11]  /*2120*/  LOP3.LUT P0, RZ, R3, 0x3, RZ, 0xc0, !PT ;  /* 0x0000000303ff7812 */ /* 0x000fd6000780c0ff */
[----:B------:R-:W-:Y:S05]  /*2130*/  @!P1 BRA `(.L_x_56) ;  /* 0x0000000000349947 */ /* 0x000fea0003800000 */
[----:B------:R-:W-:-:S05]  /*2140*/  IADD3 R3, P1, PT, R2, UR7, RZ ;  /* 0x0000000702037c10 */ /* 0x000fca000ff3e0ff */
[----:B------:R-:W-:Y:S01]  /*2150*/  IMAD.X R6, RZ, RZ, UR8, P1 ;  /* 0x00000008ff067e24 */ /* 0x000fe200088e06ff */
[----:B------:R-:W-:-:S04]  /*2160*/  LEA R4, P1, R3, UR12, 0x3 ;  /* 0x0000000c03047c11 */ /* 0x000fc8000f8218ff */
[----:B------:R-:W-:-:S05]  /*2170*/  LEA.HI.X R5, R3, UR13, R6, 0x3, P1 ;  /* 0x0000000d03057c11 */ /* 0x000fca00088f1c06 */
[----:B------:R-:W2:Y:S04]  /*2180*/  LDG.E.64 R6, desc[UR16][R4.64] ;  /* 0x0000001004067981 */ /* 0x000ea8000c1e1b00 */
[----:B------:R-:W3:Y:S04]  /*2190*/  LDG.E.64 R10, desc[UR16][R4.64+0x1000] ;  /* 0x00100010040a7981 */ /* 0x000ee8000c1e1b00 */
[----:B------:R-:W4:Y:S04]  /*21a0*/  LDG.E.64 R12, desc[UR16][R4.64+0x2000] ;  /* 0x00200010040c7981 */ /* 0x000f28000c1e1b00 */
[----:B------:R-:W5:Y:S01]  /*21b0*/  LDG.E.64 R14, desc[UR16][R4.64+0x3000] ;  /* 0x00300010040e7981 */ /* 0x000f62000c1e1b00 */
[----:B------:R-:W-:Y:S01]  /*21c0*/  VIADD R2, R2, 0x800 ;  /* 0x0000080002027836 */ /* 0x000fe20000000000 */
[----:B--2---:R-:W-:-:S08]  /*21d0*/  DADD R6, R8, R6 ;  /* 0x0000000008067229 */ /* 0x004fd00000000006 */
[----:B---3--:R-:W-:-:S08]  /*21e0*/  DADD R6, R6, R10 ;  /* 0x0000000006067229 */ /* 0x008fd0000000000a */
[----:B----4-:R-:W-:-:S08]  /*21f0*/  DADD R6, R6, R12 ;  /* 0x0000000006067229 */ /* 0x010fd0000000000c */
[----:B-----5:R-:W-:-:S11]  /*2200*/  DADD R8, R6, R14 ;  /* 0x0000000006087229 */ /* 0x020fd6000000000e */
.L_x_56:
[----:B------:R-:W-:Y:S05]  /*2210*/  BSYNC.RECONVERGENT B2 ;  /* 0x0000000000027941 */ /* 0x000fea0003800200 */
.L_x_55:
[----:B------:R-:W-:Y:S05]  /*2220*/  @!P0 BRA `(.L_x_49) ;  /* 0x0000000000448947 */ /* 0x000fea0003800000 */
[----:B------:R-:W-:Y:S02]  /*2230*/  LOP3.LUT R0, R0, 0xffff, RZ, 0xc0, !PT ;  /* 0x0000ffff00007812 */ /* 0x000fe400078ec0ff */
[----:B------:R-:W-:Y:S02]  /*2240*/  IADD3 R2, P0, PT, R2, UR9, RZ ;  /* 0x0000000902027c10 */ /* 0x000fe4000ff1e0ff */
[----:B------:R-:W-:Y:S02]  /*2250*/  LEA.HI R0, R0, 0x1, RZ, 0x17 ;  /* 0x0000000100007811 */ /* 0x000fe400078fb8ff */
[----:B------:R-:W-:Y:S01]  /*2260*/  LEA R4, P1, R2, UR12, 0x3 ;  /* 0x0000000c02047c11 */ /* 0x000fe2000f8218ff */
[----:B------:R-:W-:Y:S01]  /*2270*/  IMAD.X R5, RZ, RZ, UR10, P0 ;  /* 0x0000000aff057e24 */ /* 0x000fe200080e06ff */
[----:B------:R-:W-:-:S04]  /*2280*/  LOP3.LUT R0, R0, 0x3, RZ, 0xc0, !PT ;  /* 0x0000000300007812 */ /* 0x000fc800078ec0ff */
[----:B------:R-:W-:Y:S01]  /*2290*/  LEA.HI.X R5, R2, UR13, R5, 0x3, P1 ;  /* 0x0000000d02057c11 */ /* 0x000fe200088f1c05 */
[----:B------:R-:W-:-:S07]  /*22a0*/  IMAD.MOV R0, RZ, RZ, -R0 ;  /* 0x000000ffff007224 */ /* 0x000fce00078e0a00 */
.L_x_57:
[----:B------:R-:W-:Y:S02]  /*22b0*/  IMAD.MOV.U32 R2, RZ, RZ, R4 ;  /* 0x000000ffff027224 */ /* 0x000fe400078e0004 */
[----:B------:R-:W-:-:S06]  /*22c0*/  IMAD.MOV.U32 R3, RZ, RZ, R5 ;  /* 0x000000ffff037224 */ /* 0x000fcc00078e0005 */
[----:B------:R-:W2:Y:S01]  /*22d0*/  LDG.E.64 R2, desc[UR16][R2.64] ;  /* 0x0000001002027981 */ /* 0x000ea2000c1e1b00 */
[----:B------:R-:W-:Y:S01]  /*22e0*/  VIADD R0, R0, 0x1 ;  /* 0x0000000100007836 */ /* 0x000fe20000000000 */
[----:B------:R-:W-:-:S04]  /*22f0*/  IADD3 R4, P1, PT, R4, 0x1000, RZ ;  /* 0x0000100004047810 */ /* 0x000fc80007f3e0ff */
[----:B------:R-:W-:Y:S01]  /*2300*/  ISETP.NE.AND P0, PT, R0, RZ, PT ;  /* 0x000000ff0000720c */ /* 0x000fe20003f05270 */
[----:B------:R-:W-:Y:S01]  /*2310*/  IMAD.X R5, RZ, RZ, R5, P1 ;  /* 0x000000ffff057224 */ /* 0x000fe200008e0605 */
[----:B--2---:R-:W-:-:S11]  /*2320*/  DADD R8, R2, R8 ;  /* 0x0000000002087229 */ /* 0x004fd60000000008 */
[----:B------:R-:W-:Y:S05]  /*2330*/  @P0 BRA `(.L_x_57) ;  /* 0xfffffffc00dc0947 */ /* 0x000fea000383ffff */
.L_x_49:
[----:B------:R-:W-:Y:S05]  /*2340*/  BSYNC.RECONVERGENT B1 ;  /* 0x0000000000017941 */ /* 0x000fea0003800200 */
.L_x_46:
[----:B------:R-:W0:Y:S01]  /*2350*/  S2R R0, SR_LANEID ;  /* 0x0000000000007919 */ /* 0x000e220000000000 */
[----:B------:R-:W-:Y:S04]  /*2360*/  SHFL.DOWN PT, R2, R8, 0x1, 0x1f ;  /* 0x08201f0008027f89 */ /* 0x000fe800000e0000 */
[----:B------:R-:W1:Y:S01]  /*2370*/  SHFL.DOWN PT, R3, R9, 0x1, 0x1f ;  /* 0x08201f0009037f89 */ /* 0x000e6200000e0000 */
[----:B------:R-:W2:Y:S01]  /*2380*/  S2R R11, SR_TID.X ;  /* 0x00000000000b7919 */ /* 0x000ea20000002100 */
        /* <DEDUP_REMOVED lines=20> */
[----:B------:R-:W-:Y:S02]  /*24d0*/  @!P1 MOV R7, 0x400 ;  /* 0x0000040000079802 */ /* 0x000fe40000000f00 */
[----:B--2---:R-:W-:Y:S01]  /*24e0*/  @!P1 SHF.R.U32.HI R6, RZ, 0x2, R11 ;  /* 0x00000002ff069819 */ /* 0x004fe2000001160b */
[----:B------:R-:W0:Y:S01]  /*24f0*/  SHFL.DOWN PT, R3, R9, 0x8, 0x1f ;  /* 0x09001f0009037f89 */ /* 0x000e2200000e0000 */
[----:B-1----:R-:W-:-:S02]  /*2500*/  @!P1 LEA R7, R10, R7, 0x18 ;  /* 0x000000070a079211 */ /* 0x002fc400078ec0ff */
[----:B------:R-:W-:-:S05]  /*2510*/  @!P1 LOP3.LUT R6, R6, 0xf8, RZ, 0xc0, !PT ;  /* 0x000000f806069812 */ /* 0x000fca00078ec0ff */
        /* <DEDUP_REMOVED lines=14> */
[----:B------:R-:W1:Y:S01]  /*2600*/  S2UR UR5, SR_CgaCtaId ;  /* 0x00000000000579c3 */ /* 0x000e620000008800 */
[----:B------:R-:W-:Y:S02]  /*2610*/  UMOV UR4, 0x400 ;  /* 0x0000040000047882 */ /* 0x000fe40000000000 */
[----:B-1----:R-:W-:-:S09]  /*2620*/  ULEA UR4, UR5, UR4, 0x18 ;  /* 0x0000000405047291 */ /* 0x002fd2000f8ec0ff */
[----:B0-----:R-:W0:Y:S04]  /*2630*/  LDS.64 R2, [UR4+0x18] ;  /* 0x00001804ff027984 */ /* 0x001e280008000a00 */
        /* <DEDUP_REMOVED lines=22> */
.L_x_45:
[----:B------:R-:W-:Y:S05]  /*27a0*/  BSYNC.RECONVERGENT B0 ;  /* 0x0000000000007941 */ /* 0x000fea0003800200 */
.L_x_30:
[----:B------:R-:W-:Y:S05]  /*27b0*/  @P0 EXIT ;  /* 0x000000000000094d */ /* 0x000fea0003800000 */
[----:B------:R-:W3:Y:S02]  /*27c0*/  LDCU.64 UR4, c[0x0][0x388] ;  /* 0x00007100ff0477ac */ /* 0x000ee40008000a00 */
[----:B---3--:R-:W-:-:S06]  /*27d0*/  UIMAD.WIDE.U32 UR4, UR18, 0x8, UR4 ;  /* 0x00000008120478a5 */ /* 0x008fcc000f8e0004 */
[----:B0-----:R-:W-:Y:S02]  /*27e0*/  IMAD.U32 R2, RZ, RZ, UR4 ;  /* 0x00000004ff027e24 */ /* 0x001fe4000f8e00ff */
[----:B--2---:R-:W-:-:S05]  /*27f0*/  IMAD.U32 R3, RZ, RZ, UR5 ;  /* 0x00000005ff037e24 */ /* 0x004fca000f8e00ff */
[----:B------:R-:W-:Y:S01]  /*2800*/  STG.E.64 desc[UR16][R2.64], R8 ;  /* 0x0000000802007986 */ /* 0x000fe2000c101b10 */
[----:B------:R-:W-:Y:S05]  /*2810*/  EXIT ;  /* 0x000000000000794d */ /* 0x000fea0003800000 */
.L_x_58:
        /* <DEDUP_REMOVED lines=14> */
.L_x_289:


//--------------------- .text._ZN3cub18CUB_300001_SM_10006detail6reduce28DeviceReduceSingleTileKernelINS2_10policy_hubIdyN4cuda3std3__44plusIdEEE10Policy1000EN6thrust24THRUST_300001_SM_1000_NS6detail15normal_iteratorINSD_10device_ptrIdEEEEPdyS9_ddNS7_10__identityEEEvT0_T1_T2_T3_T4_T6_ --------------------------
	.section	.text._ZN3cub18CUB_300001_SM_10006detail6reduce28DeviceReduceSingleTileKernelINS2_10policy_hubIdyN4cuda3std3__44plusIdEEE10Policy1000EN6thrust24THRUST_300001_SM_1000_NS6detail15normal_iteratorINSD_10device_ptrIdEEEEPdyS9_ddNS7_10__identityEEEvT0_T1_T2_T3_T4_T6_,"ax",@progbits
	.align	128
        .global         _ZN3cub18CUB_300001_SM_10006detail6reduce28DeviceReduceSingleTileKernelINS2_10policy_hubIdyN4cuda3std3__44plusIdEEE10Policy1000EN6thrust24THRUST_300001_SM_1000_NS6detail15normal_iteratorINSD_10device_ptrIdEEEEPdyS9_ddNS7_10__identityEEEvT0_T1_T2_T3_T4_T6_
        .type           _ZN3cub18CUB_300001_SM_10006detail6reduce28DeviceReduceSingleTileKernelINS2_10policy_hubIdyN4cuda3std3__44plusIdEEE10Policy1000EN6thrust24THRUST_300001_SM_1000_NS6detail15normal_iteratorINSD_10device_ptrIdEEEEPdyS9_ddNS7_10__identityEEEvT0_T1_T2_T3_T4_T6_,@function
        .size           _ZN3cub18CUB_300001_SM_10006detail6reduce28DeviceReduceSingleTileKernelINS2_10policy_hubIdyN4cuda3std3__44plusIdEEE10Policy1000EN6thrust24THRUST_300001_SM_1000_NS6detail15normal_iteratorINSD_10device_ptrIdEEEEPdyS9_ddNS7_10__identityEEEvT0_T1_T2_T3_T4_T6_,(.L_x_290 - _ZN3cub18CUB_300001_SM_10006detail6reduce28DeviceReduceSingleTileKernelINS2_10policy_hubIdyN4cuda3std3__44plusIdEEE10Policy1000EN6thrust24THRUST_300001_SM_1000_NS6detail15normal_iteratorINSD_10device_ptrIdEEEEPdyS9_ddNS7_10__identityEEEvT0_T1_T2_T3_T4_T6_)
        .other          _ZN3cub18CUB_300001_SM_10006detail6reduce28DeviceReduceSingleTileKernelINS2_10policy_hubIdyN4cuda3std3__44plusIdEEE10Policy1000EN6thrust24THRUST_300001_SM_1000_NS6detail15normal_iteratorINSD_10device_ptrIdEEEEPdyS9_ddNS7_10__identityEEEvT0_T1_T2_T3_T4_T6_,@"STO_CUDA_ENTRY STV_DEFAULT"
_ZN3cub18CUB_300001_SM_10006detail6reduce28DeviceReduceSingleTileKernelINS2_10policy_hubIdyN4cuda3std3__44plusIdEEE10Policy1000EN6thrust24THRUST_300001_SM_1000_NS6detail15normal_iteratorINSD_10device_ptrIdEEEEPdyS9_ddNS7_10__identityEEEvT0_T1_T2_T3_T4_T6_:
.text._ZN3cub18CUB_300001_SM_10006detail6reduce28DeviceReduceSingleTileKernelINS2_10policy_hubIdyN4cuda3std3__44plusIdEEE10Policy1000EN6thrust24THRUST_300001_SM_1000_NS6detail15normal_iteratorINSD_10device_ptrIdEEEEPdyS9_ddNS7_10__identityEEEvT0_T1_T2_T3_T4_T6_:
[----:B------:R-:W-:Y:S01]  /*0000*/  LDC R1, c[0x0][0x37c] ;  /* 0x0000df00ff017b82 */ /* 0x000fe20000000800 */
[----:B------:R-:W0:Y:S01]  /*0010*/  LDCU.64 UR4, c[0x0][0x390] ;  /* 0x00007200ff0477ac */ /* 0x000e220008000a00 */
[----:B------:R-:W1:Y:S01]  /*0020*/  LDCU.64 UR6, c[0x0][0x358] ;  /* 0x00006b00ff0677ac */ /* 0x000e620008000a00 */
[----:B0-----:R-:W-:Y:S02]  /*0030*/  IMAD.U32 R8, RZ, RZ, UR4 ;  /* 0x00000004ff087e24 */ /* 0x001fe4000f8e00ff */
[----:B------:R-:W-:-:S03]  /*0040*/  IMAD.U32 R9, RZ, RZ, UR5 ;  /* 0x00000005ff097e24 */ /* 0x000fc6000f8e00ff */
[----:B------:R-:W-:-:S04]  /*0050*/  ISETP.NE.U32.AND P0, PT, R8, RZ, PT ;  /* 0x000000ff0800720c */ /* 0x000fc80003f05070 */
[----:B------:R-:W-:-:S13]  /*0060*/  ISETP.NE.AND.EX P0, PT, R9, RZ, PT, P0 ;  /* 0x000000ff0900720c */ /* 0x000fda0003f05300 */
        /* <DEDUP_REMOVED lines=8> */
.L_x_59:
[----:B------:R-:W-:Y:S01]  /*00f0*/  ISETP.GT.U32.AND P0, PT, R8, 0xdff, PT ;  /* 0x00000dff0800780c */ /* 0x000fe20003f04070 */
[----:B------:R-:W-:Y:S03]  /*0100*/  BSSY.RECONVERGENT B0, `(.L_x_60) ;  /* 0x000024d000007945 */ /* 0x000fe60003800200 */
[----:B------:R-:W-:-:S13]  /*0110*/  ISETP.GT.U32.AND.EX P0, PT, R9, RZ, PT, P0 ;  /* 0x000000ff0900720c */ /* 0x000fda0003f04100 */
[----:B------:R-:W-:Y:S05]  /*0120*/  @P0 BRA `(.L_x_61) ;  /* 0x0000001400340947 */ /* 0x000fea0003800000 */
[----:B------:R-:W0:Y:S01]  /*0130*/  S2R R0, SR_TID.X ;  /* 0x0000000000007919 */ /* 0x000e220000002100 */
[----:B------:R-:W-:Y:S01]  /*0140*/  BSSY.RECONVERGENT B1, `(.L_x_62) ;  /* 0x0000009000017945 */ /* 0x000fe20003800200 */
[----:B------:R-:W-:Y:S02]  /*0150*/  CS2R R4, SRZ ;  /* 0x0000000000047805 */ /* 0x000fe4000001ff00 */
[----:B0-----:R-:W-:Y:S01]  /*0160*/  ISETP.GE.U32.AND P0, PT, R0, R8, PT ;  /* 0x000000080000720c */ /* 0x001fe20003f06070 */
[----:B------:R-:W-:-:S12]  /*0170*/  IMAD.MOV.U32 R2, RZ, RZ, R0 ;  /* 0x000000ffff027224 */ /* 0x000fd800078e0000 */
[----:B------:R-:W-:Y:S05]  /*0180*/  @P0 BRA `(.L_x_63) ;  /* 0x0000000000100947 */ /* 0x000fea0003800000 */
[----:B------:R-:W0:Y:S02]  /*0190*/  LDC.64 R4, c[0x0][0x380] ;  /* 0x0000e000ff047b82 */ /* 0x000e240000000a00 */
[----:B0-----:R-:W-:-:S06]  /*01a0*/  IMAD.WIDE.U32 R4, R0, 0x8, R4 ;  /* 0x0000000800047825 */ /* 0x001fcc00078e0004 */
[----:B------:R-:W5:Y:S01]  /*01b0*/  LDG.E.64 R4, desc[UR6][R4.64] ;  /* 0x0000000604047981 */ /* 0x000f62000c1e1b00 */
[----:B------:R-:W-:-:S07]  /*01c0*/  VIADD R2, R0, 0x200 ;  /* 0x0000020000027836 */ /* 0x000fce0000000000 */
.L_x_63:
[----:B------:R-:W-:Y:S05]  /*01d0*/  BSYNC.RECONVERGENT B1 ;  /* 0x0000000000017941 */ /* 0x000fea0003800200 */
.L_x_62:
[----:B------:R-:W-:Y:S01]  /*01e0*/  ISETP.GE.U32.AND P0, PT, R2, R8, PT ;  /* 0x000000080200720c */ /* 0x000fe20003f06070 */
[----:B------:R-:W-:-:S12]  /*01f0*/  BSSY.RECONVERGENT B1, `(.L_x_64) ;  /* 0x000006d000017945 */ /* 0x000fd80003800200 */
[----:B------:R-:W-:Y:S05]  /*0200*/  @P0 BRA `(.L_x_65) ;  /* 0x0000000400ac0947 */ /* 0x000fea0003800000 */
[----:B------:R-:W-:Y:S01]  /*0210*/  LOP3.LUT R3, RZ, R2, RZ, 0x33, !PT ;  /* 0x00000002ff037212 */ /* 0x000fe200078e33ff */
[----:B------:R-:W-:Y:S04]  /*0220*/  BSSY.RECONVERGENT B2, `(.L_x_66) ;  /* 0x0000033000027945 */ /* 0x000fe80003800200 */
[----:B------:R-:W-:-:S05]  /*0230*/  IMAD.IADD R6, R3, 0x1, R8 ;  /* 0x0000000103067824 */ /* 0x000fca00078e0208 */
[C---:B------:R-:W-:Y:S02]  /*0240*/  ISETP.GE.U32.AND P1, PT, R6.reuse, 0x1e00, PT ;  /* 0x00001e000600780c */ /* 0x040fe40003f26070 */
[----:B------:R-:W-:-:S04]  /*0250*/  LEA.HI R3, R6, 0x1, RZ, 0x17 ;  /* 0x0000000106037811 */ /* 0x000fc800078fb8ff */
[----:B------:R-:W-:-:S04]  /*0260*/  LOP3.LUT R43, R3, 0xf, RZ, 0xc0, !PT ;  /* 0x0000000f032b7812 */ /* 0x000fc800078ec0ff */
[----:B------:R-:W-:-:S03]  /*0270*/  ISETP.NE.AND P0, PT, R43, RZ, PT ;  /* 0x000000ff2b00720c */ /* 0x000fc60003f05270 */
[----:B------:R-:W-:Y:S10]  /*0280*/  @!P1 BRA `(.L_x_67) ;  /* 0x0000000000b09947 */ /* 0x000ff40003800000 */
[----:B------:R-:W0:Y:S01]  /*0290*/  LDC.64 R6, c[0x0][0x380] ;  /* 0x0000e000ff067b82 */ /* 0x000e220000000a00 */
[----:B------:R-:W-:-:S05]  /*02a0*/  LOP3.LUT R42, R3, 0xfffff0, RZ, 0xc0, !PT ;  /* 0x00fffff0032a7812 */ /* 0x000fca00078ec0ff */
[----:B------:R-:W-:Y:S02]  /*02b0*/  IMAD.MOV R42, RZ, RZ, -R42 ;  /* 0x000000ffff2a7224 */ /* 0x000fe400078e0a2a */
[----:B0-----:R-:W-:-:S03]  /*02c0*/  IMAD.WIDE.U32 R6, R2, 0x8, R6 ;  /* 0x0000000802067825 */ /* 0x001fc600078e0006 */
[----:B------:R-:W-:-:S05]  /*02d0*/  IADD3 R6, P1, PT, R6, 0x8000, RZ ;  /* 0x0000800006067810 */ /* 0x000fca0007f3e0ff */
[----:B------:R-:W-:-:S08]  /*02e0*/  IMAD.X R7, RZ, RZ, R7, P1 ;  /* 0x000000ffff077224 */ /* 0x000fd000008e0607 */
.L_x_68:
[----:B------:R-:W2:Y:S04]  /*02f0*/  LDG.E.64 R10, desc[UR6][R6.64+-0x8000] ;  /* 0xff800006060a7981 */ /* 0x000ea8000c1e1b00 */
[----:B------:R-:W3:Y:S04]  /*0300*/  LDG.E.64 R12, desc[UR6][R6.64+-0x7000] ;  /* 0xff900006060c7981 */ /* 0x000ee8000c1e1b00 */
[----:B------:R-:W4:Y:S04]  /*0310*/  LDG.E.64 R14, desc[UR6][R6.64+-0x6000] ;  /* 0xffa00006060e7981 */ /* 0x000f28000c1e1b00 */
        /* <DEDUP_REMOVED lines=12> */
[----:B------:R0:W4:Y:S01]  /*03e0*/  LDG.E.64 R40, desc[UR6][R6.64+0x7000] ;  /* 0x0070000606287981 */ /* 0x000122000c1e1b00 */
[----:B------:R-:W-:-:S02]  /*03f0*/  VIADD R42, R42, 0x10 ;  /* 0x000000102a2a7836 */ /* 0x000fc40000000000 */
[----:B------:R-:W-:-:S03]  /*0400*/  VIADD R2, R2, 0x2000 ;  /* 0x0000200002027836 */ /* 0x000fc60000000000 */
[----:B------:R-:W-:Y:S02]  /*0410*/  ISETP.NE.AND P1, PT, R42, RZ, PT ;  /* 0x000000ff2a00720c */ /* 0x000fe40003f25270 */
[----:B0-----:R-:W-:-:S05]  /*0420*/  IADD3 R6, P2, PT, R6, 0x10000, RZ ;  /* 0x0001000006067810 */ /* 0x001fca0007f5e0ff */
[----:B------:R-:W-:Y:S01]  /*0430*/  IMAD.X R7, RZ, RZ, R7, P2 ;  /* 0x000000ffff077224 */ /* 0x000fe200010e0607 */
        /* <DEDUP_REMOVED lines=16> */
[----:B------:R-:W-:Y:S10]  /*0540*/  @P1 BRA `(.L_x_68) ;  /* 0xfffffffc00681947 */ /* 0x000ff4000383ffff */
.L_x_67:
[----:B------:R-:W-:Y:S05]  /*0550*/  BSYNC.RECONVERGENT B2 ;  /* 0x0000000000027941 */ /* 0x000fea0003800200 */
.L_x_66:
[----:B------:R-:W-:Y:S05]  /*0560*/  @!P0 BRA `(.L_x_65) ;  /* 0x0000000000d48947 */ /* 0x000fea0003800000 */
[----:B------:R-:W-:Y:S01]  /*0570*/  ISETP.GE.U32.AND P0, PT, R43, 0x8, PT ;  /* 0x000000082b00780c */ /* 0x000fe20003f06070 */
[----:B------:R-:W-:Y:S01]  /*0580*/  BSSY.RECONVERGENT B2, `(.L_x_69) ;  /* 0x0000017000027945 */ /* 0x000fe20003800200 */
[----:B------:R-:W-:-:S04]  /*0590*/  LOP3.LUT R26, R3, 0x7, RZ, 0xc0, !PT ;  /* 0x00000007031a7812 */ /* 0x000fc800078ec0ff */
[----:B------:R-:W-:-:S07]  /*05a0*/  ISETP.NE.AND P1, PT, R26, RZ, PT ;  /* 0x000000ff1a00720c */ /* 0x000fce0003f25270 */
[----:B------:R-:W-:Y:S06]  /*05b0*/  @!P0 BRA `(.L_x_70) ;  /* 0x00000000004c8947 */ /* 0x000fec0003800000 */
[----:B------:R-:W0:Y:S02]  /*05c0*/  LDC.64 R6, c[0x0][0x380] ;  /* 0x0000e000ff067b82 */ /* 0x000e240000000a00 */
[----:B0-----:R-:W-:-:S05]  /*05d0*/  IMAD.WIDE R6, R2, 0x8, R6 ;  /* 0x0000000802067825 */ /* 0x001fca00078e0206 */
        /* <DEDUP_REMOVED lines=17> */
.L_x_70:
[----:B------:R-:W-:Y:S05]  /*06f0*/  BSYNC.RECONVERGENT B2 ;  /* 0x0000000000027941 */ /* 0x000fea0003800200 */
.L_x_69:
        /* <DEDUP_REMOVED lines=17> */
.L_x_72:
[----:B------:R-:W-:Y:S05]  /*0810*/  BSYNC.RECONVERGENT B2 ;  /* 0x0000000000027941 */ /* 0x000fea0003800200 */
.L_x_71:
[----:B------:R-:W-:Y:S05]  /*0820*/  @!P1 BRA `(.L_x_65) ;  /* 0x0000000000249947 */ /* 0x000fea0003800000 */
[----:B------:R-:W0:Y:S01]  /*0830*/  LDC.64 R10, c[0x0][0x380] ;  /* 0x0000e000ff0a7b82 */ /* 0x000e220000000a00 */
[----:B------:R-:W-:-:S07]  /*0840*/  IMAD.MOV R3, RZ, RZ, -R3 ;  /* 0x000000ffff037224 */ /* 0x000fce00078e0a03 */
.L_x_73:
[----:B0-----:R-:W-:-:S06]  /*0850*/  IMAD.WIDE R6, R2, 0x8, R10 ;  /* 0x0000000802067825 */ /* 0x001fcc00078e020a */
[----:B------:R-:W2:Y:S01]  /*0860*/  LDG.E.64 R6, desc[UR6][R6.64] ;  /* 0x0000000606067981 */ /* 0x000ea2000c1e1b00 */
[----:B------:R-:W-:Y:S02]  /*0870*/  VIADD R3, R3, 0x1 ;  /* 0x0000000103037836 */ /* 0x000fe40000000000 */
[----:B------:R-:W-:-:S03]  /*0880*/  VIADD R2, R2, 0x200 ;  /* 0x0000020002027836 */ /* 0x000fc60000000000 */
[----:B------:R-:W-:Y:S01]  /*0890*/  ISETP.NE.AND P0, PT, R3, RZ, PT ;  /* 0x000000ff0300720c */ /* 0x000fe20003f05270 */
[----:B--2--5:R-:W-:-:S12]  /*08a0*/  DADD R4, R6, R4 ;  /* 0x0000000006047229 */ /* 0x024fd80000000004 */
[----:B------:R-:W-:Y:S05]  /*08b0*/  @P0 BRA `(.L_x_73) ;  /* 0xfffffffc00e40947 */ /* 0x000fea000383ffff */
.L_x_65:
[----:B------:R-:W-:Y:S05]  /*08c0*/  BSYNC.RECONVERGENT B1 ;  /* 0x0000000000017941 */ /* 0x000fea0003800200 */
.L_x_64:
[----:B------:R-:W-:-:S04]  /*08d0*/  ISETP.GE.U32.AND P0, PT, R8, 0x200, PT ;  /* 0x000002000800780c */ /* 0x000fc80003f06070 */
[----:B------:R-:W-:-:S13]  /*08e0*/  ISETP.GE.U32.AND.EX P0, PT, R9, RZ, PT, P0 ;  /* 0x000000ff0900720c */ /* 0x000fda0003f06100 */
        /* <DEDUP_REMOVED lines=32> */
[----:B------:R-:W-:Y:S02]  /*0af0*/  ISETP.GT.AND P0, PT, R10, 0xf, PT ;  /* 0x0000000f0a00780c */ /* 0x000fe40003f04270 */
[----:B------:R-:W-:Y:S01]  /*0b00*/  @!P1 LOP3.LUT R8, R4, 0xf8, RZ, 0xc0, !PT ;  /* 0x000000f804089812 */ /* 0x000fe200078ec0ff */
[----:B------:R-:W0:Y:S04]  /*0b10*/  SHFL.DOWN PT, R3, R7, 0x10, 0x1f ;  /* 0x0a001f0007037f89 */ /* 0x000e2800000e0000 */
[----:B------:R-:W-:Y:S01]  /*0b20*/  @!P1 IMAD.IADD R9, R8, 0x1, R9 ;  /* 0x0000000108099824 */ /* 0x000fe200078e0209 */
[----:B0-----:R-:W-:-:S07]  /*0b30*/  DADD R4, R2, R6 ;  /* 0x0000000002047229 */ /* 0x001fce0000000006 */
[----:B------:R0:W-:Y:S01]  /*0b40*/  @!P1 STS.64 [R9+0x10], R4 ;  /* 0x0000100409009388 */ /* 0x0001e20000000a00 */
[----:B------:R-:W-:Y:S01]  /*0b50*/  BAR.SYNC.DEFER_BLOCKING 0x0 ;  /* 0x0000000000007b1d */ /* 0x000fe20000010000 */
[----:B------:R-:W-:Y:S02]  /*0b60*/  ISETP.NE.AND P1, PT, R0, RZ, PT ;  /* 0x000000ff0000720c */ /* 0x000fe40003f25270 */
[----:B------:R-:W-:Y:S02]  /*0b70*/  FSEL R2, R6, R4, P0 ;  /* 0x0000000406027208 */ /* 0x000fe40000000000 */
[----:B------:R-:W-:-:S09]  /*0b80*/  FSEL R3, R7, R5, P0 ;  /* 0x0000000507037208 */ /* 0x000fd20000000000 */
[----:B0-----:R-:W-:Y:S05]  /*0b90*/  @P1 BRA `(.L_x_75) ;  /* 0x00000018008c1947 */ /* 0x001fea0003800000 */
        /* <DEDUP_REMOVED lines=27> */
.L_x_74:
[----:B------:R-:W-:Y:S01]  /*0d50*/  LOP3.LUT R2, R0, 0x3e0, RZ, 0xc0, !PT ;  /* 0x000003e000027812 */ /* 0x000fe200078ec0ff */
[----:B------:R-:W0:Y:S03]  /*0d60*/  S2R R12, SR_LANEID ;  /* 0x00000000000c7919 */ /* 0x000e260000000000 */
[----:B------:R-:W-:Y:S01]  /*0d70*/  LOP3.LUT R7, RZ, R2, RZ, 0x33, !PT ;  /* 0x00000002ff077212 */ /* 0x000fe200078e33ff */
[----:B------:R-:W-:-:S04]  /*0d80*/  VIADD R3, R2, 0x20 ;  /* 0x0000002002037836 */ /* 0x000fc80000000000 */
[----:B------:R-:W-:Y:S01]  /*0d90*/  IMAD.IADD R7, R7, 0x1, R8 ;  /* 0x0000000107077824 */ /* 0x000fe200078e0208 */
[----:B------:R-:W-:-:S04]  /*0da0*/  ISETP.GT.U32.AND P0, PT, R3, R8, PT ;  /* 0x000000080300720c */ /* 0x000fc80003f04070 */
[----:B------:R-:W-:-:S05]  /*0db0*/  SEL R13, R7, 0x1f, P0 ;  /* 0x0000001f070d7807 */ /* 0x000fca0000000000 */
[----:B-----5:R-:W-:Y:S04]  /*0dc0*/  SHFL.DOWN PT, R2, R4, 0x1, R13 ;  /* 0x0820000004027989 */ /* 0x020fe800000e000d */
[----:B------:R-:W1:Y:S01]  /*0dd0*/  SHFL.DOWN PT, R3, R5, 0x1, R13 ;  /* 0x0820000005037989 */ /* 0x000e6200000e000d */
[C---:B0-----:R-:W-:Y:S01]  /*0de0*/  ISETP.GE.AND P0, PT, R12.reuse, R13, PT ;  /* 0x0000000d0c00720c */ /* 0x041fe20003f06270 */
[C---:B------:R-:W-:Y:S01]  /*0df0*/  VIADD R10, R12.reuse, 0x2 ;  /* 0x000000020c0a7836 */ /* 0x040fe20000000000 */
[----:B------:R-:W-:Y:S01]  /*0e00*/  ISETP.NE.AND P1, PT, R12, RZ, PT ;  /* 0x000000ff0c00720c */ /* 0x000fe20003f25270 */
[----:B-1----:R-:W-:-:S10]  /*0e10*/  DADD R2, R2, R4 ;  /* 0x0000000002027229 */ /* 0x002fd40000000004 */
[----:B------:R-:W-:Y:S01]  /*0e20*/  FSEL R6, R2, R4, !P0 ;  /* 0x0000000402067208 */ /* 0x000fe20004000000 */
[----:B------:R-:W-:Y:S01]  /*0e30*/  VIADD R4, R12, 0x4 ;  /* 0x000000040c047836 */ /* 0x000fe20000000000 */
[----:B------:R-:W-:Y:S02]  /*0e40*/  FSEL R7, R3, R5, !P0 ;  /* 0x0000000503077208 */ /* 0x000fe40004000000 */
[----:B------:R-:W-:Y:S01]  /*0e50*/  ISETP.GT.AND P0, PT, R10, R13, PT ;  /* 0x0000000d0a00720c */ /* 0x000fe20003f04270 */
[----:B------:R-:W-:Y:S04]  /*0e60*/  SHFL.DOWN PT, R2, R6, 0x2, R13 ;  /* 0x0840000006027989 */ /* 0x000fe800000e000d */
[----:B------:R-:W0:Y:S02]  /*0e70*/  SHFL.DOWN PT, R3, R7, 0x2, R13 ;  /* 0x0840000007037989 */ /* 0x000e2400000e000d */
[----:B0-----:R-:W-:-:S10]  /*0e80*/  DADD R2, R2, R6 ;  /* 0x0000000002027229 */ /* 0x001fd40000000006 */
[----:B------:R-:W-:Y:S01]  /*0e90*/  FSEL R10, R6, R2, P0 ;  /* 0x00000002060a7208 */ /* 0x000fe20000000000 */
[----:B------:R-:W-:Y:S01]  /*0ea0*/  VIADD R6, R12, 0x8 ;  /* 0x000000080c067836 */ /* 0x000fe20000000000 */
[----:B------:R-:W-:Y:S02]  /*0eb0*/  FSEL R11, R7, R3, P0 ;  /* 0x00000003070b7208 */ /* 0x000fe40000000000 */
[----:B------:R-:W-:Y:S01]  /*0ec0*/  ISETP.GT.AND P0, PT, R4, R13, PT ;  /* 0x0000000d0400720c */ /* 0x000fe20003f04270 */
[----:B------:R-:W-:Y:S04]  /*0ed0*/  SHFL.DOWN PT, R2, R10, 0x4, R13 ;  /* 0x088000000a027989 */ /* 0x000fe800000e000d */
[----:B------:R-:W0:Y:S02]  /*0ee0*/  SHFL.DOWN PT, R3, R11, 0x4, R13 ;  /* 0x088000000b037989 */ /* 0x000e2400000e000d */
[----:B0-----:R-:W-:-:S10]  /*0ef0*/  DADD R2, R2, R10 ;  /* 0x0000000002027229 */ /* 0x001fd4000000000a */
[----:B------:R-:W-:Y:S02]  /*0f00*/  FSEL R4, R10, R2, P0 ;  /* 0x000000020a047208 */ /* 0x000fe40000000000 */
[----:B------:R-:W-:Y:S02]  /*0f10*/  FSEL R5, R11, R3, P0 ;  /* 0x000000030b057208 */ /* 0x000fe40000000000 */
[----:B------:R-:W-:Y:S01]  /*0f20*/  ISETP.GT.AND P0, PT, R6, R13, PT ;  /* 0x0000000d0600720c */ /* 0x000fe20003f04270 */
[----:B------:R-:W-:Y:S01]  /*0f30*/  SHFL.DOWN PT, R2, R4, 0x8, R13 ;  /* 0x0900000004027989 */ /* 0x000fe200000e000d */
[----:B------:R-:W-:-:S03]  /*0f40*/  @!P1 MOV R10, 0x400 ;  /* 0x00000400000a9802 */ /* 0x000fc60000000f00 */
[----:B------:R-:W0:Y:S01]  /*0f50*/  SHFL.DOWN PT, R3, R5, 0x8, R13 ;  /* 0x0900000005037989 */ /* 0x000e2200000e000d */
[----:B------:R-:W1:Y:S01]  /*0f60*/  @!P1 S2R R11, SR_CgaCtaId ;  /* 0x00000000000b9919 */ /* 0x000e620000008800 */
[----:B0-----:R-:W-:-:S10]  /*0f70*/  DADD R2, R2, R4 ;  /* 0x0000000002027229 */ /* 0x001fd40000000004 */
[----:B------:R-:W-:Y:S01]  /*0f80*/  FSEL R6, R4, R2, P0 ;  /* 0x0000000204067208 */ /* 0x000fe20000000000 */
[----:B------:R-:W-:Y:S01]  /*0f90*/  VIADD R4, R12, 0x10 ;  /* 0x000000100c047836 */ /* 0x000fe20000000000 */
[----:B------:R-:W-:Y:S02]  /*0fa0*/  FSEL R7, R5, R3, P0 ;  /* 0x0000000305077208 */ /* 0x000fe40000000000 */
[----:B------:R-:W-:Y:S01]  /*0fb0*/  @!P1 SHF.R.U32.HI R5, RZ, 0x2, R0 ;  /* 0x00000002ff059819 */ /* 0x000fe20000011600 */
[----:B------:R-:W-:Y:S01]  /*0fc0*/  SHFL.DOWN PT, R2, R6, 0x10, R13 ;  /* 0x0a00000006027989 */ /* 0x000fe200000e000d */
[----:B-1----:R-:W-:Y:S02]  /*0fd0*/  @!P1 LEA R10, R11, R10, 0x18 ;  /* 0x0000000a0b0a9211 */ /* 0x002fe400078ec0ff */
[----:B------:R-:W-:Y:S01]  /*0fe0*/  @!P1 LOP3.LUT R5, R5, 0xf8, RZ, 0xc0, !PT ;  /* 0x000000f805059812 */ /* 0x000fe200078ec0ff */
[----:B------:R-:W0:Y:S01]  /*0ff0*/  SHFL.DOWN PT, R3, R7, 0x10, R13 ;  /* 0x0a00000007037989 */ /* 0x000e2200000e000d */
[----:B------:R-:W-:-:S03]  /*1000*/  ISETP.GT.AND P0, PT, R4, R13, PT ;  /* 0x0000000d0400720c */ /* 0x000fc60003f04270 */
[----:B------:R-:W-:Y:S01]  /*1010*/  @!P1 IMAD.IADD R5, R5, 0x1, R10 ;  /* 0x0000000105059824 */ /* 0x000fe200078e020a */
[----:B0-----:R-:W-:-:S10]  /*1020*/  DADD R2, R2, R6 ;  /* 0x0000000002027229 */ /* 0x001fd40000000006 */
[----:B------:R-:W-:Y:S02]  /*1030*/  FSEL R2, R6, R2, P0 ;  /* 0x0000000206027208 */ /* 0x000fe40000000000 */
[----:B------:R-:W-:-:S05]  /*1040*/  FSEL R3, R7, R3, P0 ;  /* 0x0000000307037208 */ /* 0x000fca0000000000 */
[----:B------:R0:W-:Y:S01]  /*1050*/  @!P1 STS.64 [R5+0x10], R2 ;  /* 0x0000100205009388 */ /* 0x0001e20000000a00 */
[----:B------:R-:W-:Y:S01]  /*1060*/  BAR.SYNC.DEFER_BLOCKING 0x0 ;  /* 0x0000000000007b1d */ /* 0x000fe20000010000 */
[----:B------:R-:W-:-:S13]  /*1070*/  ISETP.NE.AND P1, PT, R0, RZ, PT ;  /* 0x000000ff0000720c */ /* 0x000fda0003f25270 */
[----:B0-----:R-:W-:Y:S05]  /*1080*/  @P1 BRA `(.L_x_75) ;  /* 0x0000001400501947 */ /* 0x001fea0003800000 */
[----:B------:R-:W0:Y:S01]  /*1090*/  S2UR UR5, SR_CgaCtaId ;  /* 0x00000000000579c3 */ /* 0x000e220000008800 */
[----:B------:R-:W-:Y:S01]  /*10a0*/  UMOV UR4, 0x400 ;  /* 0x0000040000047882 */ /* 0x000fe20000000000 */
[----:B------:R-:W-:-:S04]  /*10b0*/  ISETP.GT.U32.AND P0, PT, R8, 0x20, PT ;  /* 0x000000200800780c */ /* 0x000fc80003f04070 */
[----:B------:R-:W-:Y:S01]  /*10c0*/  ISETP.GT.U32.AND.EX P0, PT, R9, RZ, PT, P0 ;  /* 0x000000ff0900720c */ /* 0x000fe20003f04100 */
[----:B0-----:R-:W-:-:S09]  /*10d0*/  ULEA UR4, UR5, UR4, 0x18 ;  /* 0x0000000405047291 */ /* 0x001fd2000f8ec0ff */
[----:B------:R-:W0:Y:S04]  /*10e0*/  LDS.64 R4, [UR4+0x18] ;  /* 0x00001804ff047984 */ /* 0x000e280008000a00 */
[----:B------:R-:W1:Y:S01]  /*10f0*/  LDS.128 R12, [UR4+0x20] ;  /* 0x00002004ff0c7984 */ /* 0x000e620008000c00 */
[----:B0-----:R-:W-:-:S10]  /*1100*/  DADD R4, R2, R4 ;  /* 0x0000000002047229 */ /* 0x001fd40000000004 */
[----:B------:R-:W-:Y:S02]  /*1110*/  FSEL R2, R4, R2, P0 ;  /* 0x0000000204027208 */ /* 0x000fe40000000000 */
[----:B------:R-:W-:Y:S02]  /*1120*/  FSEL R3, R5, R3, P0 ;  /* 0x0000000305037208 */ /* 0x000fe40000000000 */
[----:B------:R-:W0:Y:S01]  /*1130*/  LDS.128 R4, [UR4+0x30] ;  /* 0x00003004ff047984 */ /* 0x000e220008000c00 */
[----:B------:R-:W-:-:S03]  /*1140*/  ISETP.GT.U32.AND P0, PT, R8, 0x40, PT ;  /* 0x000000400800780c */ /* 0x000fc60003f04070 */
[----:B-1----:R-:W-:Y:S01]  /*1150*/  DADD R12, R12, R2 ;  /* 0x000000000c0c7229 */ /* 0x002fe20000000002 */
[----:B------:R-:W-:-:S09]  /*1160*/  ISETP.GT.U32.AND.EX P0, PT, R9, RZ, PT, P0 ;  /* 0x000000ff0900720c */ /* 0x000fd20003f04100 */
[----:B------:R-:W-:Y:S02]  /*1170*/  FSEL R2, R12, R2, P0 ;  /* 0x000000020c027208 */ /* 0x000fe40000000000 */
[----:B------:R-:W-:Y:S02]  /*1180*/  FSEL R3, R13, R3, P0 ;  /* 0x000000030d037208 */ /* 0x000fe40000000000 */
[----:B------:R-:W-:-:S04]  /*1190*/  ISETP.GT.U32.AND P0, PT, R8, 0x60, PT ;  /* 0x000000600800780c */ /* 0x000fc80003f04070 */
[----:B------:R-:W-:Y:S01]  /*11a0*/  DADD R14, R2, R14 ;  /* 0x00000000020e7229 */ /* 0x000fe2000000000e */
[----:B------:R-:W-:-:S09]  /*11b0*/  ISETP.GT.U32.AND.EX P0, PT, R9, RZ, PT, P0 ;  /* 0x000000ff0900720c */ /* 0x000fd20003f04100 */
[----:B------:R-:W-:Y:S02]  /*11c0*/  FSEL R2, R14, R2, P0 ;  /* 0x000000020e027208 */ /* 0x000fe40000000000 */
[----:B------:R-:W-:Y:S02]  /*11d0*/  FSEL R3, R15, R3, P0 ;  /* 0x000000030f037208 */ /* 0x000fe40000000000 */
[----:B------:R-:W1:Y:S01]  /*11e0*/  LDS.128 R12, [UR4+0x40] ;  /* 0x00004004ff0c7984 */ /* 0x000e620008000c00 */
[----:B------:R-:W-:-:S03]  /*11f0*/  ISETP.GT.U32.AND P0, PT, R8, 0x80, PT ;  /* 0x000000800800780c */ /* 0x000fc60003f04070 */
[----:B0-----:R-:W-:Y:S01]  /*1200*/  DADD R4, R4, R2 ;  /* 0x0000000004047229 */ /* 0x001fe20000000002 */
        /* <DEDUP_REMOVED lines=52> */
[----:B------:R-:W-:-:S04]  /*1550*/  ISETP.GT.U32.AND P0, PT, R8, 0x1c0, PT ;  /* 0x000001c00800780c */ /* 0x000fc80003f04070 */
        /* <DEDUP_REMOVED lines=8> */
[----:B------:R-:W-:Y:S01]  /*15e0*/  FSEL R3, R15, R3, P0 ;  /* 0x000000030f037208 */ /* 0x000fe20000000000 */
[----:B------:R-:W-:Y:S06]  /*15f0*/  BRA `(.L_x_75) ;  /* 0x0000000c00f47947 */ /* 0x000fec0003800000 */
.L_x_61:
[----:B------:R-:W0:Y:S01]  /*1600*/  S2R R0, SR_TID.X ;  /* 0x0000000000007919 */ /* 0x000e220000002100 */
[----:B------:R-:W0:Y:S02]  /*1610*/  LDC.64 R4, c[0x0][0x380] ;  /* 0x0000e000ff047b82 */ /* 0x000e240000000a00 */
[----:B0-----:R-:W-:-:S05]  /*1620*/  IMAD.WIDE.U32 R4, R0, 0x8, R4 ;  /* 0x0000000800047825 */ /* 0x001fca00078e0004 */
[----:B------:R-:W2:Y:S04]  /*1630*/  LDG.E.64 R2, desc[UR6][R4.64] ;  /* 0x0000000604027981 */ /* 0x000ea8000c1e1b00 */
[----:B------:R-:W2:Y:S04]  /*1640*/  LDG.E.64 R6, desc[UR6][R4.64+0x1000] ;  /* 0x0010000604067981 */ /* 0x000ea8000c1e1b00 */
[----:B------:R-:W3:Y:S04]  /*1650*/  LDG.E.64 R10, desc[UR6][R4.64+0x2000] ;  /* 0x00200006040a7981 */ /* 0x000ee8000c1e1b00 */
[----:B------:R-:W4:Y:S04]  /*1660*/  LDG.E.64 R12, desc[UR6][R4.64+0x3000] ;  /* 0x00300006040c7981 */ /* 0x000f28000c1e1b00 */
[----:B------:R-:W5:Y:S04]  /*1670*/  LDG.E.64 R14, desc[UR6][R4.64+0x4000] ;  /* 0x00400006040e7981 */ /* 0x000f68000c1e1b00 */
[----:B------:R-:W5:Y:S04]  /*1680*/  LDG.E.64 R16, desc[UR6][R4.64+0x5000] ;  /* 0x0050000604107981 */ /* 0x000f68000c1e1b00 */
[----:B------:R-:W5:Y:S01]  /*1690*/  LDG.E.64 R18, desc[UR6][R4.64+0x6000] ;  /* 0x0060000604127981 */ /* 0x000f62000c1e1b00 */
[----:B--2---:R-:W-:-:S08]  /*16a0*/  DADD R2, R2, R6 ;  /* 0x0000000002027229 */ /* 0x004fd00000000006 */
[----:B---3--:R-:W-:-:S08]  /*16b0*/  DADD R2, R10, R2 ;  /* 0x000000000a027229 */ /* 0x008fd00000000002 */
[----:B----4-:R-:W-:Y:S01]  /*16c0*/  DADD R2, R12, R2 ;  /* 0x000000000c027229 */ /* 0x010fe20000000002 */
[----:B------:R-:W-:-:S04]  /*16d0*/  IADD3 R12, P1, PT, R8, -0xe00, RZ ;  /* 0xfffff200080c7810 */ /* 0x000fc80007f3e0ff */
[----:B------:R-:W-:Y:S02]  /*16e0*/  ISETP.GE.U32.AND P0, PT, R12, 0xe00, PT ;  /* 0x00000e000c00780c */ /* 0x000fe40003f06070 */
[----:B------:R-:W-:Y:S01]  /*16f0*/  IADD3.X R13, PT, PT, R9, -0x1, RZ, P1, !PT ;  /* 0xffffffff090d7810 */ /* 0x000fe20000ffe4ff */
[----:B-----5:R-:W-:-:S03]  /*1700*/  DADD R2, R14, R2 ;  /* 0x000000000e027229 */ /* 0x020fc60000000002 */
[----:B------:R-:W-:-:S05]  /*1710*/  ISETP.GE.U32.AND.EX P0, PT, R13, RZ, PT, P0 ;  /* 0x000000ff0d00720c */ /* 0x000fca0003f06100 */
[----:B------:R-:W-:-:S08]  /*1720*/  DADD R2, R16, R2 ;  /* 0x0000000010027229 */ /* 0x000fd00000000002 */
[----:B------:R-:W-:Y:S01]  /*1730*/  DADD R6, R18, R2 ;  /* 0x0000000012067229 */ /* 0x000fe20000000002 */
[----:B------:R-:W-:Y:S02]  /*1740*/  IMAD.MOV.U32 R3, RZ, RZ, 0xe00 ;  /* 0x00000e00ff037424 */ /* 0x000fe400078e00ff */
[----:B------:R-:W-:Y:S01]  /*1750*/  IMAD.MOV.U32 R2, RZ, RZ, RZ ;  /* 0x000000ffff027224 */ /* 0x000fe200078e00ff */
[----:B------:R-:W-:Y:S07]  /*1760*/  @!P0 BRA `(.L_x_76) ;  /* 0x0000000000748947 */ /* 0x000fee0003800000 */
[----:B------:R-:W0:Y:S01]  /*1770*/  LDC.64 R8, c[0x0][0x390] ;  /* 0x0000e400ff087b82 */ /* 0x000e220000000a00 */
[----:B------:R-:W-:Y:S02]  /*1780*/  IMAD.MOV.U32 R3, RZ, RZ, 0xe00 ;  /* 0x00000e00ff037424 */ /* 0x000fe400078e00ff */
[----:B------:R-:W-:-:S07]  /*1790*/  IMAD.MOV.U32 R2, RZ, RZ, RZ ;  /* 0x000000ffff027224 */ /* 0x000fce00078e00ff */
.L_x_78:
[----:B------:R-:W-:-:S04]  /*17a0*/  LEA R16, P0, R3, R4, 0x3 ;  /* 0x0000000403107211 */ /* 0x000fc800078018ff */
[----:B------:R-:W-:-:S05]  /*17b0*/  LEA.HI.X R17, R3, R5, R2, 0x3, P0 ;  /* 0x0000000503117211 */ /* 0x000fca00000f1c02 */
[----:B------:R-:W2:Y:S04]  /*17c0*/  LDG.E.64 R18, desc[UR6][R16.64] ;  /* 0x0000000610127981 */ /* 0x000ea8000c1e1b00 */
[----:B------:R-:W3:Y:S04]  /*17d0*/  LDG.E.64 R20, desc[UR6][R16.64+0x1000] ;  /* 0x0010000610147981 */ /* 0x000ee8000c1e1b00 */
[----:B------:R-:W4:Y:S04]  /*17e0*/  LDG.E.64 R22, desc[UR6][R16.64+0x2000] ;  /* 0x0020000610167981 */ /* 0x000f28000c1e1b00 */
[----:B------:R-:W5:Y:S04]  /*17f0*/  LDG.E.64 R24, desc[UR6][R16.64+0x3000] ;  /* 0x0030000610187981 */ /* 0x000f68000c1e1b00 */
[----:B------:R-:W5:Y:S04]  /*1800*/  LDG.E.64 R26, desc[UR6][R16.64+0x4000] ;  /* 0x00400006101a7981 */ /* 0x000f68000c1e1b00 */
[----:B------:R-:W5:Y:S04]  /*1810*/  LDG.E.64 R10, desc[UR6][R16.64+0x5000] ;  /* 0x00500006100a7981 */ /* 0x000f68000c1e1b00 */
[----:B------:R-:W5:Y:S01]  /*1820*/  LDG.E.64 R14, desc[UR6][R16.64+0x6000] ;  /* 0x00600006100e7981 */ /* 0x000f62000c1e1b00 */
[----:B--2---:R-:W-:Y:S01]  /*1830*/  DADD R18, R18, R6 ;  /* 0x0000000012127229 */ /* 0x004fe20000000006 */
[----:B0-----:R-:W-:-:S04]  /*1840*/  IADD3 R6, P1, PT, -R3, R8, RZ ;  /* 0x0000000803067210 */ /* 0x001fc80007f3e1ff */
[----:B------:R-:W-:Y:S01]  /*1850*/  ISETP.GE.U32.AND P0, PT, R6, 0xe00, PT ;  /* 0x00000e000600780c */ /* 0x000fe20003f06070 */
[----:B------:R-:W-:Y:S02]  /*1860*/  IMAD.X R6, R9, 0x1, ~R2, P1 ;  /* 0x0000000109067824 */ /* 0x000fe400008e0e02 */
[----:B---3--:R-:W-:-:S03]  /*1870*/  DADD R18, R20, R18 ;  /* 0x0000000014127229 */ /* 0x008fc60000000012 */
[----:B------:R-:W-:-:S05]  /*1880*/  ISETP.GE.U32.AND.EX P0, PT, R6, RZ, PT, P0 ;  /* 0x000000ff0600720c */ /* 0x000fca0003f06100 */
[----:B----4-:R-:W-:-:S08]  /*1890*/  DADD R18, R22, R18 ;  /* 0x0000000016127229 */ /* 0x010fd00000000012 */
[----:B-----5:R-:W-:-:S08]  /*18a0*/  DADD R18, R24, R18 ;  /* 0x0000000018127229 */ /* 0x020fd00000000012 */
[----:B------:R-:W-:-:S08]  /*18b0*/  DADD R18, R26, R18 ;  /* 0x000000001a127229 */ /* 0x000fd00000000012 */
[----:B------:R-:W-:-:S08]  /*18c0*/  DADD R10, R10, R18 ;  /* 0x000000000a0a7229 */ /* 0x000fd00000000012 */
[----:B------:R-:W-:Y:S01]  /*18d0*/  DADD R6, R14, R10 ;  /* 0x000000000e067229 */ /* 0x000fe2000000000a */
[----:B------:R-:W-:Y:S10]  /*18e0*/  @!P0 BRA `(.L_x_77) ;  /* 0x0000000800208947 */ /* 0x000ff40003800000 */
[----:B------:R-:W-:-:S05]  /*18f0*/  IADD3 R3, P0, PT, R3, 0xe00, RZ ;  /* 0x00000e0003037810 */ /* 0x000fca0007f1e0ff */
[----:B------:R-:W-:Y:S01]  /*1900*/  IMAD.X R2, RZ, RZ, R2, P0 ;  /* 0x000000ffff027224 */ /* 0x000fe200000e0602 */
[----:B------:R-:W-:-:S04]  /*1910*/  ISETP.GT.U32.AND P0, PT, R3, R12, PT ;  /* 0x0000000c0300720c */ /* 0x000fc80003f04070 */
[----:B------:R-:W-:-:S13]  /*1920*/  ISETP.GT.U32.AND.EX P0, PT, R2, R13, PT, P0 ;  /* 0x0000000d0200720c */ /* 0x000fda0003f04100 */
[----:B------:R-:W-:Y:S05]  /*1930*/  @!P0 BRA `(.L_x_78) ;  /* 0xfffffffc00988947 */ /* 0x000fea000383ffff */
.L_x_76:
[----:B------:R-:W-:Y:S01]  /*1940*/  IMAD.IADD R5, R8, 0x1, -R3 ;  /* 0x0000000108057824 */ /* 0x000fe200078e0a03 */
[----:B------:R-:W-:Y:S01]  /*1950*/  ISETP.GE.U32.AND P1, PT, R3, R8, PT ;  /* 0x000000080300720c */ /* 0x000fe20003f26070 */
[----:B------:R-:W-:Y:S03]  /*1960*/  BSSY.RECONVERGENT B1, `(.L_x_77) ;  /* 0x0000080000017945 */ /* 0x000fe60003800200 */
[----:B------:R-:W-:-:S04]  /*1970*/  ISETP.GE.AND P0, PT, R0, R5, PT ;  /* 0x000000050000720c */ /* 0x000fc80003f06270 */
[----:B------:R-:W-:-:S13]  /*1980*/  ISETP.GE.U32.OR.EX P0, PT, R2, R9, P0, P1 ;  /* 0x000000090200720c */ /* 0x000fda0000706510 */
[----:B------:R-:W-:Y:S05]  /*1990*/  @P0 BRA `(.L_x_79) ;  /* 0x0000000400f00947 */ /* 0x000fea0003800000 */
[----:B------:R-:W-:Y:S01]  /*19a0*/  LOP3.LUT R4, RZ, R0, RZ, 0x33, !PT ;  /* 0x00000000ff047212 */ /* 0x000fe200078e33ff */
[----:B------:R-:W-:Y:S01]  /*19b0*/  BSSY.RECONVERGENT B2, `(.L_x_80) ;  /* 0x0000038000027945 */ /* 0x000fe20003800200 */
[----:B------:R-:W-:Y:S02]  /*19c0*/  IMAD.MOV.U32 R42, RZ, RZ, R0 ;  /* 0x000000ffff2a7224 */ /* 0x000fe400078e0000 */
[----:B------:R-:W-:-:S04]  /*19d0*/  IADD3 R8, PT, PT, -R3, R8, R4 ;  /* 0x0000000803087210 */ /* 0x000fc80007ffe104 */
[C---:B------:R-:W-:Y:S02]  /*19e0*/  ISETP.GE.U32.AND P1, PT, R8.reuse, 0x1e00, PT ;  /* 0x00001e000800780c */ /* 0x040fe40003f26070 */
[----:B------:R-:W-:-:S04]  /*19f0*/  LEA.HI R4, R8, 0x1, RZ, 0x17 ;  /* 0x0000000108047811 */ /* 0x000fc800078fb8ff */
[----:B------:R-:W-:-:S04]  /*1a00*/  LOP3.LUT R5, R4, 0xf, RZ, 0xc0, !PT ;  /* 0x0000000f04057812 */ /* 0x000fc800078ec0ff */
[----:B------:R-:W-:-:S03]  /*1a10*/  ISETP.NE.AND P0, PT, R5, RZ, PT ;  /* 0x000000ff0500720c */ /* 0x000fc60003f05270 */
[----:B------:R-:W-:Y:S10]  /*1a20*/  @!P1 BRA `(.L_x_81) ;  /* 0x0000000000c09947 */ /* 0x000ff40003800000 */
[----:B------:R-:W0:Y:S01]  /*1a30*/  LDCU.64 UR4, c[0x0][0x380] ;  /* 0x00007000ff0477ac */ /* 0x000e220008000a00 */
[----:B------:R-:W-:Y:S01]  /*1a40*/  IADD3 R9, P2, PT, R0, R3, RZ ;  /* 0x0000000300097210 */ /* 0x000fe20007f5e0ff */
[----:B------:R-:W-:Y:S01]  /*1a50*/  IMAD.MOV.U32 R42, RZ, RZ, R0 ;  /* 0x000000ffff2a7224 */ /* 0x000fe200078e0000 */
[----:B------:R-:W-:-:S03]  /*1a60*/  LOP3.LUT R43, R4, 0xfffff0, RZ, 0xc0, !PT ;  /* 0x00fffff0042b7812 */ /* 0x000fc600078ec0ff */
[----:B------:R-:W-:Y:S02]  /*1a70*/  IMAD.X R10, RZ, RZ, R2, P2 ;  /* 0x000000ffff0a7224 */ /* 0x000fe400010e0602 */
[----:B------:R-:W-:Y:S01]  /*1a80*/  IMAD.MOV R43, RZ, RZ, -R43 ;  /* 0x000000ffff2b7224 */ /* 0x000fe200078e0a2b */
[----:B0-----:R-:W-:-:S04]  /*1a90*/  LEA R8, P1, R9, UR4, 0x3 ;  /* 0x0000000409087c11 */ /* 0x001fc8000f8218ff */
[----:B------:R-:W-:Y:S02]  /*1aa0*/  IADD3 R8, P2, PT, R8, 0x8000, RZ ;  /* 0x0000800008087810 */ /* 0x000fe40007f5e0ff */
[----:B------:R-:W-:-:S05]  /*1ab0*/  LEA.HI.X R9, R9, UR5, R10, 0x3, P1 ;  /* 0x0000000509097c11 */ /* 0x000fca00088f1c0a */
[----:B------:R-:W-:-:S07]  /*1ac0*/  IMAD.X R9, RZ, RZ, R9, P2 ;  /* 0x000000ffff097224 */ /* 0x000fce00010e0609 */
.L_x_82:
[----:B------:R-:W2:Y:S04]  /*1ad0*/  LDG.E.64 R10, desc[UR6][R8.64+-0x8000] ;  /* 0xff800006080a7981 */ /* 0x000ea8000c1e1b00 */
[----:B------:R-:W3:Y:S04]  /*1ae0*/  LDG.E.64 R12, desc[UR6][R8.64+-0x7000] ;  /* 0xff900006080c7981 */ /* 0x000ee8000c1e1b00 */
[----:B------:R-:W4:Y:S04]  /*1af0*/  LDG.E.64 R14, desc[UR6][R8.64+-0x6000] ;  /* 0xffa00006080e7981 */ /* 0x000f28000c1e1b00 */
[----:B------:R-:W5:Y:S04]  /*1b00*/  LDG.E.64 R16, desc[UR6][R8.64+-0x5000] ;  /* 0xffb0000608107981 */ /* 0x000f68000c1e1b00 */
        /* <DEDUP_REMOVED lines=11> */
[----:B------:R0:W5:Y:S01]  /*1bc0*/  LDG.E.64 R40, desc[UR6][R8.64+0x7000] ;  /* 0x0070000608287981 */ /* 0x000162000c1e1b00 */
[----:B------:R-:W-:-:S02]  /*1bd0*/  VIADD R43, R43, 0x10 ;  /* 0x000000102b2b7836 */ /* 0x000fc40000000000 */
        /* <DEDUP_REMOVED lines=21> */
.L_x_81:
[----:B------:R-:W-:Y:S05]  /*1d30*/  BSYNC.RECONVERGENT B2 ;  /* 0x0000000000027941 */ /* 0x000fea0003800200 */
.L_x_80:
[----:B------:R-:W-:Y:S05]  /*1d40*/  @!P0 BRA `(.L_x_79) ;  /* 0x0000000400048947 */ /* 0x000fea0003800000 */
[----:B------:R-:W-:Y:S01]  /*1d50*/  ISETP.GE.U32.AND P1, PT, R5, 0x8, PT ;  /* 0x000000080500780c */ /* 0x000fe20003f26070 */
[----:B------:R-:W-:Y:S01]  /*1d60*/  BSSY.RECONVERGENT B2, `(.L_x_83) ;  /* 0x000001a000027945 */ /* 0x000fe20003800200 */
[----:B------:R-:W-:-:S04]  /*1d70*/  LOP3.LUT R26, R4, 0x7, RZ, 0xc0, !PT ;  /* 0x00000007041a7812 */ /* 0x000fc800078ec0ff */
[----:B------:R-:W-:-:S07]  /*1d80*/  ISETP.NE.AND P0, PT, R26, RZ, PT ;  /* 0x000000ff1a00720c */ /* 0x000fce0003f05270 */
[----:B------:R-:W-:Y:S06]  /*1d90*/  @!P1 BRA `(.L_x_84) ;  /* 0x0000000000589947 */ /* 0x000fec0003800000 */
[----:B------:R-:W0:Y:S01]  /*1da0*/  LDCU.64 UR4, c[0x0][0x380] ;  /* 0x00007000ff0477ac */ /* 0x000e220008000a00 */
[----:B------:R-:W-:-:S05]  /*1db0*/  IADD3 R5, P1, PT, R42, R3, RZ ;  /* 0x000000032a057210 */ /* 0x000fca0007f3e0ff */
[----:B------:R-:W-:Y:S01]  /*1dc0*/  IMAD.X R10, RZ, RZ, R2, P1 ;  /* 0x000000ffff0a7224 */ /* 0x000fe200008e0602 */
[----:B0-----:R-:W-:-:S04]  /*1dd0*/  LEA R8, P1, R5, UR4, 0x3 ;  /* 0x0000000405087c11 */ /* 0x001fc8000f8218ff */
        /* <DEDUP_REMOVED lines=18> */
.L_x_84:
[----:B------:R-:W-:Y:S05]  /*1f00*/  BSYNC.RECONVERGENT B2 ;  /* 0x0000000000027941 */ /* 0x000fea0003800200 */
.L_x_83:
        /* <DEDUP_REMOVED lines=20> */
.L_x_86:
[----:B------:R-:W-:Y:S05]  /*2050*/  BSYNC.RECONVERGENT B2 ;  /* 0x0000000000027941 */ /* 0x000fea0003800200 */
.L_x_85:
[----:B------:R-:W-:Y:S05]  /*2060*/  @!P0 BRA `(.L_x_79) ;  /* 0x00000000003c8947 */ /* 0x000fea0003800000 */
[----:B------:R-:W0:Y:S01]  /*2070*/  LDCU.64 UR4, c[0x0][0x380] ;  /* 0x00007000ff0477ac */ /* 0x000e220008000a00 */
[----:B------:R-:W-:Y:S01]  /*2080*/  IADD3 R3, P0, PT, R42, R3, RZ ;  /* 0x000000032a037210 */ /* 0x000fe20007f1e0ff */
[----:B------:R-:W-:-:S04]  /*2090*/  IMAD.MOV R4, RZ, RZ, -R16 ;  /* 0x000000ffff047224 */ /* 0x000fc800078e0a10 */
[----:B------:R-:W-:Y:S01]  /*20a0*/  IMAD.X R2, RZ, RZ, R2, P0 ;  /* 0x000000ffff027224 */ /* 0x000fe200000e0602 */
[----:B0-----:R-:W-:-:S04]  /*20b0*/  LEA R5, P1, R3, UR4, 0x3 ;  /* 0x0000000403057c11 */ /* 0x001fc8000f8218ff */
[----:B------:R-:W-:-:S09]  /*20c0*/  LEA.HI.X R8, R3, UR5, R2, 0x3, P1 ;  /* 0x0000000503087c11 */ /* 0x000fd200088f1c02 */
.L_x_87:
        /* <DEDUP_REMOVED lines=9> */
.L_x_79:
[----:B------:R-:W-:Y:S05]  /*2160*/  BSYNC.RECONVERGENT B1 ;  /* 0x0000000000017941 */ /* 0x000fea0003800200 */
.L_x_77:
        /* <DEDUP_REMOVED lines=40> */
[----:B------:R-:W-:-:S03]  /*23f0*/  FSEL R5, R5, R3, P0 ;  /* 0x0000000305057208 */ /* 0x000fc60000000000 */
[----:B0-----:R-:W-:Y:S02]  /*2400*/  IMAD.MOV.U32 R2, RZ, RZ, R0 ;  /* 0x000000ffff027224 */ /* 0x001fe400078e0000 */
[----:B------:R-:W-:-:S04]  /*2410*/  IMAD.MOV.U32 R3, RZ, RZ, R5 ;  /* 0x000000ffff037224 */ /* 0x000fc800078e0005 */
[----:B------:R-:W-:Y:S05]  /*2420*/  @P1 BRA `(.L_x_75) ;  /* 0x0000000000681947 */ /* 0x000fea0003800000 */
        /* <DEDUP_REMOVED lines=26> */
.L_x_75:
[----:B------:R-:W-:Y:S05]  /*25d0*/  BSYNC.RECONVERGENT B0 ;  /* 0x0000000000007941 */ /* 0x000fea0003800200 */
.L_x_60:
[----:B------:R-:W-:Y:S05]  /*25e0*/  @P1 EXIT ;  /* 0x000000000000194d */ /* 0x000fea0003800000 */
[----:B------:R-:W0:Y:S01]  /*25f0*/  LDCU.64 UR4, c[0x0][0x3a0] ;  /* 0x00007400ff0477ac */ /* 0x000e220008000a00 */
[----:B------:R-:W1:Y:S01]  /*2600*/  LDC.64 R4, c[0x0][0x388] ;  /* 0x0000e200ff047b82 */ /* 0x000e620000000a00 */
[----:B0-----:R-:W-:-:S07]  /*2610*/  DADD R2, R2, UR4 ;  /* 0x0000000402027e29 */ /* 0x001fce0008000000 */
[----:B-1----:R-:W-:Y:S01]  /*2620*/  STG.E.64 desc[UR6][R4.64], R2 ;  /* 0x0000000204007986 */ /* 0x002fe2000c101b06 */
[----:B------:R-:W-:Y:S05]  /*2630*/  EXIT ;  /* 0x000000000000794d */ /* 0x000fea0003800000 */
.L_x_88:
        /* <DEDUP_REMOVED lines=12> */
.L_x_290:


//--------------------- .text._ZN3cub18CUB_300001_SM_10006detail6reduce28DeviceReduceSingleTileKernelINS2_10policy_hubIdjN4cuda3std3__44plusIdEEE10Policy1000EPdSC_iS9_ddNS7_10__identityEEEvT0_T1_T2_T3_T4_T6_ --------------------------
	.section	.text._ZN3cub18CUB_300001_SM_10006detail6reduce28DeviceReduceSingleTileKernelINS2_10policy_hubIdjN4cuda3std3__44plusIdEEE10Policy1000EPdSC_iS9_ddNS7_10__identityEEEvT0_T1_T2_T3_T4_T6_,"ax",@progbits
	.align	128
        .global         _ZN3cub18CUB_300001_SM_10006detail6reduce28DeviceReduceSingleTileKernelINS2_10policy_hubIdjN4cuda3std3__44plusIdEEE10Policy1000EPdSC_iS9_ddNS7_10__identityEEEvT0_T1_T2_T3_T4_T6_
        .type           _ZN3cub18CUB_300001_SM_10006detail6reduce28DeviceReduceSingleTileKernelINS2_10policy_hubIdjN4cuda3std3__44plusIdEEE10Policy1000EPdSC_iS9_ddNS7_10__identityEEEvT0_T1_T2_T3_T4_T6_,@function
        .size           _ZN3cub18CUB_300001_SM_10006detail6reduce28DeviceReduceSingleTileKernelINS2_10policy_hubIdjN4cuda3std3__44plusIdEEE10Policy1000EPdSC_iS9_ddNS7_10__identityEEEvT0_T1_T2_T3_T4_T6_,(.L_x_291 - _ZN3cub18CUB_300001_SM_10006detail6reduce28DeviceReduceSingleTileKernelINS2_10policy_hubIdjN4cuda3std3__44plusIdEEE10Policy1000EPdSC_iS9_ddNS7_10__identityEEEvT0_T1_T2_T3_T4_T6_)
        .other          _ZN3cub18CUB_300001_SM_10006detail6reduce28DeviceReduceSingleTileKernelINS2_10policy_hubIdjN4cuda3std3__44plusIdEEE10Policy1000EPdSC_iS9_ddNS7_10__identityEEEvT0_T1_T2_T3_T4_T6_,@"STO_CUDA_ENTRY STV_DEFAULT"
_ZN3cub18CUB_300001_SM_10006detail6reduce28DeviceReduceSingleTileKernelINS2_10policy_hubIdjN4cuda3std3__44plusIdEEE10Policy1000EPdSC_iS9_ddNS7_10__identityEEEvT0_T1_T2_T3_T4_T6_:
.text._ZN3cub18CUB_300001_SM_10006detail6reduce28DeviceReduceSingleTileKernelINS2_10policy_hubIdjN4cuda3std3__44plusIdEEE10Policy1000EPdSC_iS9_ddNS7_10__identityEEEvT0_T1_T2_T3_T4_T6_:
        /* <DEDUP_REMOVED lines=13> */
.L_x_89:
        /* <DEDUP_REMOVED lines=13> */
.L_x_93:
[----:B------:R-:W-:Y:S05]  /*01a0*/  BSYNC.RECONVERGENT B1 ;  /* 0x0000000000017941 */ /* 0x000fea0003800200 */
.L_x_92:
[----:B------:R-:W-:Y:S01]  /*01b0*/  ISETP.GE.AND P0, PT, R5, R4, PT ;  /* 0x000000040500720c */ /* 0x000fe20003f06270 */
[----:B------:R-:W-:-:S12]  /*01c0*/  BSSY.RECONVERGENT B1, `(.L_x_94) ;  /* 0x0000078000017945 */ /* 0x000fd80003800200 */
[----:B------:R-:W-:Y:S05]  /*01d0*/  @P0 BRA `(.L_x_95) ;  /* 0x0000000400d80947 */ /* 0x000fea0003800000 */
[----:B------:R-:W-:Y:S01]  /*01e0*/  LOP3.LUT R9, RZ, R5, RZ, 0x33, !PT ;  /* 0x00000005ff097212 */ /* 0x000fe200078e33ff */
[----:B------:R-:W-:Y:S04]  /*01f0*/  BSSY.RECONVERGENT B2, `(.L_x_96) ;  /* 0x0000019000027945 */ /* 0x000fe80003800200 */
[----:B------:R-:W-:-:S04]  /*0200*/  IMAD.IADD R9, R9, 0x1, R4 ;  /* 0x0000000109097824 */ /* 0x000fc800078e0204 */
[C---:B------:R-:W-:Y:S01]  /*0210*/  IMAD.HI.U32 R0, R9.reuse, -0x33333333, RZ ;  /* 0xcccccccd09007827 */ /* 0x040fe200078e00ff */
[----:B------:R-:W-:-:S04]  /*0220*/  ISETP.GE.U32.AND P0, PT, R9, 0x780, PT ;  /* 0x000007800900780c */ /* 0x000fc80003f06070 */
[----:B------:R-:W-:-:S04]  /*0230*/  SHF.R.U32.HI R0, RZ, 0x9, R0 ;  /* 0x00000009ff007819 */ /* 0x000fc80000011600 */
[----:B------:R-:W-:-:S04]  /*0240*/  LOP3.LUT R2, R0, 0x3, RZ, 0xc0, !PT ;  /* 0x0000000300027812 */ /* 0x000fc800078ec0ff */
[----:B------:R-:W-:-:S13]  /*0250*/  ISETP.NE.AND P1, PT, R2, 0x3, PT ;  /* 0x000000030200780c */ /* 0x000fda0003f25270 */
[----:B------:R-:W-:Y:S05]  /*0260*/  @!P1 BRA `(.L_x_97) ;  /* 0x0000000000449947 */ /* 0x000fea0003800000 */
[----:B------:R-:W0:Y:S01]  /*0270*/  LDC.64 R8, c[0x0][0x380] ;  /* 0x0000e000ff087b82 */ /* 0x000e220000000a00 */
[----:B------:R-:W-:-:S05]  /*0280*/  VIADD R0, R0, 0x1 ;  /* 0x0000000100007836 */ /* 0x000fca0000000000 */
[----:B------:R-:W-:-:S05]  /*0290*/  LOP3.LUT R0, R0, 0x3, RZ, 0xc0, !PT ;  /* 0x0000000300007812 */ /* 0x000fca00078ec0ff */
[----:B------:R-:W-:Y:S02]  /*02a0*/  IMAD.MOV R0, RZ, RZ, -R0 ;  /* 0x000000ffff007224 */ /* 0x000fe400078e0a00 */
[----:B0-----:R-:W-:-:S04]  /*02b0*/  IMAD.WIDE.U32 R8, R5, 0x8, R8 ;  /* 0x0000000805087825 */ /* 0x001fc800078e0008 */
[----:B------:R-:W-:Y:S02]  /*02c0*/  IMAD.MOV.U32 R2, RZ, RZ, R8 ;  /* 0x000000ffff027224 */ /* 0x000fe400078e0008 */
[----:B------:R-:W-:-:S07]  /*02d0*/  IMAD.MOV.U32 R11, RZ, RZ, R9 ;  /* 0x000000ffff0b7224 */ /* 0x000fce00078e0009 */
.L_x_98:
        /* <DEDUP_REMOVED lines=10> */
.L_x_97:
[----:B------:R-:W-:Y:S05]  /*0380*/  BSYNC.RECONVERGENT B2 ;  /* 0x0000000000027941 */ /* 0x000fea0003800200 */
.L_x_96:
        /* <DEDUP_REMOVED lines=8> */
.L_x_101:
        /* <DEDUP_REMOVED lines=43> */
.L_x_100:
[----:B------:R-:W-:Y:S05]  /*06c0*/  BSYNC.RECONVERGENT B2 ;  /* 0x0000000000027941 */ /* 0x000fea0003800200 */
.L_x_99:
        /* <DEDUP_REMOVED lines=26> */
.L_x_103:
[----:B------:R-:W-:Y:S05]  /*0870*/  BSYNC.RECONVERGENT B2 ;  /* 0x0000000000027941 */ /* 0x000fea0003800200 */
.L_x_102:
        /* <DEDUP_REMOVED lines=12> */
.L_x_95:
[----:B------:R-:W-:Y:S05]  /*0940*/  BSYNC.RECONVERGENT B1 ;  /* 0x0000000000017941 */ /* 0x000fea0003800200 */
.L_x_94:
        /* <DEDUP_REMOVED lines=47> */
[----:B------:R-:W0:Y:S04]  /*0c40*/  LDS.128 R8, [UR4+0x20] ;  /* 0x00002004ff087984 */ /* 0x000e280008000c00 */
[----:B------:R-:W1:Y:S04]  /*0c50*/  LDS.128 R16, [UR4+0x30] ;  /* 0x00003004ff107984 */ /* 0x000e680008000c00 */
[----:B--2---:R-:W2:Y:S01]  /*0c60*/  LDS.128 R4, [UR4+0x40] ;  /* 0x00004004ff047984 */ /* 0x004ea20008000c00 */
[----:B0-----:R-:W-:-:S03]  /*0c70*/  DADD R8, R12, R8 ;  /* 0x000000000c087229 */ /* 0x001fc60000000008 */
[----:B------:R-:W-:Y:S05]  /*0c80*/  LDS.128 R12, [UR4+0x60] ;  /* 0x00006004ff0c7984 */ /* 0x000fea0008000c00 */
[----:B------:R-:W-:Y:S02]  /*0c90*/  DADD R2, R8, R10 ;  /* 0x0000000008027229 */ /* 0x000fe4000000000a */
[----:B------:R-:W0:Y:S06]  /*0ca0*/  LDS.128 R8, [UR4+0x50] ;  /* 0x00005004ff087984 */ /* 0x000e2c0008000c00 */
[----:B-1----:R-:W-:-:S08]  /*0cb0*/  DADD R2, R2, R16 ;  /* 0x0000000002027229 */ /* 0x002fd00000000010 */
[----:B------:R-:W-:-:S08]  /*0cc0*/  DADD R2, R2, R18 ;  /* 0x0000000002027229 */ /* 0x000fd00000000012 */
[----:B--2---:R-:W-:-:S08]  /*0cd0*/  DADD R2, R2, R4 ;  /* 0x0000000002027229 */ /* 0x004fd00000000004 */
[----:B------:R-:W-:Y:S01]  /*0ce0*/  DADD R2, R2, R6 ;  /* 0x0000000002027229 */ /* 0x000fe20000000006 */
[----:B------:R-:W1:Y:S07]  /*0cf0*/  LDS.128 R4, [UR4+0x70] ;  /* 0x00007004ff047984 */ /* 0x000e6e0008000c00 */
[----:B0-----:R-:W-:-:S08]  /*0d00*/  DADD R2, R2, R8 ;  /* 0x0000000002027229 */ /* 0x001fd00000000008 */
[----:B------:R-:W-:Y:S01]  /*0d10*/  DADD R2, R2, R10 ;  /* 0x0000000002027229 */ /* 0x000fe2000000000a */
[----:B------:R-:W0:Y:S07]  /*0d20*/  LDS.128 R8, [UR4+0x80] ;  /* 0x00008004ff087984 */ /* 0x000e2e0008000c00 */
[----:B------:R-:W-:-:S08]  /*0d30*/  DADD R2, R2, R12 ;  /* 0x0000000002027229 */ /* 0x000fd0000000000c */
[----:B------:R-:W-:Y:S01]  /*0d40*/  DADD R2, R2, R14 ;  /* 0x0000000002027229 */ /* 0x000fe2000000000e */
[----:B------:R-:W2:Y:S07]  /*0d50*/  LDS.128 R12, [UR4+0x90] ;  /* 0x00009004ff0c7984 */ /* 0x000eae0008000c00 */
[----:B-1----:R-:W-:-:S08]  /*0d60*/  DADD R2, R2, R4 ;  /* 0x0000000002027229 */ /* 0x002fd00000000004 */
[----:B------:R-:W-:Y:S01]  /*0d70*/  DADD R2, R2, R6 ;  /* 0x0000000002027229 */ /* 0x000fe20000000006 */
[----:B------:R-:W1:Y:S07]  /*0d80*/  LDS.128 R4, [UR4+0xa0] ;  /* 0x0000a004ff047984 */ /* 0x000e6e0008000c00 */
[----:B0-----:R-:W-:Y:S01]  /*0d90*/  DADD R2, R2, R8 ;  /* 0x0000000002027229 */ /* 0x001fe20000000008 */
[----:B------:R-:W0:Y:S07]  /*0da0*/  LDS.64 R8, [UR4+0xb0] ;  /* 0x0000b004ff087984 */ /* 0x000e2e0008000a00 */
[----:B------:R-:W-:-:S08]  /*0db0*/  DADD R2, R2, R10 ;  /* 0x0000000002027229 */ /* 0x000fd0000000000a */
[----:B--2---:R-:W-:-:S08]  /*0dc0*/  DADD R2, R2, R12 ;  /* 0x0000000002027229 */ /* 0x004fd0000000000c */
[----:B------:R-:W-:-:S08]  /*0dd0*/  DADD R2, R2, R14 ;  /* 0x0000000002027229 */ /* 0x000fd0000000000e */
[----:B-1----:R-:W-:-:S08]  /*0de0*/  DADD R2, R2, R4 ;  /* 0x0000000002027229 */ /* 0x002fd00000000004 */
[----:B------:R-:W-:-:S08]  /*0df0*/  DADD R2, R2, R6 ;  /* 0x0000000002027229 */ /* 0x000fd00000000006 */
[----:B0-----:R-:W-:Y:S01]  /*0e00*/  DADD R12, R2, R8 ;  /* 0x00000000020c7229 */ /* 0x001fe20000000008 */
[----:B------:R-:W-:Y:S10]  /*0e10*/  BRA `(.L_x_105) ;  /* 0x0000001800487947 */ /* 0x000ff40003800000 */
.L_x_104:
        /* <DEDUP_REMOVED lines=32> */
[----:B------:R-:W-:Y:S01]  /*1020*/  VIADD R0, R2, 0x10 ;  /* 0x0000001002007836 */ /* 0x000fe20000000000 */
[----:B------:R-:W-:Y:S02]  /*1030*/  @!P1 SHF.R.U32.HI R2, RZ, 0x2, R3 ;  /* 0x00000002ff029819 */ /* 0x000fe40000011603 */
[----:B------:R-:W1:Y:S02]  /*1040*/  SHFL.DOWN PT, R7, R11, 0x8, R5 ;  /* 0x090000000b077989 */ /* 0x000e6400000e0005 */
[----:B------:R-:W-:Y:S01]  /*1050*/  @!P1 LOP3.LUT R2, R2, 0xf8, RZ, 0xc0, !PT ;  /* 0x000000f802029812 */ /* 0x000fe200078ec0ff */
[----:B-1----:R-:W-:-:S10]  /*1060*/  DADD R6, R6, R10 ;  /* 0x0000000006067229 */ /* 0x002fd4000000000a */
[----:B------:R-:W-:Y:S02]  /*1070*/  FSEL R8, R10, R6, P0 ;  /* 0x000000060a087208 */ /* 0x000fe40000000000 */
[----:B------:R-:W-:Y:S02]  /*1080*/  FSEL R9, R11, R7, P0 ;  /* 0x000000070b097208 */ /* 0x000fe40000000000 */
[----:B------:R-:W-:Y:S01]  /*1090*/  @!P1 MOV R10, 0x400 ;  /* 0x00000400000a9802 */ /* 0x000fe20000000f00 */
[----:B------:R-:W-:Y:S01]  /*10a0*/  SHFL.DOWN PT, R6, R8, 0x10, R5 ;  /* 0x0a00000008067989 */ /* 0x000fe200000e0005 */
[----:B------:R-:W-:Y:S02]  /*10b0*/  ISETP.GT.AND P0, PT, R0, R5, PT ;  /* 0x000000050000720c */ /* 0x000fe40003f04270 */
[----:B0-----:R-:W-:Y:S01]  /*10c0*/  @!P1 LEA R11, R13, R10, 0x18 ;  /* 0x0000000a0d0b9211 */ /* 0x001fe200078ec0ff */
        /* <DEDUP_REMOVED lines=13> */
[----:B------:R-:W0:Y:S04]  /*11a0*/  LDS.128 R16, [UR4+0x20] ;  /* 0x00002004ff107984 */ /* 0x000e280008000c00 */
[----:B-1----:R-:W1:Y:S01]  /*11b0*/  LDS.128 R8, [UR4+0x30] ;  /* 0x00003004ff087984 */ /* 0x002e620008000c00 */
[----:B0-----:R-:W-:-:S10]  /*11c0*/  DADD R16, R12, R16 ;  /* 0x000000000c107229 */ /* 0x001fd40000000010 */
[----:B------:R-:W-:Y:S02]  /*11d0*/  FSEL R2, R16, R12, P1 ;  /* 0x0000000c10027208 */ /* 0x000fe40000800000 */
[----:B------:R-:W-:Y:S02]  /*11e0*/  FSEL R3, R17, R13, P1 ;  /* 0x0000000d11037208 */ /* 0x000fe40000800000 */
[----:B------:R-:W-:Y:S01]  /*11f0*/  ISETP.GT.AND P1, PT, R4, 0x40, PT ;  /* 0x000000400400780c */ /* 0x000fe20003f24270 */
[----:B------:R-:W0:Y:S03]  /*1200*/  LDS.128 R12, [UR4+0x40] ;  /* 0x00004004ff0c7984 */ /* 0x000e260008000c00 */
        /* <DEDUP_REMOVED lines=65> */
[----:B------:R-:W1:Y:S01]  /*1620*/  LDS.64 R2, [UR4+0xb0] ;  /* 0x0000b004ff027984 */ /* 0x000e620008000a00 */
        /* <DEDUP_REMOVED lines=11> */
[----:B------:R-:W-:Y:S01]  /*16e0*/  FSEL R13, R3, R7, P1 ;  /* 0x00000007030d7208 */ /* 0x000fe20000800000 */
[----:B------:R-:W-:Y:S06]  /*16f0*/  BRA `(.L_x_105) ;  /* 0x0000001000107947 */ /* 0x000fec0003800000 */
.L_x_91:
[----:B------:R-:W0:Y:S01]  /*1700*/  S2R R0, SR_TID.X ;  /* 0x0000000000007919 */ /* 0x000e220000002100 */
[----:B------:R-:W0:Y:S02]  /*1710*/  LDC.64 R6, c[0x0][0x380] ;  /* 0x0000e000ff067b82 */ /* 0x000e240000000a00 */
[----:B0-----:R-:W-:-:S05]  /*1720*/  IMAD.WIDE.U32 R6, R0, 0x8, R6 ;  /* 0x0000000800067825 */ /* 0x001fca00078e0006 */
[----:B------:R-:W2:Y:S04]  /*1730*/  LDG.E.64.CONSTANT R20, desc[UR6][R6.64] ;  /* 0x0000000606147981 */ /* 0x000ea8000c1e9b00 */
[----:B------:R-:W2:Y:S04]  /*1740*/  LDG.E.64.CONSTANT R2, desc[UR6][R6.64+0x1400] ;  /* 0x0014000606027981 */ /* 0x000ea8000c1e9b00 */
[----:B------:R-:W3:Y:S04]  /*1750*/  LDG.E.64.CONSTANT R8, desc[UR6][R6.64+0x2800] ;  /* 0x0028000606087981 */ /* 0x000ee8000c1e9b00 */
[----:B------:R-:W4:Y:S04]  /*1760*/  LDG.E.64.CONSTANT R10, desc[UR6][R6.64+0x3c00] ;  /* 0x003c0006060a7981 */ /* 0x000f28000c1e9b00 */
[----:B------:R-:W5:Y:S04]  /*1770*/  LDG.E.64.CONSTANT R12, desc[UR6][R6.64+0x5000] ;  /* 0x00500006060c7981 */ /* 0x000f68000c1e9b00 */
[----:B------:R-:W5:Y:S04]  /*1780*/  LDG.E.64.CONSTANT R14, desc[UR6][R6.64+0x6400] ;  /* 0x00640006060e7981 */ /* 0x000f68000c1e9b00 */
[----:B------:R-:W5:Y:S04]  /*1790*/  LDG.E.64.CONSTANT R16, desc[UR6][R6.64+0x7800] ;  /* 0x0078000606107981 */ /* 0x000f68000c1e9b00 */
[----:B------:R-:W5:Y:S01]  /*17a0*/  LDG.E.64.CONSTANT R18, desc[UR6][R6.64+0x8c00] ;  /* 0x008c000606127981 */ /* 0x000f62000c1e9b00 */
[----:B------:R-:W-:Y:S01]  /*17b0*/  ISETP.GE.U32.AND P0, PT, R4, 0x2800, PT ;  /* 0x000028000400780c */ /* 0x000fe20003f06070 */
[----:B--2---:R-:W-:-:S08]  /*17c0*/  DADD R2, R20, R2 ;  /* 0x0000000014027229 */ /* 0x004fd00000000002 */
[----:B---3--:R-:W-:Y:S01]  /*17d0*/  DADD R2, R8, R2 ;  /* 0x0000000008027229 */ /* 0x008fe20000000002 */
[----:B------:R-:W-:-:S07]  /*17e0*/  IMAD.MOV.U32 R9, RZ, RZ, 0x1400 ;  /* 0x00001400ff097424 */ /* 0x000fce00078e00ff */
[----:B----4-:R-:W-:-:S08]  /*17f0*/  DADD R2, R10, R2 ;  /* 0x000000000a027229 */ /* 0x010fd00000000002 */
[----:B-----5:R-:W-:-:S08]  /*1800*/  DADD R2, R12, R2 ;  /* 0x000000000c027229 */ /* 0x020fd00000000002 */
[----:B------:R-:W-:-:S08]  /*1810*/  DADD R2, R14, R2 ;  /* 0x000000000e027229 */ /* 0x000fd00000000002 */
[----:B------:R-:W-:-:S08]  /*1820*/  DADD R2, R16, R2 ;  /* 0x0000000010027229 */ /* 0x000fd00000000002 */
[----:B------:R-:W-:Y:S01]  /*1830*/  DADD R2, R18, R2 ;  /* 0x0000000012027229 */ /* 0x000fe20000000002 */
[----:B------:R-:W-:Y:S10]  /*1840*/  @!P0 BRA `(.L_x_106) ;  /* 0x00000000006c8947 */ /* 0x000ff40003800000 */
[----:B------:R-:W0:Y:S01]  /*1850*/  LDC R26, c[0x0][0x390] ;  /* 0x0000e400ff1a7b82 */ /* 0x000e220000000800 */
[----:B------:R-:W-:Y:S02]  /*1860*/  VIADD R8, R4, 0xffffec00 ;  /* 0xffffec0004087836 */ /* 0x000fe40000000000 */
[----:B------:R-:W-:-:S07]  /*1870*/  IMAD.MOV.U32 R9, RZ, RZ, 0x1400 ;  /* 0x00001400ff097424 */ /* 0x000fce00078e00ff */
.L_x_108:
[----:B------:R-:W-:-:S05]  /*1880*/  IMAD.WIDE R12, R9, 0x8, R6 ;  /* 0x00000008090c7825 */ /* 0x000fca00078e0206 */
[----:B------:R-:W2:Y:S04]  /*1890*/  LDG.E.64.CONSTANT R4, desc[UR6][R12.64] ;  /* 0x000000060c047981 */ /* 0x000ea8000c1e9b00 */
[----:B------:R-:W3:Y:S04]  /*18a0*/  LDG.E.64.CONSTANT R14, desc[UR6][R12.64+0x1400] ;  /* 0x001400060c0e7981 */ /* 0x000ee8000c1e9b00 */
[----:B------:R-:W4:Y:S04]  /*18b0*/  LDG.E.64.CONSTANT R16, desc[UR6][R12.64+0x2800] ;  /* 0x002800060c107981 */ /* 0x000f28000c1e9b00 */
[----:B------:R-:W5:Y:S04]  /*18c0*/  LDG.E.64.CONSTANT R18, desc[UR6][R12.64+0x3c00] ;  /* 0x003c00060c127981 */ /* 0x000f68000c1e9b00 */
        /* <DEDUP_REMOVED lines=8> */
[----:B------:R-:W-:-:S08]  /*1950*/  DADD R4, R20, R4 ;  /* 0x0000000014047229 */ /* 0x000fd00000000004 */
[----:B------:R-:W-:Y:S01]  /*1960*/  DADD R22, R22, R4 ;  /* 0x0000000016167229 */ /* 0x000fe20000000004 */
[----:B0-----:R-:W-:-:S04]  /*1970*/  IMAD.MOV.U32 R4, RZ, RZ, R26 ;  /* 0x000000ffff047224 */ /* 0x001fc800078e001a */
[----:B------:R-:W-:-:S03]  /*1980*/  IMAD.IADD R2, R4, 0x1, -R9 ;  /* 0x0000000104027824 */ /* 0x000fc600078e0a09 */
[----:B------:R-:W-:Y:S02]  /*1990*/  DADD R22, R24, R22 ;  /* 0x0000000018167229 */ /* 0x000fe40000000016 */
[----:B------:R-:W-:-:S06]  /*19a0*/  ISETP.GE.AND P0, PT, R2, 0x1400, PT ;  /* 0x000014000200780c */ /* 0x000fcc0003f06270 */
[----:B------:R-:W-:-:S07]  /*19b0*/  DADD R2, R10, R22 ;  /* 0x000000000a027229 */ /* 0x000fce0000000016 */
[----:B------:R-:W-:Y:S05]  /*19c0*/  @!P0 BRA `(.L_x_107) ;  /* 0x0000000800348947 */ /* 0x000fea0003800000 */
[----:B------:R-:W-:-:S05]  /*19d0*/  VIADD R9, R9, 0x1400 ;  /* 0x0000140009097836 */ /* 0x000fca0000000000 */
[----:B------:R-:W-:-:S13]  /*19e0*/  ISETP.GT.AND P0, PT, R9, R8, PT ;  /* 0x000000080900720c */ /* 0x000fda0003f04270 */
[----:B------:R-:W-:Y:S05]  /*19f0*/  @!P0 BRA `(.L_x_108) ;  /* 0xfffffffc00a08947 */ /* 0x000fea000383ffff */
.L_x_106:
[----:B------:R-:W-:-:S13]  /*1a00*/  ISETP.GE.AND P0, PT, R9, R4, PT ;  /* 0x000000040900720c */ /* 0x000fda0003f06270 */
[----:B------:R-:W-:Y:S05]  /*1a10*/  @P0 BRA `(.L_x_107) ;  /* 0x0000000800200947 */ /* 0x000fea0003800000 */
[----:B------:R-:W-:Y:S01]  /*1a20*/  IMAD.IADD R39, R4, 0x1, -R9 ;  /* 0x0000000104277824 */ /* 0x000fe200078e0a09 */
[----:B------:R-:W-:Y:S04]  /*1a30*/  BSSY.RECONVERGENT B1, `(.L_x_107) ;  /* 0x0000086000017945 */ /* 0x000fe80003800200 */
[----:B------:R-:W-:-:S13]  /*1a40*/  ISETP.GE.AND P0, PT, R0, R39, PT ;  /* 0x000000270000720c */ /* 0x000fda0003f06270 */
[----:B------:R-:W-:Y:S05]  /*1a50*/  @P0 BRA `(.L_x_109) ;  /* 0x00000008000c0947 */ /* 0x000fea0003800000 */
[----:B------:R-:W-:Y:S01]  /*1a60*/  LOP3.LUT R5, RZ, R0, RZ, 0x33, !PT ;  /* 0x00000000ff057212 */ /* 0x000fe200078e33ff */
[----:B------:R-:W-:Y:S01]  /*1a70*/  BSSY.RECONVERGENT B2, `(.L_x_110) ;  /* 0x0000017000027945 */ /* 0x000fe20003800200 */
[----:B------:R-:W-:Y:S02]  /*1a80*/  IMAD.MOV.U32 R38, RZ, RZ, R0 ;  /* 0x000000ffff267224 */ /* 0x000fe400078e0000 */
[----:B------:R-:W-:-:S04]  /*1a90*/  IADD3 R5, PT, PT, -R9, R4, R5 ;  /* 0x0000000409057210 */ /* 0x000fc80007ffe105 */
[C---:B------:R-:W-:Y:S01]  /*1aa0*/  ISETP.GE.U32.AND P1, PT, R5.reuse, 0x780, PT ;  /* 0x000007800500780c */ /* 0x040fe20003f26070 */
[----:B------:R-:W-:-:S05]  /*1ab0*/  IMAD.HI.U32 R4, R5, -0x33333333, RZ ;  /* 0xcccccccd05047827 */ /* 0x000fca00078e00ff */
[----:B------:R-:W-:-:S04]  /*1ac0*/  SHF.R.U32.HI R4, RZ, 0x9, R4 ;  /* 0x00000009ff047819 */ /* 0x000fc80000011604 */
[----:B------:R-:W-:-:S04]  /*1ad0*/  LOP3.LUT R6, R4, 0x3, RZ, 0xc0, !PT ;  /* 0x0000000304067812 */ /* 0x000fc800078ec0ff */
[----:B------:R-:W-:-:S13]  /*1ae0*/  ISETP.NE.AND P0, PT, R6, 0x3, PT ;  /* 0x000000030600780c */ /* 0x000fda0003f05270 */
[----:B------:R-:W-:Y:S05]  /*1af0*/  @!P0 BRA `(.L_x_111) ;  /* 0x0000000000388947 */ /* 0x000fea0003800000 */
[----:B------:R-:W0:Y:S01]  /*1b00*/  LDC.64 R6, c[0x0][0x380] ;  /* 0x0000e000ff067b82 */ /* 0x000e220000000a00 */
[----:B------:R-:W-:Y:S02]  /*1b10*/  VIADD R4, R4, 0x1 ;  /* 0x0000000104047836 */ /* 0x000fe40000000000 */
[----:B------:R-:W-:Y:S02]  /*1b20*/  IMAD.IADD R11, R0, 0x1, R9 ;  /* 0x00000001000b7824 */ /* 0x000fe400078e0209 */
[----:B------:R-:W-:Y:S01]  /*1b30*/  IMAD.MOV.U32 R38, RZ, RZ, R0 ;  /* 0x000000ffff267224 */ /* 0x000fe200078e0000 */
[----:B------:R-:W-:-:S05]  /*1b40*/  LOP3.LUT R4, R4, 0x3, RZ, 0xc0, !PT ;  /* 0x0000000304047812 */ /* 0x000fca00078ec0ff */
[----:B------:R-:W-:-:S07]  /*1b50*/  IMAD.MOV R8, RZ, RZ, -R4 ;  /* 0x000000ffff087224 */ /* 0x000fce00078e0a04 */
.L_x_112:
[----:B0-----:R-:W-:-:S06]  /*1b60*/  IMAD.WIDE.U32 R4, R11, 0x8, R6 ;  /* 0x000000080b047825 */ /* 0x001fcc00078e0006 */
[----:B------:R-:W2:Y:S01]  /*1b70*/  LDG.E.64.CONSTANT R4, desc[UR6][R4.64] ;  /* 0x0000000604047981 */ /* 0x000ea2000c1e9b00 */
[----:B------:R-:W-:Y:S02]  /*1b80*/  VIADD R8, R8, 0x1 ;  /* 0x0000000108087836 */ /* 0x000fe40000000000 */
[----:B------:R-:W-:Y:S02]  /*1b90*/  VIADD R38, R38, 0x280 ;  /* 0x0000028026267836 */ /* 0x000fe40000000000 */
[----:B------:R-:W-:Y:S01]  /*1ba0*/  VIADD R11, R11, 0x280 ;  /* 0x000002800b0b7836 */ /* 0x000fe20000000000 */
[----:B------:R-:W-:Y:S01]  /*1bb0*/  ISETP.NE.AND P0, PT, R8, RZ, PT ;  /* 0x000000ff0800720c */ /* 0x000fe20003f05270 */
[----:B--2---:R-:W-:-:S12]  /*1bc0*/  DADD R2, R4, R2 ;  /* 0x0000000004027229 */ /* 0x004fd80000000002 */
[----:B------:R-:W-:Y:S05]  /*1bd0*/  @P0 BRA `(.L_x_112) ;  /* 0xfffffffc00e00947 */ /* 0x000fea000383ffff */
.L_x_111:
[----:B------:R-:W-:Y:S05]  /*1be0*/  BSYNC.RECONVERGENT B2 ;  /* 0x0000000000027941 */ /* 0x000fea0003800200 */
.L_x_110:
[----:B------:R-:W-:Y:S05]  /*1bf0*/  @!P1 BRA `(.L_x_109) ;  /* 0x0000000400a49947 */ /* 0x000fea0003800000 */
[----:B------:R-:W0:Y:S01]  /*1c00*/  LDCU.64 UR4, c[0x0][0x380] ;  /* 0x00007000ff0477ac */ /* 0x000e220008000a00 */
[----:B------:R-:W-:Y:S01]  /*1c10*/  IMAD.IADD R7, R39, 0x1, -R38 ;  /* 0x0000000127077824 */ /* 0x000fe200078e0a26 */
[C---:B------:R-:W-:Y:S01]  /*1c20*/  IADD3 R5, P0, PT, R38.reuse, R9, RZ ;  /* 0x0000000926057210 */ /* 0x040fe20007f1e0ff */
[----:B------:R-:W-:Y:S01]  /*1c30*/  BSSY.RECONVERGENT B2, `(.L_x_113) ;  /* 0x000003a000027945 */ /* 0x000fe20003800200 */
[----:B------:R-:W-:Y:S02]  /*1c40*/  IMAD.IADD R40, R38, 0x1, R9 ;  /* 0x0000000126287824 */ /* 0x000fe400078e0209 */
        /* <DEDUP_REMOVED lines=10> */
.L_x_115:
[----:B------:R-:W0:Y:S01]  /*1cf0*/  LDC.64 R30, c[0x0][0x380] ;  /* 0x0000e000ff1e7b82 */ /* 0x000e220000000a00 */
[----:B------:R-:W2:Y:S04]  /*1d00*/  LDG.E.64.CONSTANT R8, desc[UR6][R4.64+-0x1400] ;  /* 0xffec000604087981 */ /* 0x000ea8000c1e9b00 */
[----:B------:R-:W3:Y:S01]  /*1d10*/  LDG.E.64.CONSTANT R10, desc[UR6][R4.64] ;  /* 0x00000006040a7981 */ /* 0x000ee2000c1e9b00 */
[----:B------:R-:W-:-:S03]  /*1d20*/  VIADD R15, R40, 0xa00 ;  /* 0x00000a00280f7836 */ /* 0x000fc60000000000 */
[----:B------:R-:W4:Y:S04]  /*1d30*/  LDG.E.64.CONSTANT R12, desc[UR6][R4.64+0x1400] ;  /* 0x00140006040c7981 */ /* 0x000f28000c1e9b00 */
[----:B------:R-:W5:Y:S04]  /*1d40*/  LDG.E.64.CONSTANT R16, desc[UR6][R4.64+0x3c00] ;  /* 0x003c000604107981 */ /* 0x000f68000c1e9b00 */
[----:B------:R-:W5:Y:S01]  /*1d50*/  LDG.E.64.CONSTANT R18, desc[UR6][R4.64+0x5000] ;  /* 0x0050000604127981 */ /* 0x000f62000c1e9b00 */
[----:B------:R-:W-:-:S03]  /*1d60*/  VIADD R23, R40, 0x1400 ;  /* 0x0000140028177836 */ /* 0x000fc60000000000 */
[----:B------:R-:W5:Y:S01]  /*1d70*/  LDG.E.64.CONSTANT R20, desc[UR6][R4.64+0x6400] ;  /* 0x0064000604147981 */ /* 0x000f62000c1e9b00 */
[----:B0-----:R-:W-:-:S03]  /*1d80*/  IMAD.WIDE.U32 R6, R40, 0x8, R30 ;  /* 0x0000000828067825 */ /* 0x001fc600078e001e */
[----:B------:R-:W5:Y:S04]  /*1d90*/  LDG.E.64.CONSTANT R24, desc[UR6][R4.64+0x8c00] ;  /* 0x008c000604187981 */ /* 0x000f68000c1e9b00 */
[----:B------:R-:W5:Y:S04]  /*1da0*/  LDG.E.64.CONSTANT R26, desc[UR6][R4.64+0xa000] ;  /* 0x00a00006041a7981 */ /* 0x000f68000c1e9b00 */
[----:B------:R-:W2:Y:S01]  /*1db0*/  LDG.E.64.CONSTANT R6, desc[UR6][R6.64] ;  /* 0x0000000606067981 */ /* 0x000ea2000c1e9b00 */
[----:B------:R-:W-:-:S03]  /*1dc0*/  IMAD.WIDE.U32 R14, R15, 0x8, R30 ;  /* 0x000000080f0e7825 */ /* 0x000fc600078e001e */
[----:B------:R-:W5:Y:S04]  /*1dd0*/  LDG.E.64.CONSTANT R28, desc[UR6][R4.64+0xb400] ;  /* 0x00b40006041c7981 */ /* 0x000f68000c1e9b00 */
[----:B------:R-:W5:Y:S01]  /*1de0*/  LDG.E.64.CONSTANT R14, desc[UR6][R14.64] ;  /* 0x000000060e0e7981 */ /* 0x000f62000c1e9b00 */
[----:B------:R-:W-:-:S03]  /*1df0*/  IMAD.WIDE.U32 R22, R23, 0x8, R30 ;  /* 0x0000000817167825 */ /* 0x000fc600078e001e */
[----:B------:R-:W5:Y:S04]  /*1e00*/  LDG.E.64.CONSTANT R34, desc[UR6][R4.64+0xf000] ;  /* 0x00f0000604227981 */ /* 0x000f68000c1e9b00 */
[----:B------:R-:W5:Y:S01]  /*1e10*/  LDG.E.64.CONSTANT R22, desc[UR6][R22.64] ;  /* 0x0000000616167981 */ /* 0x000f62000c1e9b00 */
[----:B------:R-:W-:-:S03]  /*1e20*/  VIADD R33, R40, 0x1e00 ;  /* 0x00001e0028217836 */ /* 0x000fc60000000000 */
[----:B------:R-:W5:Y:S01]  /*1e30*/  LDG.E.64.CONSTANT R36, desc[UR6][R4.64+0x10400] ;  /* 0x0104000604247981 */ /* 0x000f62000c1e9b00 */
[----:B------:R-:W-:-:S03]  /*1e40*/  IMAD.WIDE.U32 R30, R33, 0x8, R30 ;  /* 0x00000008211e7825 */ /* 0x000fc600078e001e */
[----:B------:R0:W5:Y:S04]  /*1e50*/  LDG.E.64.CONSTANT R32, desc[UR6][R4.64+0xdc00] ;  /* 0x00dc000604207981 */ /* 0x000168000c1e9b00 */
[----:B------:R-:W5:Y:S01]  /*1e60*/  LDG.E.64.CONSTANT R30, desc[UR6][R30.64] ;  /* 0x000000061e1e7981 */ /* 0x000f62000c1e9b00 */
[----:B------:R-:W-:-:S05]  /*1e70*/  VIADD R38, R38, 0x2800 ;  /* 0x0000280026267836 */ /* 0x000fca0000000000 */
[----:B------:R-:W-:Y:S02]  /*1e80*/  ISETP.GE.AND P1, PT, R38, R41, PT ;  /* 0x000000292600720c */ /* 0x000fe40003f26270 */
[----:B0-----:R-:W-:Y:S01]  /*1e90*/  IADD3 R4, P2, PT, R4, 0x14000, RZ ;  /* 0x0001400004047810 */ /* 0x001fe20007f5e0ff */
[----:B------:R-:W-:-:S04]  /*1ea0*/  VIADD R40, R40, 0x2800 ;  /* 0x0000280028287836 */ /* 0x000fc80000000000 */
[----:B------:R-:W-:Y:S01]  /*1eb0*/  IMAD.X R5, RZ, RZ, R5, P2 ;  /* 0x000000ffff057224 */ /* 0x000fe200010e0605 */
[----:B--2---:R-:W-:-:S08]  /*1ec0*/  DADD R6, R6, R2 ;  /* 0x0000000006067229 */ /* 0x004fd00000000002 */
[----:B------:R-:W-:-:S08]  /*1ed0*/  DADD R6, R6, R8 ;  /* 0x0000000006067229 */ /* 0x000fd00000000008 */
        /* <DEDUP_REMOVED lines=15> */
.L_x_114:
[----:B------:R-:W-:Y:S05]  /*1fd0*/  BSYNC.RECONVERGENT B2 ;  /* 0x0000000000027941 */ /* 0x000fea0003800200 */
.L_x_113:
[----:B------:R-:W-:Y:S01]  /*1fe0*/  IMAD.IADD R6, R39, 0x1, -R38 ;  /* 0x0000000127067824 */ /* 0x000fe200078e0a26 */
[----:B------:R-:W-:Y:S04]  /*1ff0*/  BSSY.RECONVERGENT B2, `(.L_x_116) ;  /* 0x000001d000027945 */ /* 0x000fe80003800200 */
[----:B------:R-:W-:-:S13]  /*2000*/  ISETP.GT.AND P1, PT, R6, 0xa00, PT ;  /* 0x00000a000600780c */ /* 0x000fda0003f24270 */
[----:B------:R-:W-:Y:S05]  /*2010*/  @!P1 BRA `(.L_x_117) ;  /* 0x0000000000689947 */ /* 0x000fea0003800000 */
[----:B------:R-:W0:Y:S01]  /*2020*/  LDC.64 R14, c[0x0][0x380] ;  /* 0x0000e000ff0e7b82 */ /* 0x000e220000000a00 */
[----:B------:R-:W2:Y:S04]  /*2030*/  LDG.E.64.CONSTANT R8, desc[UR6][R4.64+-0x1400] ;  /* 0xffec000604087981 */ /* 0x000ea8000c1e9b00 */
[----:B------:R-:W3:Y:S01]  /*2040*/  LDG.E.64.CONSTANT R10, desc[UR6][R4.64] ;  /* 0x00000006040a7981 */ /* 0x000ee2000c1e9b00 */
[----:B------:R-:W-:-:S03]  /*2050*/  VIADD R17, R40, 0xa00 ;  /* 0x00000a0028117836 */ /* 0x000fc60000000000 */
[----:B------:R-:W4:Y:S04]  /*2060*/  LDG.E.64.CONSTANT R12, desc[UR6][R4.64+0x1400] ;  /* 0x00140006040c7981 */ /* 0x000f28000c1e9b00 */
[----:B------:R-:W5:Y:S04]  /*2070*/  LDG.E.64.CONSTANT R18, desc[UR6][R4.64+0x5000] ;  /* 0x0050000604127981 */ /* 0x000f68000c1e9b00 */
[----:B------:R1:W5:Y:S01]  /*2080*/  LDG.E.64.CONSTANT R20, desc[UR6][R4.64+0x6400] ;  /* 0x0064000604147981 */ /* 0x000362000c1e9b00 */
[----:B0-----:R-:W-:-:S06]  /*2090*/  IMAD.WIDE.U32 R6, R40, 0x8, R14 ;  /* 0x0000000828067825 */ /* 0x001fcc00078e000e */
[----:B------:R-:W2:Y:S01]  /*20a0*/  LDG.E.64.CONSTANT R6, desc[UR6][R6.64] ;  /* 0x0000000606067981 */ /* 0x000ea2000c1e9b00 */
[----:B------:R-:W-:-:S03]  /*20b0*/  IMAD.WIDE.U32 R14, R17, 0x8, R14 ;  /* 0x00000008110e7825 */ /* 0x000fc600078e000e */
[----:B------:R-:W5:Y:S04]  /*20c0*/  LDG.E.64.CONSTANT R16, desc[UR6][R4.64+0x3c00] ;  /* 0x003c000604107981 */ /* 0x000f68000c1e9b00 */
[----:B------:R-:W5:Y:S01]  /*20d0*/  LDG.E.64.CONSTANT R14, desc[UR6][R14.64] ;  /* 0x000000060e0e7981 */ /* 0x000f62000c1e9b00 */
[----:B------:R-:W-:Y:S01]  /*20e0*/  PLOP3.LUT P0, PT, PT, PT, PT, 0x8, 0x80 ;  /* 0x000000000080781c */ /* 0x000fe20003f0e170 */
[----:B------:R-:W-:Y:S02]  /*20f0*/  VIADD R38, R38, 0x1400 ;  /* 0x0000140026267836 */ /* 0x000fe40000000000 */
[----:B------:R-:W-:Y:S01]  /*2100*/  VIADD R40, R40, 0x1400 ;  /* 0x0000140028287836 */ /* 0x000fe20000000000 */
[----:B--2---:R-:W-:-:S08]  /*2110*/  DADD R2, R2, R6 ;  /* 0x0000000002027229 */ /* 0x004fd00000000006 */
[----:B------:R-:W-:-:S08]  /*2120*/  DADD R2, R2, R8 ;  /* 0x0000000002027229 */ /* 0x000fd00000000008 */
[----:B---3--:R-:W-:-:S08]  /*2130*/  DADD R2, R2, R10 ;  /* 0x0000000002027229 */ /* 0x008fd0000000000a */
[----:B----4-:R-:W-:-:S08]  /*2140*/  DADD R2, R2, R12 ;  /* 0x0000000002027229 */ /* 0x010fd0000000000c */
[----:B-----5:R-:W-:-:S08]  /*2150*/  DADD R2, R2, R14 ;  /* 0x0000000002027229 */ /* 0x020fd0000000000e */
[----:B------:R-:W-:Y:S01]  /*2160*/  DADD R2, R2, R16 ;  /* 0x0000000002027229 */ /* 0x000fe20000000010 */
[----:B------:R-:W-:-:S07]  /*2170*/  IADD3 R6, P1, PT, R4, 0xa000, RZ ;  /* 0x0000a00004067810 */ /* 0x000fce0007f3e0ff */
[----:B------:R-:W-:Y:S01]  /*2180*/  DADD R2, R2, R18 ;  /* 0x0000000002027229 */ /* 0x000fe20000000012 */
[----:B-1----:R-:W-:Y:S02]  /*2190*/  IMAD.X R5, RZ, RZ, R5, P1 ;  /* 0x000000ffff057224 */ /* 0x002fe400008e0605 */
[----:B------:R-:W-:-:S05]  /*21a0*/  IMAD.MOV.U32 R4, RZ, RZ, R6 ;  /* 0x000000ffff047224 */ /* 0x000fca00078e0006 */
[----:B------:R-:W-:-:S11]  /*21b0*/  DADD R2, R2, R20 ;  /* 0x0000000002027229 */ /* 0x000fd60000000014 */
.L_x_117:
[----:B------:R-:W-:Y:S05]  /*21c0*/  BSYNC.RECONVERGENT B2 ;  /* 0x0000000000027941 */ /* 0x000fea0003800200 */
.L_x_116:
[----:B------:R-:W-:-:S13]  /*21d0*/  ISETP.LT.OR P0, PT, R38, R39, P0 ;  /* 0x000000272600720c */ /* 0x000fda0000701670 */
[----:B------:R-:W-:Y:S05]  /*21e0*/  @!P0 BRA `(.L_x_109) ;  /* 0x0000000000288947 */ /* 0x000fea0003800000 */
[----:B------:R-:W0:Y:S01]  /*21f0*/  LDC.64 R6, c[0x0][0x380] ;  /* 0x0000e000ff067b82 */ /* 0x000e220000000a00 */
[----:B------:R-:W2:Y:S04]  /*2200*/  LDG.E.64.CONSTANT R8, desc[UR6][R4.64] ;  /* 0x0000000604087981 */ /* 0x000ea8000c1e9b00 */
[----:B------:R-:W3:Y:S01]  /*2210*/  LDG.E.64.CONSTANT R10, desc[UR6][R4.64+0x1400] ;  /* 0x00140006040a7981 */ /* 0x000ee2000c1e9b00 */
[----:B0-----:R-:W-:-:S03]  /*2220*/  IMAD.WIDE.U32 R40, R40, 0x8, R6 ;  /* 0x0000000828287825 */ /* 0x001fc600078e0006 */
[----:B------:R-:W4:Y:S04]  /*2230*/  LDG.E.64.CONSTANT R6, desc[UR6][R4.64+-0x1400] ;  /* 0xffec000604067981 */ /* 0x000f28000c1e9b00 */
[----:B------:R-:W5:Y:S02]  /*2240*/  LDG.E.64.CONSTANT R40, desc[UR6][R40.64] ;  /* 0x0000000628287981 */ /* 0x000f64000c1e9b00 */
[----:B-----5:R-:W-:-:S08]  /*2250*/  DADD R2, R2, R40 ;  /* 0x0000000002027229 */ /* 0x020fd00000000028 */
[----:B----4-:R-:W-:-:S08]  /*2260*/  DADD R2, R2, R6 ;  /* 0x0000000002027229 */ /* 0x010fd00000000006 */
[----:B--2---:R-:W-:-:S08]  /*2270*/  DADD R2, R2, R8 ;  /* 0x0000000002027229 */ /* 0x004fd00000000008 */
[----:B---3--:R-:W-:-:S11]  /*2280*/  DADD R2, R2, R10 ;  /* 0x0000000002027229 */ /* 0x008fd6000000000a */
.L_x_109:
[----:B------:R-:W-:Y:S05]  /*2290*/  BSYNC.RECONVERGENT B1 ;  /* 0x0000000000017941 */ /* 0x000fea0003800200 */
.L_x_107:
        /* <DEDUP_REMOVED lines=16> */
[----:B------:R-:W-:Y:S01]  /*23a0*/  SHFL.DOWN PT, R2, R4, 0x4, 0x1f ;  /* 0x08801f0004027f89 */ /* 0x000fe200000e0000 */
[----:B------:R-:W-:Y:S02]  /*23b0*/  @!P1 MOV R7, 0x400 ;  /* 0x0000040000079802 */ /* 0x000fe40000000f00 */
[----:B------:R-:W-:Y:S01]  /*23c0*/  @!P1 SHF.R.U32.HI R6, RZ, 0x2, R0 ;  /* 0x00000002ff069819 */ /* 0x000fe20000011600 */
[----:B------:R-:W0:Y:S01]  /*23d0*/  SHFL.DOWN PT, R3, R5, 0x4, 0x1f ;  /* 0x08801f0005037f89 */ /* 0x000e2200000e0000 */
[----:B-1----:R-:W-:-:S02]  /*23e0*/  @!P1 LEA R7, R12, R7, 0x18 ;  /* 0x000000070c079211 */ /* 0x002fc400078ec0ff */
[----:B------:R-:W-:-:S05]  /*23f0*/  @!P1 LOP3.LUT R6, R6, 0xf8, RZ, 0xc0, !PT ;  /* 0x000000f806069812 */ /* 0x000fca00078ec0ff */
[----:B------:R-:W-:Y:S01]  /*2400*/  @!P1 IMAD.IADD R7, R6, 0x1, R7 ;  /* 0x0000000106079824 */ /* 0x000fe200078e0207 */
        /* <DEDUP_REMOVED lines=22> */
[----:B------:R-:W1:Y:S04]  /*2570*/  LDS.128 R8, [UR4+0x20] ;  /* 0x00002004ff087984 */ /* 0x000e680008000c00 */
[----:B------:R-:W2:Y:S04]  /*2580*/  LDS.128 R16, [UR4+0x30] ;  /* 0x00003004ff107984 */ /* 0x000ea80008000c00 */
[----:B0-----:R-:W0:Y:S01]  /*2590*/  LDS.128 R4, [UR4+0x40] ;  /* 0x00004004ff047984 */ /* 0x001e220008000c00 */
[----:B-1----:R-:W-:-:S03]  /*25a0*/  DADD R8, R12, R8 ;  /* 0x000000000c087229 */ /* 0x002fc60000000008 */
[----:B------:R-:W-:Y:S05]  /*25b0*/  LDS.128 R12, [UR4+0x60] ;  /* 0x00006004ff0c7984 */ /* 0x000fea0008000c00 */
[----:B------:R-:W-:Y:S02]  /*25c0*/  DADD R2, R8, R10 ;  /* 0x0000000008027229 */ /* 0x000fe4000000000a */
[----:B------:R-:W1:Y:S06]  /*25d0*/  LDS.128 R8, [UR4+0x50] ;  /* 0x00005004ff087984 */ /* 0x000e6c0008000c00 */
[----:B--2---:R-:W-:-:S08]  /*25e0*/  DADD R2, R2, R16 ;  /* 0x0000000002027229 */ /* 0x004fd00000000010 */
[----:B------:R-:W-:-:S08]  /*25f0*/  DADD R2, R2, R18 ;  /* 0x0000000002027229 */ /* 0x000fd00000000012 */
[----:B0-----:R-:W-:-:S08]  /*2600*/  DADD R2, R2, R4 ;  /* 0x0000000002027229 */ /* 0x001fd00000000004 */
[----:B------:R-:W-:Y:S01]  /*2610*/  DADD R2, R2, R6 ;  /* 0x0000000002027229 */ /* 0x000fe20000000006 */
[----:B------:R-:W0:Y:S07]  /*2620*/  LDS.128 R4, [UR4+0x70] ;  /* 0x00007004ff047984 */ /* 0x000e2e0008000c00 */
[----:B-1----:R-:W-:-:S08]  /*2630*/  DADD R2, R2, R8 ;  /* 0x0000000002027229 */ /* 0x002fd00000000008 */
[----:B------:R-:W-:Y:S01]  /*2640*/  DADD R2, R2, R10 ;  /* 0x0000000002027229 */ /* 0x000fe2000000000a */
[----:B------:R-:W1:Y:S07]  /*2650*/  LDS.128 R8, [UR4+0x80] ;  /* 0x00008004ff087984 */ /* 0x000e6e0008000c00 */
[----:B------:R-:W-:-:S08]  /*2660*/  DADD R2, R2, R12 ;  /* 0x0000000002027229 */ /* 0x000fd0000000000c */
[----:B------:R-:W-:Y:S01]  /*2670*/  DADD R2, R2, R14 ;  /* 0x0000000002027229 */ /* 0x000fe2000000000e */
[----:B------:R-:W2:Y:S07]  /*2680*/  LDS.128 R12, [UR4+0x90] ;  /* 0x00009004ff0c7984 */ /* 0x000eae0008000c00 */
[----:B0-----:R-:W-:-:S08]  /*2690*/  DADD R2, R2, R4 ;  /* 0x0000000002027229 */ /* 0x001fd00000000004 */
[----:B------:R-:W-:Y:S01]  /*26a0*/  DADD R2, R2, R6 ;  /* 0x0000000002027229 */ /* 0x000fe20000000006 */
[----:B------:R-:W0:Y:S07]  /*26b0*/  LDS.128 R4, [UR4+0xa0] ;  /* 0x0000a004ff047984 */ /* 0x000e2e0008000c00 */
[----:B-1----:R-:W-:Y:S01]  /*26c0*/  DADD R2, R2, R8 ;  /* 0x0000000002027229 */ /* 0x002fe20000000008 */
[----:B------:R-:W1:Y:S07]  /*26d0*/  LDS.64 R8, [UR4+0xb0] ;  /* 0x0000b004ff087984 */ /* 0x000e6e0008000a00 */
[----:B------:R-:W-:-:S08]  /*26e0*/  DADD R2, R2, R10 ;  /* 0x0000000002027229 */ /* 0x000fd0000000000a */
[----:B--2---:R-:W-:-:S08]  /*26f0*/  DADD R2, R2, R12 ;  /* 0x0000000002027229 */ /* 0x004fd0000000000c */
[----:B------:R-:W-:-:S08]  /*2700*/  DADD R2, R2, R14 ;  /* 0x0000000002027229 */ /* 0x000fd0000000000e */
[----:B0-----:R-:W-:-:S08]  /*2710*/  DADD R2, R2, R4 ;  /* 0x0000000002027229 */ /* 0x001fd00000000004 */
[----:B------:R-:W-:-:S08]  /*2720*/  DADD R2, R2, R6 ;  /* 0x0000000002027229 */ /* 0x000fd00000000006 */
[----:B-1----:R-:W-:-:S11]  /*2730*/  DADD R12, R2, R8 ;  /* 0x00000000020c7229 */ /* 0x002fd60000000008 */
.L_x_105:
[----:B------:R-:W-:Y:S05]  /*2740*/  BSYNC.RECONVERGENT B0 ;  /* 0x0000000000007941 */ /* 0x000fea0003800200 */
.L_x_90:
[----:B------:R-:W-:Y:S05]  /*2750*/  @P0 EXIT ;  /* 0x000000000000094d */ /* 0x000fea0003800000 */
[----:B------:R-:W1:Y:S01]  /*2760*/  LDCU.64 UR4, c[0x0][0x398] ;  /* 0x00007300ff0477ac */ /* 0x000e620008000a00 */
[----:B0-----:R-:W0:Y:S01]  /*2770*/  LDC.64 R2, c[0x0][0x388] ;  /* 0x0000e200ff027b82 */ /* 0x001e220000000a00 */
[----:B-1----:R-:W-:-:S07]  /*2780*/  DADD R12, R12, UR4 ;  /* 0x000000040c0c7e29 */ /* 0x002fce0008000000 */
[----:B0-----:R-:W-:Y:S01]  /*2790*/  STG.E.64 desc[UR6][R2.64], R12 ;  /* 0x0000000c02007986 */ /* 0x001fe2000c101b06 */
[----:B------:R-:W-:Y:S05]  /*27a0*/  EXIT ;  /* 0x000000000000794d */ /* 0x000fea0003800000 */
.L_x_118:
        /* <DEDUP_REMOVED lines=13> */
.L_x_291:


//--------------------- .text._ZN3cub18CUB_300001_SM_10006detail6reduce18DeviceReduceKernelINS2_10policy_hubIdjN4cuda3std3__44plusIdEEE10Policy1000EN6thrust24THRUST_300001_SM_1000_NS6detail15normal_iteratorINSD_10device_ptrIdEEEEjS9_dNS7_10__identityEEEvT0_PT3_T1_NS0_13GridEvenShareISN_EET2_T4_ --------------------------
	.section	.text._ZN3cub18CUB_300001_SM_10006detail6reduce18DeviceReduceKernelINS2_10policy_hubIdjN4cuda3std3__44plusIdEEE10Policy1000EN6thrust24THRUST_300001_SM_1000_NS6detail15normal_iteratorINSD_10device_ptrIdEEEEjS9_dNS7_10__identityEEEvT0_PT3_T1_NS0_13GridEvenShareISN_EET2_T4_,"ax",@progbits
	.align	128
        .global         _ZN3cub18CUB_300001_SM_10006detail6reduce18DeviceReduceKernelINS2_10policy_hubIdjN4cuda3std3__44plusIdEEE10Policy1000EN6thrust24THRUST_300001_SM_1000_NS6detail15normal_iteratorINSD_10device_ptrIdEEEEjS9_dNS7_10__identityEEEvT0_PT3_T1_NS0_13GridEvenShareISN_EET2_T4_
        .type           _ZN3cub18CUB_300001_SM_10006detail6reduce18DeviceReduceKernelINS2_10policy_hubIdjN4cuda3std3__44plusIdEEE10Policy1000EN6thrust24THRUST_300001_SM_1000_NS6detail15normal_iteratorINSD_10device_ptrIdEEEEjS9_dNS7_10__identityEEEvT0_PT3_T1_NS0_13GridEvenShareISN_EET2_T4_,@function
        .size           _ZN3cub18CUB_300001_SM_10006detail6reduce18DeviceReduceKernelINS2_10policy_hubIdjN4cuda3std3__44plusIdEEE10Policy1000EN6thrust24THRUST_300001_SM_1000_NS6detail15normal_iteratorINSD_10device_ptrIdEEEEjS9_dNS7_10__identityEEEvT0_PT3_T1_NS0_13GridEvenShareISN_EET2_T4_,(.L_x_292 - _ZN3cub18CUB_300001_SM_10006detail6reduce18DeviceReduceKernelINS2_10policy_hubIdjN4cuda3std3__44plusIdEEE10Policy1000EN6thrust24THRUST_300001_SM_1000_NS6detail15normal_iteratorINSD_10device_ptrIdEEEEjS9_dNS7_10__identityEEEvT0_PT3_T1_NS0_13GridEvenShareISN_EET2_T4_)
        .other          _ZN3cub18CUB_300001_SM_10006detail6reduce18DeviceReduceKernelINS2_10policy_hubIdjN4cuda3std3__44plusIdEEE10Policy1000EN6thrust24THRUST_300001_SM_1000_NS6detail15normal_iteratorINSD_10device_ptrIdEEEEjS9_dNS7_10__identityEEEvT0_PT3_T1_NS0_13GridEvenShareISN_EET2_T4_,@"STO_CUDA_ENTRY STV_DEFAULT"
_ZN3cub18CUB_300001_SM_10006detail6reduce18DeviceReduceKernelINS2_10policy_hubIdjN4cuda3std3__44plusIdEEE10Policy1000EN6thrust24THRUST_300001_SM_1000_NS6detail15normal_iteratorINSD_10device_ptrIdEEEEjS9_dNS7_10__identityEEEvT0_PT3_T1_NS0_13GridEvenShareISN_EET2_T4_:
.text._ZN3cub18CUB_300001_SM_10006detail6reduce18DeviceReduceKernelINS2_10policy_hubIdjN4cuda3std3__44plusIdEEE10Policy1000EN6thrust24THRUST_300001_SM_1000_NS6detail15normal_iteratorINSD_10device_ptrIdEEEEjS9_dNS7_10__identityEEEvT0_PT3_T1_NS0_13GridEvenShareISN_EET2_T4_:
[----:B------:R-:W-:Y:S08]  /*0000*/  LDC R1, c[0x0][0x37c] ;  /* 0x0000df00ff017b82 */ /* 0x000ff00000000800 */
[----:B------:R-:W0:Y:S01]  /*0010*/  S2UR UR9, SR_CTAID.X ;  /* 0x00000000000979c3 */ /* 0x000e220000002500 */
[----:B------:R-:W1:Y:S01]  /*0020*/  LDCU.64 UR12, c[0x0][0x3a8] ;  /* 0x00007500ff0c77ac */ /* 0x000e620008000a00 */
[----:B------:R-:W-:Y:S01]  /*0030*/  BSSY.RECONVERGENT B0, `(.L_x_119) ;  /* 0x00002d4000007945 */ /* 0x000fe20003800200 */
[----:B------:R-:W2:Y:S01]  /*0040*/  LDCU.64 UR10, c[0x0][0x358] ;  /* 0x00006b00ff0a77ac */ /* 0x000ea20008000a00 */
[----:B-1----:R-:W-:Y:S01]  /*0050*/  IMAD.U32 R4, RZ, RZ, UR12 ;  /* 0x0000000cff047e24 */ /* 0x002fe2000f8e00ff */
[----:B------:R-:W-:-:S02]  /*0060*/  UIMAD UR8, UR13, 0x1400, URZ ;  /* 0x000014000d0878a4 */ /* 0x000fc4000f8e02ff */
[----:B0-----:R-:W-:-:S06]  /*0070*/  UIMAD UR4, UR9, 0x1400, URZ ;  /* 0x00001400090478a4 */ /* 0x001fcc000f8e02ff */
[----:B------:R-:W-:-:S05]  /*0080*/  VIADD R0, R4, -UR4 ;  /* 0x8000000404007c36 */ /* 0x000fca0008000000 */
[----:B------:R-:W-:-:S13]  /*0090*/  ISETP.GT.U32.AND P0, PT, R0, 0x13ff, PT ;  /* 0x000013ff0000780c */ /* 0x000fda0003f04070 */
[----:B--2---:R-:W-:Y:S05]  /*00a0*/  @P0 BRA `(.L_x_120) ;  /* 0x0000001800380947 */ /* 0x004fea0003800000 */
[----:B------:R-:W0:Y:S01]  /*00b0*/  S2R R3, SR_TID.X ;  /* 0x0000000000037919 */ /* 0x000e220000002100 */
[----:B------:R-:W-:Y:S01]  /*00c0*/  BSSY.RECONVERGENT B1, `(.L_x_121) ;  /* 0x000000a000017945 */ /* 0x000fe20003800200 */
[----:B------:R-:W-:Y:S02]  /*00d0*/  CS2R R20, SRZ ;  /* 0x0000000000147805 */ /* 0x000fe4000001ff00 */
[----:B0-----:R-:W-:Y:S01]  /*00e0*/  ISETP.GE.U32.AND P0, PT, R3, R0, PT ;  /* 0x000000000300720c */ /* 0x001fe20003f06070 */
[----:B------:R-:W-:-:S12]  /*00f0*/  IMAD.MOV.U32 R19, RZ, RZ, R3 ;  /* 0x000000ffff137224 */ /* 0x000fd800078e0003 */
[----:B------:R-:W-:Y:S05]  /*0100*/  @P0 BRA `(.L_x_122) ;  /* 0x0000000000140947 */ /* 0x000fea0003800000 */
[----:B------:R-:W0:Y:S01]  /*0110*/  LDC.64 R20, c[0x0][0x380] ;  /* 0x0000e000ff147b82 */ /* 0x000e220000000a00 */
[----:B------:R-:W-:-:S04]  /*0120*/  VIADD R5, R3, UR4 ;  /* 0x0000000403057c36 */ /* 0x000fc80008000000 */
[----:B0-----:R-:W-:-:S06]  /*0130*/  IMAD.WIDE.U32 R20, R5, 0x8, R20 ;  /* 0x0000000805147825 */ /* 0x001fcc00078e0014 */
[----:B------:R-:W5:Y:S01]  /*0140*/  LDG.E.64 R20, desc[UR10][R20.64] ;  /* 0x0000000a14147981 */ /* 0x000f62000c1e1b00 */
[----:B------:R-:W-:-:S07]  /*0150*/  VIADD R19, R3, 0x280 ;  /* 0x0000028003137836 */ /* 0x000fce0000000000 */
.L_x_122:
[----:B------:R-:W-:Y:S05]  /*0160*/  BSYNC.RECONVERGENT B1 ;  /* 0x0000000000017941 */ /* 0x000fea0003800200 */
.L_x_121:
[----:B------:R-:W-:Y:S01]  /*0170*/  ISETP.GE.U32.AND P0, PT, R19, R0, PT ;  /* 0x000000001300720c */ /* 0x000fe20003f06070 */
[----:B------:R-:W-:-:S12]  /*0180*/  BSSY.RECONVERGENT B1, `(.L_x_123) ;  /* 0x00000a5000017945 */ /* 0x000fd80003800200 */
[----:B------:R-:W-:Y:S05]  /*0190*/  @P0 BRA `(.L_x_124) ;  /* 0x00000008008c0947 */ /* 0x000fea0003800000 */
[----:B------:R-:W-:Y:S01]  /*01a0*/  LOP3.LUT R5, RZ, R19, RZ, 0x33, !PT ;  /* 0x00000013ff057212 */ /* 0x000fe200078e33ff */
[----:B------:R-:W-:Y:S03]  /*01b0*/  BSSY.RECONVERGENT B2, `(.L_x_125) ;  /* 0x0000053000027945 */ /* 0x000fe60003800200 */
[----:B------:R-:W-:-:S04]  /*01c0*/  IADD3 R5, PT, PT, R4, -UR4, R5 ;  /* 0x8000000404057c10 */ /* 0x000fc8000fffe005 */
[C---:B------:R-:W-:Y:S01]  /*01d0*/  ISETP.GE.U32.AND P0, PT, R5.reuse, 0x2580, PT ;  /* 0x000025800500780c */ /* 0x040fe20003f06070 */
[----:B------:R-:W-:-:S05]  /*01e0*/  IMAD.HI.U32 R4, R5, -0x33333333, RZ ;  /* 0xcccccccd05047827 */ /* 0x000fca00078e00ff */
[----:B------:R-:W-:-:S04]  /*01f0*/  LEA.HI R4, R4, 0x1, RZ, 0x17 ;  /* 0x0000000104047811 */ /* 0x000fc800078fb8ff */
[----:B------:R-:W-:-:S03]  /*0200*/  LOP3.LUT R5, R4, 0xf, RZ, 0xc0, !PT ;  /* 0x0000000f04057812 */ /* 0x000fc600078ec0ff */
[----:B------:R-:W-:Y:S05]  /*0210*/  @!P0 BRA `(.L_x_126) ;  /* 0x0000000400308947 */ /* 0x000fea0003800000 */
[----:B------:R-:W-:Y:S01]  /*0220*/  LOP3.LUT R24, R4, 0xfffff0, RZ, 0xc0, !PT ;  /* 0x00fffff004187812 */ /* 0x000fe200078ec0ff */
[----:B------:R-:W-:Y:S01]  /*0230*/  BSSY.RECONVERGENT B3, `(.L_x_127) ;  /* 0x0000049000037945 */ /* 0x000fe20003800200 */
[C---:B------:R-:W-:Y:S02]  /*0240*/  VIADD R2, R19.reuse, 0x1400 ;  /* 0x0000140013027836 */ /* 0x040fe40000000000 */
[----:B------:R-:W-:Y:S02]  /*0250*/  VIADD R25, R19, UR4 ;  /* 0x0000000413197c36 */ /* 0x000fe40008000000 */
[----:B------:R-:W-:-:S07]  /*0260*/  IMAD.MOV R24, RZ, RZ, -R24 ;  /* 0x000000ffff187224 */ /* 0x000fce00078e0a18 */
.L_x_128:
[----:B------:R-:W0:Y:S02]  /*0270*/  LDC.64 R22, c[0x0][0x380] ;  /* 0x0000e000ff167b82 */ /* 0x000e240000000a00 */
[----:B0-----:R-:W-:-:S06]  /*0280*/  IMAD.WIDE.U32 R18, R25, 0x8, R22 ;  /* 0x0000000819127825 */ /* 0x001fcc00078e0016 */
[----:B------:R-:W2:Y:S01]  /*0290*/  LDG.E.64 R18, desc[UR10][R18.64] ;  /* 0x0000000a12127981 */ /* 0x000ea2000c1e1b00 */
[C---:B------:R-:W-:Y:S02]  /*02a0*/  VIADD R7, R25.reuse, 0x280 ;  /* 0x0000028019077836 */ /* 0x040fe40000000000 */
[----:B------:R-:W-:Y:S02]  /*02b0*/  VIADD R17, R25, 0x500 ;  /* 0x0000050019117836 */ /* 0x000fe40000000000 */
[----:B------:R-:W-:-:S04]  /*02c0*/  IMAD.WIDE.U32 R6, R7, 0x8, R22 ;  /* 0x0000000807067825 */ /* 0x000fc800078e0016 */
[--C-:B------:R-:W-:Y:S02]  /*02d0*/  IMAD.WIDE.U32 R16, R17, 0x8, R22.reuse ;  /* 0x0000000811107825 */ /* 0x100fe400078e0016 */
[----:B------:R-:W3:Y:S02]  /*02e0*/  LDG.E.64 R6, desc[UR10][R6.64] ;  /* 0x0000000a06067981 */ /* 0x000ee4000c1e1b00 */
[C---:B------:R-:W-:Y:S02]  /*02f0*/  VIADD R15, R25.reuse, 0x780 ;  /* 0x00000780190f7836 */ /* 0x040fe40000000000 */
[----:B------:R-:W4:Y:S01]  /*0300*/  LDG.E.64 R16, desc[UR10][R16.64] ;  /* 0x0000000a10107981 */ /* 0x000f22000c1e1b00 */
[----:B------:R-:W-:Y:S02]  /*0310*/  VIADD R13, R25, 0xa00 ;  /* 0x00000a00190d7836 */ /* 0x000fe40000000000 */
[----:B------:R-:W-:-:S04]  /*0320*/  IMAD.WIDE.U32 R14, R15, 0x8, R22 ;  /* 0x000000080f0e7825 */ /* 0x000fc800078e0016 */
[--C-:B------:R-:W-:Y:S02]  /*0330*/  IMAD.WIDE.U32 R12, R13, 0x8, R22.reuse ;  /* 0x000000080d0c7825 */ /* 0x100fe400078e0016 */
[----:B------:R-:W4:Y:S02]  /*0340*/  LDG.E.64 R14, desc[UR10][R14.64] ;  /* 0x0000000a0e0e7981 */ /* 0x000f24000c1e1b00 */
[C---:B------:R-:W-:Y:S02]  /*0350*/  VIADD R11, R25.reuse, 0xc80 ;  /* 0x00000c80190b7836 */ /* 0x040fe40000000000 */
[----:B------:R-:W4:Y:S01]  /*0360*/  LDG.E.64 R12, desc[UR10][R12.64] ;  /* 0x0000000a0c0c7981 */ /* 0x000f22000c1e1b00 */
[----:B------:R-:W-:Y:S02]  /*0370*/  VIADD R9, R25, 0xf00 ;  /* 0x00000f0019097836 */ /* 0x000fe40000000000 */
[----:B------:R-:W-:-:S04]  /*0380*/  IMAD.WIDE.U32 R10, R11, 0x8, R22 ;  /* 0x000000080b0a7825 */ /* 0x000fc800078e0016 */
[----:B------:R-:W-:Y:S02]  /*0390*/  IMAD.WIDE.U32 R8, R9, 0x8, R22 ;  /* 0x0000000809087825 */ /* 0x000fe400078e0016 */
[----:B------:R-:W4:Y:S04]  /*03a0*/  LDG.E.64 R10, desc[UR10][R10.64] ;  /* 0x0000000a0a0a7981 */ /* 0x000f28000c1e1b00 */
[----:B------:R-:W4:Y:S01]  /*03b0*/  LDG.E.64 R8, desc[UR10][R8.64] ;  /* 0x0000000a08087981 */ /* 0x000f22000c1e1b00 */
[----:B--2--5:R-:W-:Y:S01]  /*03c0*/  DADD R18, R18, R20 ;  /* 0x0000000012127229 */ /* 0x024fe20000000014 */
[----:B------:R-:W-:-:S04]  /*03d0*/  VIADD R21, R25, 0x1180 ;  /* 0x0000118019157836 */ /* 0x000fc80000000000 */
[----:B------:R-:W-:-:S06]  /*03e0*/  IMAD.WIDE.U32 R20, R21, 0x8, R22 ;  /* 0x0000000815147825 */ /* 0x000fcc00078e0016 */
[----:B------:R-:W2:Y:S01]  /*03f0*/  LDG.E.64 R20, desc[UR10][R20.64] ;  /* 0x0000000a14147981 */ /* 0x000ea2000c1e1b00 */
[----:B---3--:R-:W-:Y:S01]  /*0400*/  DADD R18, R18, R6 ;  /* 0x0000000012127229 */ /* 0x008fe20000000006 */
[----:B------:R-:W-:-:S04]  /*0410*/  VIADD R7, R25, 0x1400 ;  /* 0x0000140019077836 */ /* 0x000fc80000000000 */
[----:B------:R-:W-:-:S03]  /*0420*/  IMAD.WIDE.U32 R6, R7, 0x8, R22 ;  /* 0x0000000807067825 */ /* 0x000fc600078e0016 */
[----:B----4-:R-:W-:Y:S01]  /*0430*/  DADD R16, R18, R16 ;  /* 0x0000000012107229 */ /* 0x010fe20000000010 */
[----:B------:R-:W-:Y:S02]  /*0440*/  VIADD R19, R25, 0x1680 ;  /* 0x0000168019137836 */ /* 0x000fe40000000000 */
[----:B------:R-:W3:Y:S02]  /*0450*/  LDG.E.64 R6, desc[UR10][R6.64] ;  /* 0x0000000a06067981 */ /* 0x000ee4000c1e1b00 */
[----:B------:R-:W-:-:S03]  /*0460*/  IMAD.WIDE.U32 R18, R19, 0x8, R22 ;  /* 0x0000000813127825 */ /* 0x000fc600078e0016 */
[----:B------:R-:W-:Y:S01]  /*0470*/  DADD R14, R16, R14 ;  /* 0x00000000100e7229 */ /* 0x000fe2000000000e */
[----:B------:R-:W-:Y:S02]  /*0480*/  VIADD R17, R25, 0x1900 ;  /* 0x0000190019117836 */ /* 0x000fe40000000000 */
[----:B------:R-:W4:Y:S02]  /*0490*/  LDG.E.64 R18, desc[UR10][R18.64] ;  /* 0x0000000a12127981 */ /* 0x000f24000c1e1b00 */
        /* <DEDUP_REMOVED lines=12> */
[----:B------:R-:W-:-:S06]  /*0560*/  IMAD.WIDE.U32 R10, R11, 0x8, R22 ;  /* 0x000000080b0a7825 */ /* 0x000fcc00078e0016 */
[----:B------:R-:W4:Y:S01]  /*0570*/  LDG.E.64 R10, desc[UR10][R10.64] ;  /* 0x0000000a0a0a7981 */ /* 0x000f22000c1e1b00 */
[C---:B------:R-:W-:Y:S01]  /*0580*/  VIADD R27, R25.reuse, 0x2580 ;  /* 0x00002580191b7836 */ /* 0x040fe20000000000 */
[----:B--2---:R-:W-:Y:S01]  /*0590*/  DADD R20, R8, R20 ;  /* 0x0000000008147229 */ /* 0x004fe20000000014 */
[----:B------:R-:W-:-:S04]  /*05a0*/  VIADD R9, R25, 0x2300 ;  /* 0x0000230019097836 */ /* 0x000fc80000000000 */
[----:B------:R-:W-:-:S04]  /*05b0*/  IMAD.WIDE.U32 R8, R9, 0x8, R22 ;  /* 0x0000000809087825 */ /* 0x000fc800078e0016 */
[----:B------:R-:W-:Y:S02]  /*05c0*/  IMAD.WIDE.U32 R22, R27, 0x8, R22 ;  /* 0x000000081b167825 */ /* 0x000fe400078e0016 */
[----:B------:R-:W2:Y:S04]  /*05d0*/  LDG.E.64 R8, desc[UR10][R8.64] ;  /* 0x0000000a08087981 */ /* 0x000ea8000c1e1b00 */
[----:B------:R-:W2:Y:S01]  /*05e0*/  LDG.E.64 R22, desc[UR10][R22.64] ;  /* 0x0000000a16167981 */ /* 0x000ea2000c1e1b00 */
[----:B---3--:R-:W-:-:S08]  /*05f0*/  DADD R6, R20, R6 ;  /* 0x0000000014067229 */ /* 0x008fd00000000006 */
[----:B----4-:R-:W-:-:S08]  /*0600*/  DADD R6, R6, R18 ;  /* 0x0000000006067229 */ /* 0x010fd00000000012 */
[----:B------:R-:W-:-:S08]  /*0610*/  DADD R6, R6, R16 ;  /* 0x0000000006067229 */ /* 0x000fd00000000010 */
[----:B------:R-:W-:Y:S01]  /*0620*/  DADD R6, R6, R14 ;  /* 0x0000000006067229 */ /* 0x000fe2000000000e */
[----:B------:R-:W-:-:S07]  /*0630*/  VIADD R24, R24, 0x10 ;  /* 0x0000001018187836 */ /* 0x000fce0000000000 */
[----:B------:R-:W-:Y:S01]  /*0640*/  DADD R6, R6, R12 ;  /* 0x0000000006067229 */ /* 0x000fe2000000000c */
[----:B------:R-:W-:-:S07]  /*0650*/  ISETP.NE.AND P0, PT, R24, RZ, PT ;  /* 0x000000ff1800720c */ /* 0x000fce0003f05270 */
[----:B------:R-:W-:Y:S01]  /*0660*/  DADD R6, R6, R10 ;  /* 0x0000000006067229 */ /* 0x000fe2000000000a */
[----:B------:R-:W-:Y:S02]  /*0670*/  VIADD R2, R2, 0x2800 ;  /* 0x0000280002027836 */ /* 0x000fe40000000000 */
[----:B------:R-:W-:-:S05]  /*0680*/  VIADD R25, R25, 0x2800 ;  /* 0x0000280019197836 */ /* 0x000fca0000000000 */
[----:B--2---:R-:W-:-:S08]  /*0690*/  DADD R6, R6, R8 ;  /* 0x0000000006067229 */ /* 0x004fd00000000008 */
[----:B------:R-:W-:Y:S01]  /*06a0*/  DADD R20, R6, R22 ;  /* 0x0000000006147229 */ /* 0x000fe20000000016 */
[----:B------:R-:W-:Y:S10]  /*06b0*/  @P0 BRA `(.L_x_128) ;  /* 0xfffffff800ec0947 */ /* 0x000ff4000383ffff */
[----:B------:R-:W-:Y:S05]  /*06c0*/  BSYNC.RECONVERGENT B3 ;  /* 0x0000000000037941 */ /* 0x000fea0003800200 */
.L_x_127:
[----:B------:R-:W-:-:S07]  /*06d0*/  VIADD R19, R2, 0xffffec00 ;  /* 0xffffec0002137836 */ /* 0x000fce0000000000 */
.L_x_126:
[----:B------:R-:W-:Y:S05]  /*06e0*/  BSYNC.RECONVERGENT B2 ;  /* 0x0000000000027941 */ /* 0x000fea0003800200 */
.L_x_125:
[----:B------:R-:W-:-:S13]  /*06f0*/  ISETP.NE.AND P0, PT, R5, RZ, PT ;  /* 0x000000ff0500720c */ /* 0x000fda0003f05270 */
[----:B------:R-:W-:Y:S05]  /*0700*/  @!P0 BRA `(.L_x_124) ;  /* 0x0000000400308947 */ /* 0x000fea0003800000 */
[----:B------:R-:W-:Y:S01]  /*0710*/  ISETP.GE.U32.AND P0, PT, R5, 0x8, PT ;  /* 0x000000080500780c */ /* 0x000fe20003f06070 */
[----:B------:R-:W-:Y:S01]  /*0720*/  BSSY.RECONVERGENT B2, `(.L_x_129) ;  /* 0x0000026000027945 */ /* 0x000fe20003800200 */
[----:B------:R-:W-:-:S04]  /*0730*/  LOP3.LUT R2, R4, 0x7, RZ, 0xc0, !PT ;  /* 0x0000000704027812 */ /* 0x000fc800078ec0ff */
[----:B------:R-:W-:-:S07]  /*0740*/  ISETP.NE.AND P1, PT, R2, RZ, PT ;  /* 0x000000ff0200720c */ /* 0x000fce0003f25270 */
[----:B------:R-:W-:Y:S06]  /*0750*/  @!P0 BRA `(.L_x_130) ;  /* 0x0000000000888947 */ /* 0x000fec0003800000 */
[----:B------:R-:W0:Y:S01]  /*0760*/  LDC.64 R22, c[0x0][0x380] ;  /* 0x0000e000ff167b82 */ /* 0x000e220000000a00 */
[----:B------:R-:W-:-:S04]  /*0770*/  VIADD R5, R19, UR4 ;  /* 0x0000000413057c36 */ /* 0x000fc80008000000 */
[C---:B------:R-:W-:Y:S02]  /*0780*/  VIADD R15, R5.reuse, 0x280 ;  /* 0x00000280050f7836 */ /* 0x040fe40000000000 */
[C---:B------:R-:W-:Y:S02]  /*0790*/  VIADD R13, R5.reuse, 0x500 ;  /* 0x00000500050d7836 */ /* 0x040fe40000000000 */
[----:B0-----:R-:W-:-:S04]  /*07a0*/  IMAD.WIDE.U32 R16, R5, 0x8, R22 ;  /* 0x0000000805107825 */ /* 0x001fc800078e0016 */
[--C-:B------:R-:W-:Y:S02]  /*07b0*/  IMAD.WIDE.U32 R14, R15, 0x8, R22.reuse ;  /* 0x000000080f0e7825 */ /* 0x100fe400078e0016 */
[----:B------:R-:W2:Y:S02]  /*07c0*/  LDG.E.64 R16, desc[UR10][R16.64] ;  /* 0x0000000a10107981 */ /* 0x000ea4000c1e1b00 */
[----:B------:R-:W-:Y:S02]  /*07d0*/  IMAD.WIDE.U32 R12, R13, 0x8, R22 ;  /* 0x000000080d0c7825 */ /* 0x000fe400078e0016 */
[----:B------:R-:W3:Y:S02]  /*07e0*/  LDG.E.64 R14, desc[UR10][R14.64] ;  /* 0x0000000a0e0e7981 */ /* 0x000ee4000c1e1b00 */
[C---:B------:R-:W-:Y:S02]  /*07f0*/  VIADD R11, R5.reuse, 0x780 ;  /* 0x00000780050b7836 */ /* 0x040fe40000000000 */
[----:B------:R-:W4:Y:S01]  /*0800*/  LDG.E.64 R12, desc[UR10][R12.64] ;  /* 0x0000000a0c0c7981 */ /* 0x000f22000c1e1b00 */
[----:B------:R-:W-:-:S02]  /*0810*/  VIADD R9, R5, 0xa00 ;  /* 0x00000a0005097836 */ /* 0x000fc40000000000 */
[----:B------:R-:W-:-:S04]  /*0820*/  IMAD.WIDE.U32 R10, R11, 0x8, R22 ;  /* 0x000000080b0a7825 */ /* 0x000fc800078e0016 */
[--C-:B------:R-:W-:Y:S02]  /*0830*/  IMAD.WIDE.U32 R8, R9, 0x8, R22.reuse ;  /* 0x0000000809087825 */ /* 0x100fe400078e0016 */
[----:B------:R-:W4:Y:S02]  /*0840*/  LDG.E.64 R10, desc[UR10][R10.64] ;  /* 0x0000000a0a0a7981 */ /* 0x000f24000c1e1b00 */
[C---:B------:R-:W-:Y:S02]  /*0850*/  VIADD R7, R5.reuse, 0xc80 ;  /* 0x00000c8005077836 */ /* 0x040fe40000000000 */
[----:B------:R-:W4:Y:S01]  /*0860*/  LDG.E.64 R8, desc[UR10][R8.64] ;  /* 0x0000000a08087981 */ /* 0x000f22000c1e1b00 */
[----:B------:R-:W-:Y:S02]  /*0870*/  VIADD R25, R5, 0xf00 ;  /* 0x00000f0005197836 */ /* 0x000fe40000000000 */
[----:B------:R-:W-:-:S04]  /*0880*/  IMAD.WIDE.U32 R6, R7, 0x8, R22 ;  /* 0x0000000807067825 */ /* 0x000fc800078e0016 */
[--C-:B------:R-:W-:Y:S02]  /*0890*/  IMAD.WIDE.U32 R24, R25, 0x8, R22.reuse ;  /* 0x0000000819187825 */ /* 0x100fe400078e0016 */
[----:B------:R-:W4:Y:S02]  /*08a0*/  LDG.E.64 R6, desc[UR10][R6.64] ;  /* 0x0000000a06067981 */ /* 0x000f24000c1e1b00 */
[----:B------:R-:W-:Y:S02]  /*08b0*/  VIADD R5, R5, 0x1180 ;  /* 0x0000118005057836 */ /* 0x000fe40000000000 */
[----:B------:R-:W4:Y:S02]  /*08c0*/  LDG.E.64 R24, desc[UR10][R24.64] ;  /* 0x0000000a18187981 */ /* 0x000f24000c1e1b00 */
[----:B------:R-:W-:-:S06]  /*08d0*/  IMAD.WIDE.U32 R22, R5, 0x8, R22 ;  /* 0x0000000805167825 */ /* 0x000fcc00078e0016 */
        /* <DEDUP_REMOVED lines=10> */
.L_x_130:
[----:B------:R-:W-:Y:S05]  /*0980*/  BSYNC.RECONVERGENT B2 ;  /* 0x0000000000027941 */ /* 0x000fea0003800200 */
.L_x_129:
        /* <DEDUP_REMOVED lines=13> */
[--C-:B------:R-:W-:Y:S02]  /*0a60*/  IMAD.WIDE.U32 R12, R13, 0x8, R8.reuse ;  /* 0x000000080d0c7825 */ /* 0x100fe400078e0008 */
[----:B------:R-:W3:Y:S02]  /*0a70*/  LDG.E.64 R10, desc[UR10][R10.64] ;  /* 0x0000000a0a0a7981 */ /* 0x000ee4000c1e1b00 */
        /* <DEDUP_REMOVED lines=8> */
[----:B------:R-:W-:-:S11]  /*0b00*/  DADD R20, R20, R8 ;  /* 0x0000000014147229 */ /* 0x000fd60000000008 */
.L_x_132:
[----:B------:R-:W-:Y:S05]  /*0b10*/  BSYNC.RECONVERGENT B2 ;  /* 0x0000000000027941 */ /* 0x000fea0003800200 */
.L_x_131:
[----:B------:R-:W-:Y:S05]  /*0b20*/  @!P1 BRA `(.L_x_124) ;  /* 0x0000000000289947 */ /* 0x000fea0003800000 */
[----:B------:R-:W0:Y:S01]  /*0b30*/  LDC.64 R6, c[0x0][0x380] ;  /* 0x0000e000ff067b82 */ /* 0x000e220000000a00 */
[----:B------:R-:W-:Y:S02]  /*0b40*/  VIADD R9, R19, UR4 ;  /* 0x0000000413097c36 */ /* 0x000fe40008000000 */
[----:B------:R-:W-:-:S07]  /*0b50*/  IMAD.MOV R2, RZ, RZ, -R4 ;  /* 0x000000ffff027224 */ /* 0x000fce00078e0a04 */
.L_x_133:
[----:B0-----:R-:W-:-:S06]  /*0b60*/  IMAD.WIDE.U32 R4, R9, 0x8, R6 ;  /* 0x0000000809047825 */ /* 0x001fcc00078e0006 */
[----:B------:R-:W2:Y:S01]  /*0b70*/  LDG.E.64 R4, desc[UR10][R4.64] ;  /* 0x0000000a04047981 */ /* 0x000ea2000c1e1b00 */
[----:B------:R-:W-:Y:S02]  /*0b80*/  VIADD R2, R2, 0x1 ;  /* 0x0000000102027836 */ /* 0x000fe40000000000 */
[----:B------:R-:W-:-:S03]  /*0b90*/  VIADD R9, R9, 0x280 ;  /* 0x0000028009097836 */ /* 0x000fc60000000000 */
[----:B------:R-:W-:Y:S01]  /*0ba0*/  ISETP.NE.AND P0, PT, R2, RZ, PT ;  /* 0x000000ff0200720c */ /* 0x000fe20003f05270 */
[----:B--2--5:R-:W-:-:S12]  /*0bb0*/  DADD R20, R4, R20 ;  /* 0x0000000004147229 */ /* 0x024fd80000000014 */
[----:B------:R-:W-:Y:S05]  /*0bc0*/  @P0 BRA `(.L_x_133) ;  /* 0xfffffffc00e40947 */ /* 0x000fea000383ffff */
.L_x_124:
[----:B------:R-:W-:Y:S05]  /*0bd0*/  BSYNC.RECONVERGENT B1 ;  /* 0x0000000000017941 */ /* 0x000fea0003800200 */
.L_x_123:
[----:B------:R-:W-:-:S13]  /*0be0*/  ISETP.GE.U32.AND P0, PT, R0, 0x280, PT ;  /* 0x000002800000780c */ /* 0x000fda0003f06070 */
        /* <DEDUP_REMOVED lines=50> */
[----:B------:R-:W1:Y:S05]  /*0f10*/  LDS.128 R4, [UR4+0x50] ;  /* 0x00005004ff047984 */ /* 0x000e6a0008000c00 */
[----:B------:R-:W-:-:S08]  /*0f20*/  DADD R16, R16, R18 ;  /* 0x0000000010107229 */ /* 0x000fd00000000012 */
[----:B--2---:R-:W-:-:S08]  /*0f30*/  DADD R12, R16, R12 ;  /* 0x00000000100c7229 */ /* 0x004fd0000000000c */
[----:B------:R-:W-:Y:S02]  /*0f40*/  DADD R2, R12, R14 ;  /* 0x000000000c027229 */ /* 0x000fe4000000000e */
[----:B------:R-:W2:Y:S06]  /*0f50*/  LDS.128 R12, [UR4+0x60] ;  /* 0x00006004ff0c7984 */ /* 0x000eac0008000c00 */
[----:B0-----:R-:W-:-:S08]  /*0f60*/  DADD R2, R2, R8 ;  /* 0x0000000002027229 */ /* 0x001fd00000000008 */
[----:B------:R-:W-:Y:S01]  /*0f70*/  DADD R2, R2, R10 ;  /* 0x0000000002027229 */ /* 0x000fe2000000000a */
[----:B------:R-:W0:Y:S07]  /*0f80*/  LDS.128 R8, [UR4+0x70] ;  /* 0x00007004ff087984 */ /* 0x000e2e0008000c00 */
        /* <DEDUP_REMOVED lines=16> */
[----:B-1----:R-:W-:Y:S01]  /*1090*/  DADD R4, R2, R4 ;  /* 0x0000000002047229 */ /* 0x002fe20000000004 */
[----:B------:R-:W-:Y:S10]  /*10a0*/  BRA `(.L_x_135) ;  /* 0x0000001c00307947 */ /* 0x000ff40003800000 */
.L_x_134:
[----:B------:R-:W-:-:S04]  /*10b0*/  LOP3.LUT R2, R3, 0x3e0, RZ, 0xc0, !PT ;  /* 0x000003e003027812 */ /* 0x000fc800078ec0ff */
[----:B------:R-:W-:Y:S01]  /*10c0*/  LOP3.LUT R7, RZ, R2, RZ, 0x33, !PT ;  /* 0x00000002ff077212 */ /* 0x000fe200078e33ff */
[----:B------:R-:W-:Y:S02]  /*10d0*/  VIADD R5, R2, 0x20 ;  /* 0x0000002002057836 */ /* 0x000fe40000000000 */
[----:B------:R-:W0:Y:S02]  /*10e0*/  S2R R2, SR_LANEID ;  /* 0x0000000000027919 */ /* 0x000e240000000000 */
[----:B------:R-:W-:Y:S01]  /*10f0*/  IMAD.IADD R7, R0, 0x1, R7 ;  /* 0x0000000100077824 */ /* 0x000fe200078e0207 */
[----:B------:R-:W-:-:S04]  /*1100*/  ISETP.GT.U32.AND P0, PT, R5, R0, PT ;  /* 0x000000000500720c */ /* 0x000fc80003f04070 */
[----:B------:R-:W-:-:S05]  /*1110*/  SEL R7, R7, 0x1f, P0 ;  /* 0x0000001f07077807 */ /* 0x000fca0000000000 */
[----:B-----5:R-:W-:Y:S04]  /*1120*/  SHFL.DOWN PT, R4, R20, 0x1, R7 ;  /* 0x0820000014047989 */ /* 0x020fe800000e0007 */
[----:B------:R-:W1:Y:S01]  /*1130*/  SHFL.DOWN PT, R5, R21, 0x1, R7 ;  /* 0x0820000015057989 */ /* 0x000e6200000e0007 */
[C---:B0-----:R-:W-:Y:S01]  /*1140*/  ISETP.GE.AND P0, PT, R2.reuse, R7, PT ;  /* 0x000000070200720c */ /* 0x041fe20003f06270 */
[----:B------:R-:W-:Y:S01]  /*1150*/  VIADD R6, R2, 0x2 ;  /* 0x0000000202067836 */ /* 0x000fe20000000000 */
[----:B-1----:R-:W-:-:S10]  /*1160*/  DADD R4, R4, R20 ;  /* 0x0000000004047229 */ /* 0x002fd40000000014 */
        /* <DEDUP_REMOVED lines=11> */
[----:B------:R-:W-:-:S03]  /*1220*/  VIADD R6, R2, 0x8 ;  /* 0x0000000802067836 */ /* 0x000fc60000000000 */
[----:B------:R-:W0:Y:S02]  /*1230*/  SHFL.DOWN PT, R5, R11, 0x4, R7 ;  /* 0x088000000b057989 */ /* 0x000e2400000e0007 */
[----:B------:R-:W-:Y:S01]  /*1240*/  ISETP.GT.AND P1, PT, R6, R7, PT ;  /* 0x000000070600720c */ /* 0x000fe20003f24270 */
[----:B0-----:R-:W-:-:S10]  /*1250*/  DADD R4, R4, R10 ;  /* 0x0000000004047229 */ /* 0x001fd4000000000a */
[----:B------:R-:W-:Y:S02]  /*1260*/  FSEL R8, R10, R4, P0 ;  /* 0x000000040a087208 */ /* 0x000fe40000000000 */
[----:B------:R-:W-:Y:S02]  /*1270*/  FSEL R9, R11, R5, P0 ;  /* 0x000000050b097208 */ /* 0x000fe40000000000 */
[C---:B------:R-:W-:Y:S01]  /*1280*/  ISETP.NE.AND P0, PT, R2.reuse, RZ, PT ;  /* 0x000000ff0200720c */ /* 0x040fe20003f05270 */
[----:B------:R-:W-:Y:S01]  /*1290*/  SHFL.DOWN PT, R4, R8, 0x8, R7 ;  /* 0x0900000008047989 */ /* 0x000fe200000e0007 */
[----:B------:R-:W-:-:S03]  /*12a0*/  VIADD R2, R2, 0x10 ;  /* 0x0000001002027836 */ /* 0x000fc60000000000 */
[----:B------:R-:W0:Y:S08]  /*12b0*/  SHFL.DOWN PT, R5, R9, 0x8, R7 ;  /* 0x0900000009057989 */ /* 0x000e3000000e0007 */
[----:B------:R-:W1:Y:S01]  /*12c0*/  @!P0 S2R R13, SR_CgaCtaId ;  /* 0x00000000000d8919 */ /* 0x000e620000008800 */
[----:B------:R-:W-:-:S04]  /*12d0*/  @!P0 SHF.R.U32.HI R6, RZ, 0x2, R3 ;  /* 0x00000002ff068819 */ /* 0x000fc80000011603 */
[----:B------:R-:W-:Y:S01]  /*12e0*/  @!P0 LOP3.LUT R6, R6, 0xf8, RZ, 0xc0, !PT ;  /* 0x000000f806068812 */ /* 0x000fe200078ec0ff */
        /* <DEDUP_REMOVED lines=18> */
[----:B------:R-:W-:Y:S01]  /*1410*/  ISETP.GT.U32.AND P1, PT, R0, 0x20, PT ;  /* 0x000000200000780c */ /* 0x000fe20003f24070 */
[----:B0-----:R-:W-:-:S09]  /*1420*/  ULEA UR4, UR5, UR4, 0x18 ;  /* 0x0000000405047291 */ /* 0x001fd2000f8ec0ff */
[----:B------:R-:W0:Y:S04]  /*1430*/  LDS.128 R12, [UR4+0x20] ;  /* 0x00002004ff0c7984 */ /* 0x000e280008000c00 */
[----:B------:R-:W1:Y:S01]  /*1440*/  LDS.128 R8, [UR4+0x30] ;  /* 0x00003004ff087984 */ /* 0x000e620008000c00 */
[----:B0-----:R-:W-:-:S10]  /*1450*/  DADD R12, R4, R12 ;  /* 0x00000000040c7229 */ /* 0x001fd4000000000c */
[----:B------:R-:W-:Y:S02]  /*1460*/  FSEL R2, R12, R4, P1 ;  /* 0x000000040c027208 */ /* 0x000fe40000800000 */
[----:B------:R-:W-:Y:S02]  /*1470*/  FSEL R3, R13, R5, P1 ;  /* 0x000000050d037208 */ /* 0x000fe40000800000 */
[----:B------:R-:W-:Y:S01]  /*1480*/  ISETP.GT.U32.AND P1, PT, R0, 0x40, PT ;  /* 0x000000400000780c */ /* 0x000fe20003f24070 */
[----:B------:R-:W0:Y:S03]  /*1490*/  LDS.128 R4, [UR4+0x40] ;  /* 0x00004004ff047984 */ /* 0x000e260008000c00 */
[----:B------:R-:W-:-:S10]  /*14a0*/  DADD R14, R2, R14 ;  /* 0x00000000020e7229 */ /* 0x000fd4000000000e */
[----:B------:R-:W-:Y:S02]  /*14b0*/  FSEL R2, R14, R2, P1 ;  /* 0x000000020e027208 */ /* 0x000fe40000800000 */
[----:B------:R-:W-:Y:S02]  /*14c0*/  FSEL R3, R15, R3, P1 ;  /* 0x000000030f037208 */ /* 0x000fe40000800000 */
[----:B------:R-:W-:-:S04]  /*14d0*/  ISETP.GT.U32.AND P1, PT, R0, 0x60, PT ;  /* 0x000000600000780c */ /* 0x000fc80003f24070 */
[----:B-1----:R-:W-:-:S10]  /*14e0*/  DADD R8, R8, R2 ;  /* 0x0000000008087229 */ /* 0x002fd40000000002 */
[----:B------:R-:W-:Y:S02]  /*14f0*/  FSEL R2, R8, R2, P1 ;  /* 0x0000000208027208 */ /* 0x000fe40000800000 */
[----:B------:R-:W-:Y:S02]  /*1500*/  FSEL R3, R9, R3, P1 ;  /* 0x0000000309037208 */ /* 0x000fe40000800000 */
[----:B------:R-:W-:-:S04]  /*1510*/  ISETP.GT.U32.AND P1, PT, R0, 0x80, PT ;  /* 0x000000800000780c */ /* 0x000fc80003f24070 */
[----:B------:R-:W-:-:S10]  /*1520*/  DADD R10, R2, R10 ;  /* 0x00000000020a7229 */ /* 0x000fd4000000000a */
[----:B------:R-:W-:Y:S02]  /*1530*/  FSEL R2, R10, R2, P1 ;  /* 0x000000020a027208 */ /* 0x000fe40000800000 */
[----:B------:R-:W-:Y:S02]  /*1540*/  FSEL R3, R11, R3, P1 ;  /* 0x000000030b037208 */ /* 0x000fe40000800000 */
[----:B------:R-:W1:Y:S01]  /*1550*/  LDS.128 R8, [UR4+0x50] ;  /* 0x00005004ff087984 */ /* 0x000e620008000c00 */
[----:B------:R-:W-:-:S03]  /*1560*/  ISETP.GT.U32.AND P1, PT, R0, 0xa0, PT ;  /* 0x000000a00000780c */ /* 0x000fc60003f24070 */
[----:B0-----:R-:W-:-:S10]  /*1570*/  DADD R4, R4, R2 ;  /* 0x0000000004047229 */ /* 0x001fd40000000002 */
[----:B------:R-:W-:Y:S02]  /*1580*/  FSEL R2, R4, R2, P1 ;  /* 0x0000000204027208 */ /* 0x000fe40000800000 */
[----:B------:R-:W-:Y:S02]  /*1590*/  FSEL R3, R5, R3, P1 ;  /* 0x0000000305037208 */ /* 0x000fe40000800000 */
[----:B------:R-:W-:-:S04]  /*15a0*/  ISETP.GT.U32.AND P1, PT, R0, 0xc0, PT ;  /* 0x000000c00000780c */ /* 0x000fc80003f24070 */
[----:B------:R-:W-:-:S10]  /*15b0*/  DADD R6, R2, R6 ;  /* 0x0000000002067229 */ /* 0x000fd40000000006 */
[----:B------:R-:W-:Y:S02]  /*15c0*/  FSEL R2, R6, R2, P1 ;  /* 0x0000000206027208 */ /* 0x000fe40000800000 */
[----:B------:R-:W-:Y:S02]  /*15d0*/  FSEL R3, R7, R3, P1 ;  /* 0x0000000307037208 */ /* 0x000fe40000800000 */
[----:B------:R-:W0:Y:S01]  /*15e0*/  LDS.128 R4, [UR4+0x60] ;  /* 0x00006004ff047984 */ /* 0x000e220008000c00 */
[----:B------:R-:W-:-:S03]  /*15f0*/  ISETP.GT.U32.AND P1, PT, R0, 0xe0, PT ;  /* 0x000000e00000780c */ /* 0x000fc60003f24070 */
        /* <DEDUP_REMOVED lines=43> */
[----:B------:R-:W1:Y:S01]  /*18b0*/  LDS.64 R2, [UR4+0xb0] ;  /* 0x0000b004ff027984 */ /* 0x000e620008000a00 */
        /* <DEDUP_REMOVED lines=8> */
[----:B------:R-:W-:-:S04]  /*1940*/  ISETP.GT.U32.AND P1, PT, R0, 0x260, PT ;  /* 0x000002600000780c */ /* 0x000fc80003f24070 */
[----:B-1----:R-:W-:-:S10]  /*1950*/  DADD R2, R2, R4 ;  /* 0x0000000002027229 */ /* 0x002fd40000000004 */
[----:B------:R-:W-:Y:S02]  /*1960*/  FSEL R4, R2, R4, P1 ;  /* 0x0000000402047208 */ /* 0x000fe40000800000 */
[----:B------:R-:W-:Y:S01]  /*1970*/  FSEL R5, R3, R5, P1 ;  /* 0x0000000503057208 */ /* 0x000fe20000800000 */
[----:B------:R-:W-:Y:S06]  /*1980*/  BRA `(.L_x_135) ;  /* 0x0000001000f87947 */ /* 0x000fec0003800000 */
.L_x_120:
[----:B------:R-:W0:Y:S01]  /*1990*/  S2R R5, SR_TID.X ;  /* 0x0000000000057919 */ /* 0x000e220000002100 */
[----:B------:R-:W1:Y:S02]  /*19a0*/  LDCU.64 UR6, c[0x0][0x380] ;  /* 0x00007000ff0677ac */ /* 0x000e640008000a00 */
[----:B-1----:R-:W-:Y:S02]  /*19b0*/  IMAD.U32 R6, RZ, RZ, UR6 ;  /* 0x00000006ff067e24 */ /* 0x002fe4000f8e00ff */
[----:B------:R-:W-:Y:S01]  /*19c0*/  IMAD.U32 R7, RZ, RZ, UR7 ;  /* 0x00000007ff077e24 */ /* 0x000fe2000f8e00ff */
[----:B0-----:R-:W-:-:S05]  /*19d0*/  IADD3 R21, PT, PT, R5, UR4, RZ ;  /* 0x0000000405157c10 */ /* 0x001fca000fffe0ff */
[----:B------:R-:W-:-:S05]  /*19e0*/  IMAD.WIDE.U32 R20, R21, 0x8, R6 ;  /* 0x0000000815147825 */ /* 0x000fca00078e0006 */
[----:B------:R-:W2:Y:S04]  /*19f0*/  LDG.E.64 R14, desc[UR10][R20.64] ;  /* 0x0000000a140e7981 */ /* 0x000ea8000c1e1b00 */
[----:B------:R-:W2:Y:S04]  /*1a00*/  LDG.E.64 R16, desc[UR10][R20.64+0x1400] ;  /* 0x0014000a14107981 */ /* 0x000ea8000c1e1b00 */
[----:B------:R-:W3:Y:S04]  /*1a10*/  LDG.E.64 R18, desc[UR10][R20.64+0x2800] ;  /* 0x0028000a14127981 */ /* 0x000ee8000c1e1b00 */
[----:B------:R-:W4:Y:S04]  /*1a20*/  LDG.E.64 R12, desc[UR10][R20.64+0x3c00] ;  /* 0x003c000a140c7981 */ /* 0x000f28000c1e1b00 */
[----:B------:R-:W5:Y:S04]  /*1a30*/  LDG.E.64 R10, desc[UR10][R20.64+0x5000] ;  /* 0x0050000a140a7981 */ /* 0x000f68000c1e1b00 */
[----:B------:R-:W5:Y:S04]  /*1a40*/  LDG.E.64 R8, desc[UR10][R20.64+0x6400] ;  /* 0x0064000a14087981 */ /* 0x000f68000c1e1b00 */
[----:B------:R-:W5:Y:S04]  /*1a50*/  LDG.E.64 R2, desc[UR10][R20.64+0x7800] ;  /* 0x0078000a14027981 */ /* 0x000f68000c1e1b00 */
[----:B------:R-:W5:Y:S01]  /*1a60*/  LDG.E.64 R28, desc[UR10][R20.64+0x8c00] ;  /* 0x008c000a141c7981 */ /* 0x000f62000c1e1b00 */
[----:B------:R-:W-:Y:S01]  /*1a70*/  ISETP.GE.U32.AND P0, PT, R0, UR8, PT ;  /* 0x0000000800007c0c */ /* 0x000fe2000bf06070 */
[----:B--2---:R-:W-:-:S08]  /*1a80*/  DADD R14, R14, R16 ;  /* 0x000000000e0e7229 */ /* 0x004fd00000000010 */
[----:B---3--:R-:W-:-:S08]  /*1a90*/  DADD R14, R18, R14 ;  /* 0x00000000120e7229 */ /* 0x008fd0000000000e */
[----:B----4-:R-:W-:-:S08]  /*1aa0*/  DADD R12, R12, R14 ;  /* 0x000000000c0c7229 */ /* 0x010fd0000000000e */
[----:B-----5:R-:W-:-:S08]  /*1ab0*/  DADD R10, R10, R12 ;  /* 0x000000000a0a7229 */ /* 0x020fd0000000000c */
[----:B------:R-:W-:-:S08]  /*1ac0*/  DADD R8, R8, R10 ;  /* 0x0000000008087229 */ /* 0x000fd0000000000a */
[----:B------:R-:W-:-:S08]  /*1ad0*/  DADD R2, R2, R8 ;  /* 0x0000000002027229 */ /* 0x000fd00000000008 */
[----:B------:R-:W-:Y:S01]  /*1ae0*/  DADD R28, R28, R2 ;  /* 0x000000001c1c7229 */ /* 0x000fe20000000002 */
[----:B------:R-:W-:Y:S10]  /*1af0*/  @!P0 BRA `(.L_x_136) ;  /* 0x0000000c00708947 */ /* 0x000ff40003800000 */
[----:B------:R-:W-:Y:S01]  /*1b00*/  UIMAD UR12, UR13, 0x1400, UR4 ;  /* 0x000014000d0c78a4 */ /* 0x000fe2000f8e0204 */
[----:B------:R-:W-:Y:S01]  /*1b10*/  VIADD R0, R4, 0xffffec00 ;  /* 0xffffec0004007836 */ /* 0x000fe20000000000 */
[----:B------:R-:W-:Y:S01]  /*1b20*/  UIADD3 UR5, UPT, UPT, UR9, UR13, URZ ;  /* 0x0000000d09057290 */ /* 0x000fe2000fffe0ff */
[----:B------:R-:W-:-:S03]  /*1b30*/  LOP3.LUT R3, RZ, R5, RZ, 0x33, !PT ;  /* 0x00000005ff037212 */ /* 0x000fc600078e33ff */
[----:B------:R-:W-:Y:S01]  /*1b40*/  ISETP.LT.U32.AND P0, PT, R0, UR12, PT ;  /* 0x0000000c00007c0c */ /* 0x000fe2000bf01070 */
[----:B------:R-:W-:Y:S01]  /*1b50*/  UIMAD UR5, UR5, 0x1400, URZ ;  /* 0x00001400050578a4 */ /* 0x000fe2000f8e02ff */
[----:B------:R-:W-:-:S05]  /*1b60*/  IADD3 R3, PT, PT, R4, -UR8, R3 ;  /* 0x8000000804037c10 */ /* 0x000fca000fffe003 */
[----:B------:R-:W-:Y:S01]  /*1b70*/  IMAD.U32 R8, RZ, RZ, UR5 ;  /* 0x00000005ff087e24 */ /* 0x000fe2000f8e00ff */
[----:B------:R-:W-:Y:S01]  /*1b80*/  UMOV UR6, UR5 ;  /* 0x0000000500067c82 */ /* 0x000fe20008000000 */
[----:B------:R-:W-:Y:S01]  /*1b90*/  VIADD R2, R3, -UR4 ;  /* 0x8000000403027c36 */ /* 0x000fe20008000000 */
[----:B------:R-:W-:Y:S02]  /*1ba0*/  UMOV UR4, URZ ;  /* 0x000000ff00047c82 */ /* 0x000fe40008000000 */
[----:B------:R-:W-:Y:S01]  /*1bb0*/  IADD3 R5, PT, PT, R8, 0x1400, R5 ;  /* 0x0000140008057810 */ /* 0x000fe20007ffe005 */
[----:B------:R-:W-:Y:S06]  /*1bc0*/  @P0 BRA `(.L_x_137) ;  /* 0x0000000000840947 */ /* 0x000fec0003800000 */
[----:B------:R-:W0:Y:S01]  /*1bd0*/  LDC R4, c[0x0][0x3a8] ;  /* 0x0000ea00ff047b82 */ /* 0x000e220000000800 */
[----:B------:R-:W1:Y:S07]  /*1be0*/  LDCU UR7, c[0x0][0x3ac] ;  /* 0x00007580ff0777ac */ /* 0x000e6e0008000800 */
[----:B------:R-:W2:Y:S02]  /*1bf0*/  LDC.64 R6, c[0x0][0x380] ;  /* 0x0000e000ff067b82 */ /* 0x000ea40000000a00 */
.L_x_138:
[----:B------:R-:W3:Y:S02]  /*1c00*/  S2R R25, SR_TID.X ;  /* 0x0000000000197919 */ /* 0x000ee40000002100 */
[----:B---3--:R-:W-:-:S04]  /*1c10*/  VIADD R25, R25, UR12 ;  /* 0x0000000c19197c36 */ /* 0x008fc80008000000 */
[----:B--2---:R-:W-:-:S05]  /*1c20*/  IMAD.WIDE.U32 R24, R25, 0x8, R6 ;  /* 0x0000000819187825 */ /* 0x004fca00078e0006 */
        /* <DEDUP_REMOVED lines=8> */
[----:B0-----:R-:W-:-:S05]  /*1cb0*/  VIADD R3, R4, -UR12 ;  /* 0x8000000c04037c36 */ /* 0x001fca0008000000 */
[----:B------:R-:W-:Y:S01]  /*1cc0*/  ISETP.GE.U32.AND P0, PT, R3, UR8, PT ;  /* 0x0000000803007c0c */ /* 0x000fe2000bf06070 */
        /* <DEDUP_REMOVED lines=8> */
[----:B------:R-:W-:Y:S10]  /*1d50*/  @!P0 BRA `(.L_x_136) ;  /* 0x0000000800d88947 */ /* 0x000ff40003800000 */
[----:B-1----:R-:W-:Y:S01]  /*1d60*/  UMOV UR13, UR7 ;  /* 0x00000007000d7c82 */ /* 0x002fe20008000000 */
[----:B------:R-:W-:Y:S01]  /*1d70*/  UIADD3 UR4, UPT, UPT, UR4, 0x1, URZ ;  /* 0x0000000104047890 */ /* 0x000fe2000fffe0ff */
[----:B------:R-:W-:Y:S01]  /*1d80*/  VIADD R2, R2, -UR8 ;  /* 0x8000000802027c36 */ /* 0x000fe20008000000 */
[----:B------:R-:W-:Y:S01]  /*1d90*/  UIMAD UR12, UR13, 0x1400, UR12 ;  /* 0x000014000d0c78a4 */ /* 0x000fe2000f8e020c */
[----:B------:R-:W-:Y:S01]  /*1da0*/  VIADD R5, R5, UR8 ;  /* 0x0000000805057c36 */ /* 0x000fe20008000000 */
[----:B------:R-:W-:-:S04]  /*1db0*/  UIADD3 UR6, UPT, UPT, UR8, UR6, URZ ;  /* 0x0000000608067290 */ /* 0x000fc8000fffe0ff */
[----:B------:R-:W-:-:S13]  /*1dc0*/  ISETP.LT.U32.AND P0, PT, R0, UR12, PT ;  /* 0x0000000c00007c0c */ /* 0x000fda000bf01070 */
[----:B------:R-:W-:Y:S05]  /*1dd0*/  @!P0 BRA `(.L_x_138) ;  /* 0xfffffffc00888947 */ /* 0x000fea000383ffff */
.L_x_137:
[----:B------:R-:W0:Y:S01]  /*1de0*/  S2R R9, SR_TID.X ;  /* 0x0000000000097919 */ /* 0x000e220000002100 */
[----:B------:R-:W-:Y:S01]  /*1df0*/  VIADD R0, R4, -UR12 ;  /* 0x8000000c04007c36 */ /* 0x000fe20008000000 */
[----:B------:R-:W-:Y:S04]  /*1e00*/  BSSY.RECONVERGENT B1, `(.L_x_136) ;  /* 0x00000ab000017945 */ /* 0x000fe80003800200 */
[----:B0-----:R-:W-:-:S04]  /*1e10*/  ISETP.GE.AND P0, PT, R9, R0, PT ;  /* 0x000000000900720c */ /* 0x001fc80003f06270 */
[----:B------:R-:W-:-:S13]  /*1e20*/  ISETP.LE.U32.OR P0, PT, R4, UR12, P0 ;  /* 0x0000000c04007c0c */ /* 0x000fda0008703470 */
[----:B------:R-:W-:Y:S05]  /*1e30*/  @P0 BRA `(.L_x_139) ;  /* 0x00000008009c0947 */ /* 0x000fea0003800000 */
[----:B------:R-:W-:Y:S01]  /*1e40*/  UIMAD UR7, UR4, UR13, URZ ;  /* 0x0000000d040772a4 */ /* 0x000fe2000f8e02ff */
[----:B------:R-:W-:Y:S01]  /*1e50*/  LOP3.LUT R3, RZ, R9, RZ, 0x33, !PT ;  /* 0x00000009ff037212 */ /* 0x000fe200078e33ff */
[----:B------:R-:W-:Y:S01]  /*1e60*/  BSSY.RECONVERGENT B2, `(.L_x_140) ;  /* 0x0000056000027945 */ /* 0x000fe20003800200 */
[----:B------:R-:W-:Y:S02]  /*1e70*/  IMAD.MOV.U32 R0, RZ, RZ, R9 ;  /* 0x000000ffff007224 */ /* 0x000fe400078e0009 */
[----:B------:R-:W-:Y:S01]  /*1e80*/  IADD3 R4, PT, PT, R4, -UR5, R3 ;  /* 0x8000000504047c10 */ /* 0x000fe2000fffe003 */
[----:B------:R-:W-:-:S04]  /*1e90*/  IMAD.U32 R3, RZ, RZ, UR7 ;  /* 0x00000007ff037e24 */ /* 0x000fc8000f8e00ff */
[----:B------:R-:W-:-:S04]  /*1ea0*/  IMAD R4, R3, -0x1400, R4 ;  /* 0xffffec0003047824 */ /* 0x000fc800078e0204 */
[C---:B------:R-:W-:Y:S01]  /*1eb0*/  IMAD.HI.U32 R3, R4.reuse, -0x33333333, RZ ;  /* 0xcccccccd04037827 */ /* 0x040fe200078e00ff */
[----:B------:R-:W-:-:S04]  /*1ec0*/  ISETP.GE.U32.AND P0, PT, R4, 0x2580, PT ;  /* 0x000025800400780c */ /* 0x000fc80003f06070 */
[----:B------:R-:W-:-:S04]  /*1ed0*/  LEA.HI R3, R3, 0x1, RZ, 0x17 ;  /* 0x0000000103037811 */ /* 0x000fc800078fb8ff */
[----:B------:R-:W-:-:S05]  /*1ee0*/  LOP3.LUT R4, R3, 0xf, RZ, 0xc0, !PT ;  /* 0x0000000f03047812 */ /* 0x000fca00078ec0ff */
[----:B------:R-:W-:Y:S05]  /*1ef0*/  @!P0 BRA `(.L_x_141) ;  /* 0x0000000400308947 */ /* 0x000fea0003800000 */
[----:B------:R-:W-:Y:S01]  /*1f00*/  IMAD.HI.U32 R0, R2, -0x33333333, RZ ;  /* 0xcccccccd02007827 */ /* 0x000fe200078e00ff */
[----:B------:R-:W-:Y:S04]  /*1f10*/  BSSY.RECONVERGENT B3, `(.L_x_142) ;  /* 0x0000049000037945 */ /* 0x000fe80003800200 */
[----:B------:R-:W-:-:S04]  /*1f20*/  LEA.HI R0, R0, 0x1, RZ, 0x17 ;  /* 0x0000000100007811 */ /* 0x000fc800078fb8ff */
[----:B------:R-:W-:Y:S02]  /*1f30*/  LOP3.LUT R26, R0, 0xfffff0, RZ, 0xc0, !PT ;  /* 0x00fffff0001a7812 */ /* 0x000fe400078ec0ff */
[----:B------:R-:W-:-:S03]  /*1f40*/  LOP3.LUT R0, R9, 0x1400, RZ, 0xfc, !PT ;  /* 0x0000140009007812 */ /* 0x000fc600078efcff */
[----:B------:R-:W-:-:S07]  /*1f50*/  IMAD.MOV R26, RZ, RZ, -R26 ;  /* 0x000000ffff1a7224 */ /* 0x000fce00078e0a1a */
.L_x_143:
[C---:B------:R-:W-:Y:S02]  /*1f60*/  VIADD R23, R5.reuse, 0xffffec00 ;  /* 0xffffec0005177836 */ /* 0x040fe40000000000 */
[----:B------:R-:W-:Y:S02]  /*1f70*/  VIADD R19, R5, 0xffffee80 ;  /* 0xffffee8005137836 */ /* 0x000fe40000000000 */
[----:B------:R-:W-:-:S04]  /*1f80*/  IMAD.WIDE.U32 R22, R23, 0x8, R6 ;  /* 0x0000000817167825 */ /* 0x000fc800078e0006 */
[--C-:B------:R-:W-:Y:S02]  /*1f90*/  IMAD.WIDE.U32 R18, R19, 0x8, R6.reuse ;  /* 0x0000000813127825 */ /* 0x100fe400078e0006 */
[----:B------:R-:W2:Y:S02]  /*1fa0*/  LDG.E.64 R22, desc[UR10][R22.64] ;  /* 0x0000000a16167981 */ /* 0x000ea4000c1e1b00 */
[C---:B------:R-:W-:Y:S02]  /*1fb0*/  VIADD R17, R5.reuse, 0xfffff100 ;  /* 0xfffff10005117836 */ /* 0x040fe40000000000 */
[----:B------:R-:W3:Y:S01]  /*1fc0*/  LDG.E.64 R18, desc[UR10][R18.64] ;  /* 0x0000000a12127981 */ /* 0x000ee2000c1e1b00 */
[----:B------:R-:W-:Y:S02]  /*1fd0*/  VIADD R15, R5, 0xfffff380 ;  /* 0xfffff380050f7836 */ /* 0x000fe40000000000 */
[----:B------:R-:W-:-:S04]  /*1fe0*/  IMAD.WIDE.U32 R16, R17, 0x8, R6 ;  /* 0x0000000811107825 */ /* 0x000fc800078e0006 */
[--C-:B------:R-:W-:Y:S02]  /*1ff0*/  IMAD.WIDE.U32 R14, R15, 0x8, R6.reuse ;  /* 0x000000080f0e7825 */ /* 0x100fe400078e0006 */
[----:B------:R-:W4:Y:S02]  /*2000*/  LDG.E.64 R16, desc[UR10][R16.64] ;  /* 0x0000000a10107981 */ /* 0x000f24000c1e1b00 */
[C---:B------:R-:W-:Y:S02]  /*2010*/  VIADD R13, R5.reuse, 0xfffff600 ;  /* 0xfffff600050d7836 */ /* 0x040fe40000000000 */
[----:B------:R-:W5:Y:S01]  /*2020*/  LDG.E.64 R14, desc[UR10][R14.64] ;  /* 0x0000000a0e0e7981 */ /* 0x000f62000c1e1b00 */
[----:B------:R-:W-:Y:S02]  /*2030*/  VIADD R11, R5, 0xfffff880 ;  /* 0xfffff880050b7836 */ /* 0x000fe40000000000 */
[----:B------:R-:W-:-:S04]  /*2040*/  IMAD.WIDE.U32 R12, R13, 0x8, R6 ;  /* 0x000000080d0c7825 */ /* 0x000fc800078e0006 */
[--C-:B------:R-:W-:Y:S02]  /*2050*/  IMAD.WIDE.U32 R10, R11, 0x8, R6.reuse ;  /* 0x000000080b0a7825 */ /* 0x100fe400078e0006 */
[----:B------:R-:W5:Y:S02]  /*2060*/  LDG.E.64 R12, desc[UR10][R12.64] ;  /* 0x0000000a0c0c7981 */ /* 0x000f64000c1e1b00 */
[C---:B------:R-:W-:Y:S02]  /*2070*/  VIADD R9, R5.reuse, 0xfffffb00 ;  /* 0xfffffb0005097836 */ /* 0x040fe40000000000 */
[----:B------:R-:W5:Y:S01]  /*2080*/  LDG.E.64 R10, desc[UR10][R10.64] ;  /* 0x0000000a0a0a7981 */ /* 0x000f62000c1e1b00 */
[----:B------:R-:W-:Y:S02]  /*2090*/  VIADD R21, R5, 0xfffffd80 ;  /* 0xfffffd8005157836 */ /* 0x000fe40000000000 */
[----:B------:R-:W-:-:S04]  /*20a0*/  IMAD.WIDE.U32 R8, R9, 0x8, R6 ;  /* 0x0000000809087825 */ /* 0x000fc800078e0006 */
[----:B------:R-:W-:Y:S02]  /*20b0*/  IMAD.WIDE.U32 R20, R21, 0x8, R6 ;  /* 0x0000000815147825 */ /* 0x000fe400078e0006 */
[----:B------:R-:W5:Y:S04]  /*20c0*/  LDG.E.64 R8, desc[UR10][R8.64] ;  /* 0x0000000a08087981 */ /* 0x000f68000c1e1b00 */
[----:B------:R-:W5:Y:S01]  /*20d0*/  LDG.E.64 R20, desc[UR10][R20.64] ;  /* 0x0000000a14147981 */ /* 0x000f62000c1e1b00 */
[----:B------:R-:W-:Y:S01]  /*20e0*/  VIADD R25, R5, 0x280 ;  /* 0x0000028005197836 */ /* 0x000fe20000000000 */
[----:B--2---:R-:W-:-:S08]  /*20f0*/  DADD R22, R22, R28 ;  /* 0x0000000016167229 */ /* 0x004fd0000000001c */
[----:B---3--:R-:W-:Y:S01]  /*2100*/  DADD R18, R22, R18 ;  /* 0x0000000016127229 */ /* 0x008fe20000000012 */
[----:B------:R-:W-:-:S06]  /*2110*/  IMAD.WIDE.U32 R22, R5, 0x8, R6 ;  /* 0x0000000805167825 */ /* 0x000fcc00078e0006 */
[----:B------:R-:W2:Y:S01]  /*2120*/  LDG.E.64 R22, desc[UR10][R22.64] ;  /* 0x0000000a16167981 */ /* 0x000ea2000c1e1b00 */
[----:B----4-:R-:W-:Y:S01]  /*2130*/  DADD R16, R18, R16 ;  /* 0x0000000012107229 */ /* 0x010fe20000000010 */
[----:B------:R-:W-:-:S04]  /*2140*/  IMAD.WIDE.U32 R18, R25, 0x8, R6 ;  /* 0x0000000819127825 */ /* 0x000fc800078e0006 */
[----:B------:R-:W-:Y:S02]  /*2150*/  VIADD R25, R5, 0x500 ;  /* 0x0000050005197836 */ /* 0x000fe40000000000 */
[----:B------:R-:W3:Y:S01]  /*2160*/  LDG.E.64 R18, desc[UR10][R18.64] ;  /* 0x0000000a12127981 */ /* 0x000ee2000c1e1b00 */
[----:B-----5:R-:W-:Y:S01]  /*2170*/  DADD R14, R16, R14 ;  /* 0x00000000100e7229 */ /* 0x020fe2000000000e */
[----:B------:R-:W-:-:S04]  /*2180*/  IMAD.WIDE.U32 R16, R25, 0x8, R6 ;  /* 0x0000000819107825 */ /* 0x000fc800078e0006 */
[----:B------:R-:W-:Y:S02]  /*2190*/  VIADD R25, R5, 0x780 ;  /* 0x0000078005197836 */ /* 0x000fe40000000000 */
[----:B------:R-:W4:Y:S01]  /*21a0*/  LDG.E.64 R16, desc[UR10][R16.64] ;  /* 0x0000000a10107981 */ /* 0x000f22000c1e1b00 */
[----:B------:R-:W-:Y:S01]  /*21b0*/  DADD R12, R14, R12 ;  /* 0x000000000e0c7229 */ /* 0x000fe2000000000c */
[----:B------:R-:W-:-:S04]  /*21c0*/  IMAD.WIDE.U32 R14, R25, 0x8, R6 ;  /* 0x00000008190e7825 */ /* 0x000fc800078e0006 */
[----:B------:R-:W-:Y:S02]  /*21d0*/  VIADD R25, R5, 0xa00 ;  /* 0x00000a0005197836 */ /* 0x000fe40000000000 */
[----:B------:R-:W5:Y:S01]  /*21e0*/  LDG.E.64 R14, desc[UR10][R14.64] ;  /* 0x0000000a0e0e7981 */ /* 0x000f62000c1e1b00 */
        /* <DEDUP_REMOVED lines=9> */
[----:B------:R-:W-:Y:S01]  /*2280*/  IMAD.WIDE.U32 R8, R25, 0x8, R6 ;  /* 0x0000000819087825 */ /* 0x000fe200078e0006 */
[----:B------:R-:W-:-:S05]  /*2290*/  IADD3 R25, PT, PT, R5, 0x1180, RZ ;  /* 0x0000118005197810 */ /* 0x000fca0007ffe0ff */
[----:B------:R-:W5:Y:S01]  /*22a0*/  LDG.E.64 R8, desc[UR10][R8.64] ;  /* 0x0000000a08087981 */ /* 0x000f62000c1e1b00 */
[----:B------:R-:W-:-:S06]  /*22b0*/  IMAD.WIDE.U32 R24, R25, 0x8, R6 ;  /* 0x0000000819187825 */ /* 0x000fcc00078e0006 */
[----:B------:R-:W5:Y:S01]  /*22c0*/  LDG.E.64 R24, desc[UR10][R24.64] ;  /* 0x0000000a18187981 */ /* 0x000f62000c1e1b00 */
[----:B------:R-:W-:Y:S02]  /*22d0*/  VIADD R26, R26, 0x10 ;  /* 0x000000101a1a7836 */ /* 0x000fe40000000000 */
[----:B------:R-:W-:Y:S02]  /*22e0*/  VIADD R0, R0, 0x2800 ;  /* 0x0000280000007836 */ /* 0x000fe40000000000 */
[----:B------:R-:W-:Y:S01]  /*22f0*/  VIADD R5, R5, 0x2800 ;  /* 0x0000280005057836 */ /* 0x000fe20000000000 */
[----:B------:R-:W-:Y:S01]  /*2300*/  ISETP.NE.AND P0, PT, R26, RZ, PT ;  /* 0x000000ff1a00720c */ /* 0x000fe20003f05270 */
        /* <DEDUP_REMOVED lines=9> */
[----:B------:R-:W-:Y:S05]  /*23a0*/  BSYNC.RECONVERGENT B3 ;  /* 0x0000000000037941 */ /* 0x000fea0003800200 */
.L_x_142:
[----:B------:R-:W-:-:S07]  /*23b0*/  VIADD R0, R0, 0xffffec00 ;  /* 0xffffec0000007836 */ /* 0x000fce0000000000 */
.L_x_141:
[----:B------:R-:W-:Y:S05]  /*23c0*/  BSYNC.RECONVERGENT B2 ;  /* 0x0000000000027941 */ /* 0x000fea0003800200 */
.L_x_140:
[----:B------:R-:W-:-:S13]  /*23d0*/  ISETP.NE.AND P0, PT, R4, RZ, PT ;  /* 0x000000ff0400720c */ /* 0x000fda0003f05270 */
[----:B------:R-:W-:Y:S05]  /*23e0*/  @!P0 BRA `(.L_x_139) ;  /* 0x0000000400308947 */ /* 0x000fea0003800000 */
[----:B------:R-:W-:Y:S01]  /*23f0*/  ISETP.GE.U32.AND P0, PT, R4, 0x8, PT ;  /* 0x000000080400780c */ /* 0x000fe20003f06070 */
[----:B------:R-:W-:Y:S01]  /*2400*/  BSSY.RECONVERGENT B2, `(.L_x_144) ;  /* 0x0000025000027945 */ /* 0x000fe20003800200 */
[----:B------:R-:W-:-:S04]  /*2410*/  LOP3.LUT R22, R3, 0x7, RZ, 0xc0, !PT ;  /* 0x0000000703167812 */ /* 0x000fc800078ec0ff */
[----:B------:R-:W-:-:S07]  /*2420*/  ISETP.NE.AND P1, PT, R22, RZ, PT ;  /* 0x000000ff1600720c */ /* 0x000fce0003f25270 */
[----:B------:R-:W-:Y:S06]  /*2430*/  @!P0 BRA `(.L_x_145) ;  /* 0x0000000000848947 */ /* 0x000fec0003800000 */
[----:B------:R-:W-:-:S04]  /*2440*/  VIADD R19, R0, UR12 ;  /* 0x0000000c00137c36 */ /* 0x000fc80008000000 */
[----:B------:R-:W-:-:S04]  /*2450*/  IMAD.WIDE.U32 R4, R19, 0x8, R6 ;  /* 0x0000000813047825 */ /* 0x000fc800078e0006 */
[C---:B------:R-:W-:Y:S02]  /*2460*/  VIADD R17, R19.reuse, 0x280 ;  /* 0x0000028013117836 */ /* 0x040fe40000000000 */
[----:B------:R-:W2:Y:S01]  /*2470*/  LDG.E.64 R4, desc[UR10][R4.64] ;  /* 0x0000000a04047981 */ /* 0x000ea2000c1e1b00 */
        /* <DEDUP_REMOVED lines=14> */
[--C-:B------:R-:W-:Y:S02]  /*2560*/  IMAD.WIDE.U32 R20, R21, 0x8, R6.reuse ;  /* 0x0000000815147825 */ /* 0x100fe400078e0006 */
[----:B------:R-:W5:Y:S02]  /*2570*/  LDG.E.64 R8, desc[UR10][R8.64] ;  /* 0x0000000a08087981 */ /* 0x000f64000c1e1b00 */
[----:B------:R-:W-:Y:S02]  /*2580*/  VIADD R19, R19, 0x1180 ;  /* 0x0000118013137836 */ /* 0x000fe40000000000 */
[----:B------:R-:W5:Y:S02]  /*2590*/  LDG.E.64 R20, desc[UR10][R20.64] ;  /* 0x0000000a14147981 */ /* 0x000f64000c1e1b00 */
[----:B------:R-:W-:-:S06]  /*25a0*/  IMAD.WIDE.U32 R18, R19, 0x8, R6 ;  /* 0x0000000813127825 */ /* 0x000fcc00078e0006 */
        /* <DEDUP_REMOVED lines=10> */
.L_x_145:
[----:B------:R-:W-:Y:S05]  /*2650*/  BSYNC.RECONVERGENT B2 ;  /* 0x0000000000027941 */ /* 0x000fea0003800200 */
.L_x_144:
[----:B------:R-:W-:Y:S05]  /*2660*/  @!P1 BRA `(.L_x_139) ;  /* 0x0000000000909947 */ /* 0x000fea0003800000 */
[----:B------:R-:W-:Y:S01]  /*2670*/  ISETP.GE.U32.AND P0, PT, R22, 0x4, PT ;  /* 0x000000041600780c */ /* 0x000fe20003f06070 */
[----:B------:R-:W-:Y:S01]  /*2680*/  BSSY.RECONVERGENT B2, `(.L_x_146) ;  /* 0x0000014000027945 */ /* 0x000fe20003800200 */
[----:B------:R-:W-:-:S11]  /*2690*/  LOP3.LUT P1, RZ, R3, 0x3, RZ, 0xc0, !PT ;  /* 0x0000000303ff7812 */ /* 0x000fd6000782c0ff */
[----:B------:R-:W-:Y:S05]  /*26a0*/  @!P0 BRA `(.L_x_147) ;  /* 0x0000000000448947 */ /* 0x000fea0003800000 */
        /* <DEDUP_REMOVED lines=8> */
[----:B------:R-:W-:Y:S02]  /*2730*/  VIADD R13, R3, 0x780 ;  /* 0x00000780030d7836 */ /* 0x000fe40000000000 */
[----:B------:R-:W4:Y:S02]  /*2740*/  LDG.E.64 R10, desc[UR10][R10.64] ;  /* 0x0000000a0a0a7981 */ /* 0x000f24000c1e1b00 */
[----:B------:R-:W-:-:S06]  /*2750*/  IMAD.WIDE.U32 R12, R13, 0x8, R6 ;  /* 0x000000080d0c7825 */ /* 0x000fcc00078e0006 */
[----:B------:R-:W5:Y:S01]  /*2760*/  LDG.E.64 R12, desc[UR10][R12.64] ;  /* 0x0000000a0c0c7981 */ /* 0x000f62000c1e1b00 */
[----:B------:R-:W-:Y:S01]  /*2770*/  VIADD R0, R0, 0xa00 ;  /* 0x00000a0000007836 */ /* 0x000fe20000000000 */
[----:B--2---:R-:W-:-:S08]  /*2780*/  DADD R28, R28, R4 ;  /* 0x000000001c1c7229 */ /* 0x004fd00000000004 */
[----:B---3--:R-:W-:-:S08]  /*2790*/  DADD R28, R28, R8 ;  /* 0x000000001c1c7229 */ /* 0x008fd00000000008 */
[----:B----4-:R-:W-:-:S08]  /*27a0*/  DADD R28, R28, R10 ;  /* 0x000000001c1c7229 */ /* 0x010fd0000000000a */
[----:B-----5:R-:W-:-:S11]  /*27b0*/  DADD R28, R28, R12 ;  /* 0x000000001c1c7229 */ /* 0x020fd6000000000c */
.L_x_147:
[----:B------:R-:W-:Y:S05]  /*27c0*/  BSYNC.RECONVERGENT B2 ;  /* 0x0000000000027941 */ /* 0x000fea0003800200 */
.L_x_146:
[----:B------:R-:W-:Y:S05]  /*27d0*/  @!P1 BRA `(.L_x_139) ;  /* 0x0000000000349947 */ /* 0x000fea0003800000 */
[----:B------:R-:W-:-:S04]  /*27e0*/  IMAD.HI.U32 R2, R2, -0x33333333, RZ ;  /* 0xcccccccd02027827 */ /* 0x000fc800078e00ff */
[----:B------:R-:W-:Y:S01]  /*27f0*/  VIADD R5, R0, UR6 ;  /* 0x0000000600057c36 */ /* 0x000fe20008000000 */
[----:B------:R-:W-:-:S04]  /*2800*/  LOP3.LUT R2, R2, 0xffff, RZ, 0xc0, !PT ;  /* 0x0000ffff02027812 */ /* 0x000fc800078ec0ff */
[----:B------:R-:W-:-:S04]  /*2810*/  LEA.HI R2, R2, 0x1, RZ, 0x17 ;  /* 0x0000000102027811 */ /* 0x000fc800078fb8ff */
[----:B------:R-:W-:-:S05]  /*2820*/  LOP3.LUT R2, R2, 0x3, RZ, 0xc0, !PT ;  /* 0x0000000302027812 */ /* 0x000fca00078ec0ff */
[----:B------:R-:W-:-:S07]  /*2830*/  IMAD.MOV R0, RZ, RZ, -R2 ;  /* 0x000000ffff007224 */ /* 0x000fce00078e0a02 */
.L_x_148:
[----:B------:R-:W-:-:S06]  /*2840*/  IMAD.WIDE.U32 R2, R5, 0x8, R6 ;  /* 0x0000000805027825 */ /* 0x000fcc00078e0006 */
[----:B------:R-:W2:Y:S01]  /*2850*/  LDG.E.64 R2, desc[UR10][R2.64] ;  /* 0x0000000a02027981 */ /* 0x000ea2000c1e1b00 */
[----:B------:R-:W-:Y:S02]  /*2860*/  VIADD R0, R0, 0x1 ;  /* 0x0000000100007836 */ /* 0x000fe40000000000 */
[----:B------:R-:W-:-:S03]  /*2870*/  VIADD R5, R5, 0x280 ;  /* 0x0000028005057836 */ /* 0x000fc60000000000 */
[----:B------:R-:W-:Y:S01]  /*2880*/  ISETP.NE.AND P0, PT, R0, RZ, PT ;  /* 0x000000ff0000720c */ /* 0x000fe20003f05270 */
[----:B--2---:R-:W-:-:S12]  /*2890*/  DADD R28, R2, R28 ;  /* 0x00000000021c7229 */ /* 0x004fd8000000001c */
[----:B------:R-:W-:Y:S05]  /*28a0*/  @P0 BRA `(.L_x_148) ;  /* 0xfffffffc00e40947 */ /* 0x000fea000383ffff */
.L_x_139:
[----:B------:R-:W-:Y:S05]  /*28b0*/  BSYNC.RECONVERGENT B1 ;  /* 0x0000000000017941 */ /* 0x000fea0003800200 */
.L_x_136:
[----:B------:R-:W0:Y:S01]  /*28c0*/  S2R R0, SR_LANEID ;  /* 0x0000000000007919 */ /* 0x000e220000000000 */
[----:B------:R-:W-:Y:S04]  /*28d0*/  SHFL.DOWN PT, R2, R28, 0x1, 0x1f ;  /* 0x08201f001c027f89 */ /* 0x000fe800000e0000 */
[----:B------:R-:W2:Y:S01]  /*28e0*/  SHFL.DOWN PT, R3, R29, 0x1, 0x1f ;  /* 0x08201f001d037f89 */ /* 0x000ea200000e0000 */
[----:B------:R-:W3:Y:S01]  /*28f0*/  S2R R11, SR_TID.X ;  /* 0x00000000000b7919 */ /* 0x000ee20000002100 */
[----:B--2---:R-:W-:Y:S01]  /*2900*/  DADD R2, R2, R28 ;  /* 0x0000000002027229 */ /* 0x004fe2000000001c */
[C---:B0-----:R-:W-:Y:S02]  /*2910*/  ISETP.GT.AND P0, PT, R0.reuse, 0x1e, PT ;  /* 0x0000001e0000780c */ /* 0x041fe40003f04270 */
[----:B------:R-:W-:-:S07]  /*2920*/  ISETP.NE.AND P1, PT, R0, RZ, PT ;  /* 0x000000ff0000720c */ /* 0x000fce0003f25270 */
[----:B------:R-:W-:Y:S02]  /*2930*/  FSEL R4, R28, R2, P0 ;  /* 0x000000021c047208 */ /* 0x000fe40000000000 */
[----:B------:R-:W-:Y:S02]  /*2940*/  FSEL R5, R29, R3, P0 ;  /* 0x000000031d057208 */ /* 0x000fe40000000000 */
[----:B------:R-:W-:Y:S01]  /*2950*/  ISETP.GT.AND P0, PT, R0, 0x1d, PT ;  /* 0x0000001d0000780c */ /* 0x000fe20003f04270 */
[----:B------:R-:W-:Y:S04]  /*2960*/  SHFL.DOWN PT, R2, R4, 0x2, 0x1f ;  /* 0x08401f0004027f89 */ /* 0x000fe800000e0000 */
[----:B------:R-:W0:Y:S01]  /*2970*/  SHFL.DOWN PT, R3, R5, 0x2, 0x1f ;  /* 0x08401f0005037f89 */ /* 0x000e2200000e0000 */
[----:B------:R-:W2:Y:S01]  /*2980*/  @!P1 S2R R10, SR_CgaCtaId ;  /* 0x00000000000a9919 */ /* 0x000ea20000008800 */
        /* <DEDUP_REMOVED lines=12> */
[----:B---3--:R-:W-:Y:S01]  /*2a50*/  @!P1 SHF.R.U32.HI R6, RZ, 0x2, R11 ;  /* 0x00000002ff069819 */ /* 0x008fe2000001160b */
[----:B------:R-:W0:Y:S01]  /*2a60*/  SHFL.DOWN PT, R3, R9, 0x8, 0x1f ;  /* 0x09001f0009037f89 */ /* 0x000e2200000e0000 */
[----:B--2---:R-:W-:-:S02]  /*2a70*/  @!P1 LEA R7, R10, R7, 0x18 ;  /* 0x000000070a079211 */ /* 0x004fc400078ec0ff */
        /* <DEDUP_REMOVED lines=19> */
[----:B------:R-:W3:Y:S04]  /*2bb0*/  LDS.128 R12, [UR4+0x30] ;  /* 0x00003004ff0c7984 */ /* 0x000ee80008000c00 */
[----:B------:R-:W4:Y:S01]  /*2bc0*/  LDS.128 R8, [UR4+0x40] ;  /* 0x00004004ff087984 */ /* 0x000f220008000c00 */
[----:B0-----:R-:W-:-:S03]  /*2bd0*/  DADD R16, R4, R16 ;  /* 0x0000000004107229 */ /* 0x001fc60000000010 */
[----:B--2---:R-:W0:Y:S05]  /*2be0*/  LDS.128 R4, [UR4+0x50] ;  /* 0x00005004ff047984 */ /* 0x004e2a0008000c00 */
[----:B------:R-:W-:-:S08]  /*2bf0*/  DADD R16, R16, R18 ;  /* 0x0000000010107229 */ /* 0x000fd00000000012 */
[----:B---3--:R-:W-:-:S08]  /*2c00*/  DADD R12, R16, R12 ;  /* 0x00000000100c7229 */ /* 0x008fd0000000000c */
[----:B------:R-:W-:Y:S02]  /*2c10*/  DADD R2, R12, R14 ;  /* 0x000000000c027229 */ /* 0x000fe4000000000e */
[----:B------:R-:W2:Y:S06]  /*2c20*/  LDS.128 R12, [UR4+0x60] ;  /* 0x00006004ff0c7984 */ /* 0x000eac0008000c00 */
[----:B----4-:R-:W-:-:S08]  /*2c30*/  DADD R2, R2, R8 ;  /* 0x0000000002027229 */ /* 0x010fd00000000008 */
[----:B------:R-:W-:Y:S01]  /*2c40*/  DADD R2, R2, R10 ;  /* 0x0000000002027229 */ /* 0x000fe2000000000a */
[----:B------:R-:W3:Y:S07]  /*2c50*/  LDS.128 R8, [UR4+0x70] ;  /* 0x00007004ff087984 */ /* 0x000eee0008000c00 */
[----:B0-----:R-:W-:-:S08]  /*2c60*/  DADD R2, R2, R4 ;  /* 0x0000000002027229 */ /* 0x001fd00000000004 */
[----:B------:R-:W-:Y:S01]  /*2c70*/  DADD R2, R2, R6 ;  /* 0x0000000002027229 */ /* 0x000fe20000000006 */
[----:B------:R-:W0:Y:S07]  /*2c80*/  LDS.128 R4, [UR4+0x80] ;  /* 0x00008004ff047984 */ /* 0x000e2e0008000c00 */
[----:B--2---:R-:W-:-:S08]  /*2c90*/  DADD R2, R2, R12 ;  /* 0x0000000002027229 */ /* 0x004fd0000000000c */
[----:B------:R-:W-:Y:S01]  /*2ca0*/  DADD R2, R2, R14 ;  /* 0x0000000002027229 */ /* 0x000fe2000000000e */
[----:B------:R-:W2:Y:S07]  /*2cb0*/  LDS.128 R12, [UR4+0x90] ;  /* 0x00009004ff0c7984 */ /* 0x000eae0008000c00 */
[----:B---3--:R-:W-:-:S08]  /*2cc0*/  DADD R2, R2, R8 ;  /* 0x0000000002027229 */ /* 0x008fd00000000008 */
[----:B------:R-:W-:Y:S01]  /*2cd0*/  DADD R2, R2, R10 ;  /* 0x0000000002027229 */ /* 0x000fe2000000000a */
[----:B------:R-:W3:Y:S07]  /*2ce0*/  LDS.128 R8, [UR4+0xa0] ;  /* 0x0000a004ff087984 */ /* 0x000eee0008000c00 */
[----:B0-----:R-:W-:Y:S01]  /*2cf0*/  DADD R2, R2, R4 ;  /* 0x0000000002027229 */ /* 0x001fe20000000004 */
[----:B------:R-:W0:Y:S07]  /*2d00*/  LDS.64 R4, [UR4+0xb0] ;  /* 0x0000b004ff047984 */ /* 0x000e2e0008000a00 */
[----:B------:R-:W-:-:S08]  /*2d10*/  DADD R2, R2, R6 ;  /* 0x0000000002027229 */ /* 0x000fd00000000006 */
[----:B--2---:R-:W-:-:S08]  /*2d20*/  DADD R2, R2, R12 ;  /* 0x0000000002027229 */ /* 0x004fd0000000000c */
[----:B------:R-:W-:-:S08]  /*2d30*/  DADD R2, R2, R14 ;  /* 0x0000000002027229 */ /* 0x000fd0000000000e */
[----:B---3--:R-:W-:-:S08]  /*2d40*/  DADD R2, R2, R8 ;  /* 0x0000000002027229 */ /* 0x008fd00000000008 */
[----:B------:R-:W-:-:S08]  /*2d50*/  DADD R2, R2, R10 ;  /* 0x0000000002027229 */ /* 0x000fd0000000000a */
[----:B0-----:R-:W-:-:S11]  /*2d60*/  DADD R4, R2, R4 ;  /* 0x0000000002047229 */ /* 0x001fd60000000004 */
.L_x_135:
[----:B-1----:R-:W-:Y:S05]  /*2d70*/  BSYNC.RECONVERGENT B0 ;  /* 0x0000000000007941 */ /* 0x002fea0003800200 */
.L_x_119:
[----:B------:R-:W-:Y:S05]  /*2d80*/  @P0 EXIT ;  /* 0x000000000000094d */ /* 0x000fea0003800000 */
[----:B------:R-:W1:Y:S02]  /*2d90*/  LDCU.64 UR4, c[0x0][0x388] ;  /* 0x00007100ff0477ac */ /* 0x000e640008000a00 */
[----:B-1----:R-:W-:-:S06]  /*2da0*/  UIMAD.WIDE.U32 UR4, UR9, 0x8, UR4 ;  /* 0x00000008090478a5 */ /* 0x002fcc000f8e0004 */
[----:B--2---:R-:W-:Y:S02]  /*2db0*/  IMAD.U32 R2, RZ, RZ, UR4 ;  /* 0x00000004ff027e24 */ /* 0x004fe4000f8e00ff */
[----:B------:R-:W-:-:S05]  /*2dc0*/  IMAD.U32 R3, RZ, RZ, UR5 ;  /* 0x00000005ff037e24 */ /* 0x000fca000f8e00ff */
[----:B------:R-:W-:Y:S01]  /*2dd0*/  STG.E.64 desc[UR10][R2.64], R4 ;  /* 0x0000000402007986 */ /* 0x000fe2000c101b0a */
[----:B------:R-:W-:Y:S05]  /*2de0*/  EXIT ;  /* 0x000000000000794d */ /* 0x000fea0003800000 */
.L_x_149:
        /* <DEDUP_REMOVED lines=9> */
.L_x_292:


//--------------------- .text._ZN3cub18CUB_300001_SM_10006detail6reduce28DeviceReduceSingleTileKernelINS2_10policy_hubIdjN4cuda3std3__44plusIdEEE10Policy1000EN6thrust24THRUST_300001_SM_1000_NS6detail15normal_iteratorINSD_10device_ptrIdEEEEPdjS9_ddNS7_10__identityEEEvT0_T1_T2_T3_T4_T6_ --------------------------
	.section	.text._ZN3cub18CUB_300001_SM_10006detail6reduce28DeviceReduceSingleTileKernelINS2_10policy_hubIdjN4cuda3std3__44plusIdEEE10Policy1000EN6thrust24THRUST_300001_SM_1000_NS6detail15normal_iteratorINSD_10device_ptrIdEEEEPdjS9_ddNS7_10__identityEEEvT0_T1_T2_T3_T4_T6_,"ax",@progbits
	.align	128
        .global         _ZN3cub18CUB_300001_SM_10006detail6reduce28DeviceReduceSingleTileKernelINS2_10policy_hubIdjN4cuda3std3__44plusIdEEE10Policy1000EN6thrust24THRUST_300001_SM_1000_NS6detail15normal_iteratorINSD_10device_ptrIdEEEEPdjS9_ddNS7_10__identityEEEvT0_T1_T2_T3_T4_T6_
        .type           _ZN3cub18CUB_300001_SM_10006detail6reduce28DeviceReduceSingleTileKernelINS2_10policy_hubIdjN4cuda3std3__44plusIdEEE10Policy1000EN6thrust24THRUST_300001_SM_1000_NS6detail15normal_iteratorINSD_10device_ptrIdEEEEPdjS9_ddNS7_10__identityEEEvT0_T1_T2_T3_T4_T6_,@function
        .size           _ZN3cub18CUB_300001_SM_10006detail6reduce28DeviceReduceSingleTileKernelINS2_10policy_hubIdjN4cuda3std3__44plusIdEEE10Policy1000EN6thrust24THRUST_300001_SM_1000_NS6detail15normal_iteratorINSD_10device_ptrIdEEEEPdjS9_ddNS7_10__identityEEEvT0_T1_T2_T3_T4_T6_,(.L_x_293 - _ZN3cub18CUB_300001_SM_10006detail6reduce28DeviceReduceSingleTileKernelINS2_10policy_hubIdjN4cuda3std3__44plusIdEEE10Policy1000EN6thrust24THRUST_300001_SM_1000_NS6detail15normal_iteratorINSD_10device_ptrIdEEEEPdjS9_ddNS7_10__identityEEEvT0_T1_T2_T3_T4_T6_)
        .other          _ZN3cub18CUB_300001_SM_10006detail6reduce28DeviceReduceSingleTileKernelINS2_10policy_hubIdjN4cuda3std3__44plusIdEEE10Policy1000EN6thrust24THRUST_300001_SM_1000_NS6detail15normal_iteratorINSD_10device_ptrIdEEEEPdjS9_ddNS7_10__identityEEEvT0_T1_T2_T3_T4_T6_,@"STO_CUDA_ENTRY STV_DEFAULT"
_ZN3cub18CUB_300001_SM_10006detail6reduce28DeviceReduceSingleTileKernelINS2_10policy_hubIdjN4cuda3std3__44plusIdEEE10Policy1000EN6thrust24THRUST_300001_SM_1000_NS6detail15normal_iteratorINSD_10device_ptrIdEEEEPdjS9_ddNS7_10__identityEEEvT0_T1_T2_T3_T4_T6_:
.text._ZN3cub18CUB_300001_SM_10006detail6reduce28DeviceReduceSingleTileKernelINS2_10policy_hubIdjN4cuda3std3__44plusIdEEE10Policy1000EN6thrust24THRUST_300001_SM_1000_NS6detail15normal_iteratorINSD_10device_ptrIdEEEEPdjS9_ddNS7_10__identityEEEvT0_T1_T2_T3_T4_T6_:
        /* <DEDUP_REMOVED lines=13> */
.L_x_150:
[----:B------:R-:W-:Y:S01]  /*00d0*/  ISETP.GT.U32.AND P0, PT, R2, 0x13ff, PT ;  /* 0x000013ff0200780c */ /* 0x000fe20003f04070 */
[----:B------:R-:W-:-:S12]  /*00e0*/  BSSY.RECONVERGENT B0, `(.L_x_151) ;  /* 0x0000280000007945 */ /* 0x000fd80003800200 */
        /* <DEDUP_REMOVED lines=11> */
.L_x_154:
[----:B------:R-:W-:Y:S05]  /*01a0*/  BSYNC.RECONVERGENT B1 ;  /* 0x0000000000017941 */ /* 0x000fea0003800200 */
.L_x_153:
[----:B------:R-:W-:Y:S01]  /*01b0*/  ISETP.GE.U32.AND P0, PT, R41, R2, PT ;  /* 0x000000022900720c */ /* 0x000fe20003f06070 */
[----:B------:R-:W-:-:S12]  /*01c0*/  BSSY.RECONVERGENT B1, `(.L_x_155) ;  /* 0x0000073000017945 */ /* 0x000fd80003800200 */
[----:B------:R-:W-:Y:S05]  /*01d0*/  @P0 BRA `(.L_x_156) ;  /* 0x0000000400c40947 */ /* 0x000fea0003800000 */
[----:B------:R-:W-:Y:S01]  /*01e0*/  LOP3.LUT R5, RZ, R41, RZ, 0x33, !PT ;  /* 0x00000029ff057212 */ /* 0x000fe200078e33ff */
[----:B------:R-:W-:Y:S04]  /*01f0*/  BSSY.RECONVERGENT B2, `(.L_x_157) ;  /* 0x0000034000027945 */ /* 0x000fe80003800200 */
[----:B------:R-:W-:-:S04]  /*0200*/  IMAD.IADD R5, R5, 0x1, R2 ;  /* 0x0000000105057824 */ /* 0x000fc800078e0202 */
[C---:B------:R-:W-:Y:S01]  /*0210*/  IMAD.HI.U32 R40, R5.reuse, -0x33333333, RZ ;  /* 0xcccccccd05287827 */ /* 0x040fe200078e00ff */
[----:B------:R-:W-:-:S04]  /*0220*/  ISETP.GE.U32.AND P1, PT, R5, 0x2580, PT ;  /* 0x000025800500780c */ /* 0x000fc80003f26070 */
[----:B------:R-:W-:-:S04]  /*0230*/  LEA.HI R40, R40, 0x1, RZ, 0x17 ;  /* 0x0000000128287811 */ /* 0x000fc800078fb8ff */
[----:B------:R-:W-:-:S04]  /*0240*/  LOP3.LUT R42, R40, 0xf, RZ, 0xc0, !PT ;  /* 0x0000000f282a7812 */ /* 0x000fc800078ec0ff */
[----:B------:R-:W-:Y:S01]  /*0250*/  ISETP.NE.AND P0, PT, R42, RZ, PT ;  /* 0x000000ff2a00720c */ /* 0x000fe20003f05270 */
[----:B------:R-:W-:-:S12]  /*0260*/  @!P1 BRA `(.L_x_158) ;  /* 0x0000000000b09947 */ /* 0x000fd80003800000 */
[----:B------:R-:W0:Y:S01]  /*0270*/  LDC.64 R4, c[0x0][0x380] ;  /* 0x0000e000ff047b82 */ /* 0x000e220000000a00 */
[----:B------:R-:W-:-:S05]  /*0280*/  LOP3.LUT R0, R40, 0xfffff0, RZ, 0xc0, !PT ;  /* 0x00fffff028007812 */ /* 0x000fca00078ec0ff */
[----:B------:R-:W-:Y:S02]  /*0290*/  IMAD.MOV R0, RZ, RZ, -R0 ;  /* 0x000000ffff007224 */ /* 0x000fe400078e0a00 */
[----:B0-----:R-:W-:-:S03]  /*02a0*/  IMAD.WIDE.U32 R4, R41, 0x8, R4 ;  /* 0x0000000829047825 */ /* 0x001fc600078e0004 */
[----:B------:R-:W-:-:S05]  /*02b0*/  IADD3 R4, P1, PT, R4, 0xa000, RZ ;  /* 0x0000a00004047810 */ /* 0x000fca0007f3e0ff */
[----:B------:R-:W-:-:S08]  /*02c0*/  IMAD.X R5, RZ, RZ, R5, P1 ;  /* 0x000000ffff057224 */ /* 0x000fd000008e0605 */
.L_x_159:
        /* <DEDUP_REMOVED lines=38> */
.L_x_158:
[----:B------:R-:W-:Y:S05]  /*0530*/  BSYNC.RECONVERGENT B2 ;  /* 0x0000000000027941 */ /* 0x000fea0003800200 */
.L_x_157:
[----:B------:R-:W-:Y:S05]  /*0540*/  @!P0 BRA `(.L_x_156) ;  /* 0x0000000000e88947 */ /* 0x000fea0003800000 */
[----:B------:R-:W-:Y:S01]  /*0550*/  ISETP.GE.U32.AND P0, PT, R42, 0x8, PT ;  /* 0x000000082a00780c */ /* 0x000fe20003f06070 */
[----:B------:R-:W-:Y:S01]  /*0560*/  BSSY.RECONVERGENT B2, `(.L_x_160) ;  /* 0x0000017000027945 */ /* 0x000fe20003800200 */
[----:B------:R-:W-:-:S04]  /*0570*/  LOP3.LUT R22, R40, 0x7, RZ, 0xc0, !PT ;  /* 0x0000000728167812 */ /* 0x000fc800078ec0ff */
[----:B------:R-:W-:-:S07]  /*0580*/  ISETP.NE.AND P1, PT, R22, RZ, PT ;  /* 0x000000ff1600720c */ /* 0x000fce0003f25270 */
[----:B------:R-:W-:Y:S06]  /*0590*/  @!P0 BRA `(.L_x_161) ;  /* 0x00000000004c8947 */ /* 0x000fec0003800000 */
[----:B------:R-:W0:Y:S02]  /*05a0*/  LDC.64 R4, c[0x0][0x380] ;  /* 0x0000e000ff047b82 */ /* 0x000e240000000a00 */
[----:B0-----:R-:W-:-:S05]  /*05b0*/  IMAD.WIDE.U32 R20, R41, 0x8, R4 ;  /* 0x0000000829147825 */ /* 0x001fca00078e0004 */
        /* <DEDUP_REMOVED lines=17> */
.L_x_161:
[----:B------:R-:W-:Y:S05]  /*06d0*/  BSYNC.RECONVERGENT B2 ;  /* 0x0000000000027941 */ /* 0x000fea0003800200 */
.L_x_160:
        /* <DEDUP_REMOVED lines=17> */
.L_x_163:
[----:B------:R-:W-:Y:S05]  /*07f0*/  BSYNC.RECONVERGENT B2 ;  /* 0x0000000000027941 */ /* 0x000fea0003800200 */
.L_x_162:
[----:B------:R-:W-:Y:S05]  /*0800*/  @!P1 BRA `(.L_x_156) ;  /* 0x0000000000389947 */ /* 0x000fea0003800000 */
[----:B------:R-:W0:Y:S01]  /*0810*/  LDC.64 R4, c[0x0][0x380] ;  /* 0x0000e000ff047b82 */ /* 0x000e220000000a00 */
[----:B------:R-:W-:Y:S02]  /*0820*/  IMAD.MOV R0, RZ, RZ, -R0 ;  /* 0x000000ffff007224 */ /* 0x000fe400078e0a00 */
[----:B0-----:R-:W-:-:S04]  /*0830*/  IMAD.WIDE.U32 R4, R41, 0x8, R4 ;  /* 0x0000000829047825 */ /* 0x001fc800078e0004 */
[----:B------:R-:W-:Y:S02]  /*0840*/  IMAD.MOV.U32 R6, RZ, RZ, R4 ;  /* 0x000000ffff067224 */ /* 0x000fe400078e0004 */
[----:B------:R-:W-:-:S07]  /*0850*/  IMAD.MOV.U32 R7, RZ, RZ, R5 ;  /* 0x000000ffff077224 */ /* 0x000fce00078e0005 */
.L_x_164:
[----:B------:R-:W-:Y:S02]  /*0860*/  IMAD.MOV.U32 R4, RZ, RZ, R6 ;  /* 0x000000ffff047224 */ /* 0x000fe400078e0006 */
[----:B------:R-:W-:-:S06]  /*0870*/  IMAD.MOV.U32 R5, RZ, RZ, R7 ;  /* 0x000000ffff057224 */ /* 0x000fcc00078e0007 */
[----:B------:R-:W2:Y:S01]  /*0880*/  LDG.E.64 R4, desc[UR6][R4.64] ;  /* 0x0000000604047981 */ /* 0x000ea2000c1e1b00 */
[----:B------:R-:W-:Y:S01]  /*0890*/  VIADD R0, R0, 0x1 ;  /* 0x0000000100007836 */ /* 0x000fe20000000000 */
[----:B------:R-:W-:-:S04]  /*08a0*/  IADD3 R6, P1, PT, R6, 0x1400, RZ ;  /* 0x0000140006067810 */ /* 0x000fc80007f3e0ff */
[----:B------:R-:W-:Y:S01]  /*08b0*/  ISETP.NE.AND P0, PT, R0, RZ, PT ;  /* 0x000000ff0000720c */ /* 0x000fe20003f05270 */
[----:B------:R-:W-:Y:S01]  /*08c0*/  IMAD.X R7, RZ, RZ, R7, P1 ;  /* 0x000000ffff077224 */ /* 0x000fe200008e0607 */
[----:B--2--5:R-:W-:-:S11]  /*08d0*/  DADD R36, R4, R36 ;  /* 0x0000000004247229 */ /* 0x024fd60000000024 */
[----:B------:R-:W-:Y:S05]  /*08e0*/  @P0 BRA `(.L_x_164) ;  /* 0xfffffffc00dc0947 */ /* 0x000fea000383ffff */
.L_x_156:
[----:B------:R-:W-:Y:S05]  /*08f0*/  BSYNC.RECONVERGENT B1 ;  /* 0x0000000000017941 */ /* 0x000fea0003800200 */
.L_x_155:
        /* <DEDUP_REMOVED lines=28> */
[----:B-1----:R-:W-:-:S03]  /*0ac0*/  @!P1 LEA R9, R13, R2, 0x18 ;  /* 0x000000020d099211 */ /* 0x002fc600078ec0ff */
[----:B------:R-:W0:Y:S02]  /*0ad0*/  SHFL.DOWN PT, R5, R11, 0x8, 0x1f ;  /* 0x09001f000b057f89 */ /* 0x000e2400000e0000 */
[----:B0-----:R-:W-:-:S10]  /*0ae0*/  DADD R4, R4, R10 ;  /* 0x0000000004047229 */ /* 0x001fd4000000000a */
[----:B------:R-:W-:Y:S02]  /*0af0*/  FSEL R6, R10, R4, P0 ;  /* 0x000000040a067208 */ /* 0x000fe40000000000 */
[----:B------:R-:W-:Y:S01]  /*0b00*/  FSEL R7, R11, R5, P0 ;  /* 0x000000050b077208 */ /* 0x000fe20000000000 */
[----:B------:R-:W-:Y:S01]  /*0b10*/  @!P1 IMAD.IADD R11, R0, 0x1, R9 ;  /* 0x00000001000b9824 */ /* 0x000fe200078e0209 */
        /* <DEDUP_REMOVED lines=14> */
[----:B------:R-:W2:Y:S04]  /*0c00*/  LDS.128 R16, [UR4+0x30] ;  /* 0x00003004ff107984 */ /* 0x000ea80008000c00 */
[----:B-1----:R-:W1:Y:S01]  /*0c10*/  LDS.128 R4, [UR4+0x40] ;  /* 0x00004004ff047984 */ /* 0x002e620008000c00 */
[----:B0-----:R-:W-:-:S03]  /*0c20*/  DADD R12, R8, R12 ;  /* 0x00000000080c7229 */ /* 0x001fc6000000000c */
[----:B------:R-:W0:Y:S05]  /*0c30*/  LDS.128 R8, [UR4+0x50] ;  /* 0x00005004ff087984 */ /* 0x000e2a0008000c00 */
[----:B------:R-:W-:-:S08]  /*0c40*/  DADD R12, R12, R14 ;  /* 0x000000000c0c7229 */ /* 0x000fd0000000000e */
[----:B--2---:R-:W-:-:S08]  /*0c50*/  DADD R12, R12, R16 ;  /* 0x000000000c0c7229 */ /* 0x004fd00000000010 */
[----:B------:R-:W-:Y:S02]  /*0c60*/  DADD R18, R12, R18 ;  /* 0x000000000c127229 */ /* 0x000fe40000000012 */
[----:B------:R-:W2:Y:S06]  /*0c70*/  LDS.128 R12, [UR4+0x60] ;  /* 0x00006004ff0c7984 */ /* 0x000eac0008000c00 */
[----:B-1----:R-:W-:-:S08]  /*0c80*/  DADD R4, R18, R4 ;  /* 0x0000000012047229 */ /* 0x002fd00000000004 */
[----:B------:R-:W-:Y:S02]  /*0c90*/  DADD R2, R4, R6 ;  /* 0x0000000004027229 */ /* 0x000fe40000000006 */
[----:B------:R-:W1:Y:S06]  /*0ca0*/  LDS.128 R4, [UR4+0x70] ;  /* 0x00007004ff047984 */ /* 0x000e6c0008000c00 */
[----:B0-----:R-:W-:-:S08]  /*0cb0*/  DADD R2, R2, R8 ;  /* 0x0000000002027229 */ /* 0x001fd00000000008 */
[----:B------:R-:W-:Y:S01]  /*0cc0*/  DADD R2, R2, R10 ;  /* 0x0000000002027229 */ /* 0x000fe2000000000a */
[----:B------:R-:W0:Y:S07]  /*0cd0*/  LDS.128 R8, [UR4+0x80] ;  /* 0x00008004ff087984 */ /* 0x000e2e0008000c00 */
[----:B--2---:R-:W-:-:S08]  /*0ce0*/  DADD R2, R2, R12 ;  /* 0x0000000002027229 */ /* 0x004fd0000000000c */
        /* <DEDUP_REMOVED lines=14> */
.L_x_165:
        /* <DEDUP_REMOVED lines=26> */
[----:B0-----:R-:W-:-:S10]  /*0f70*/  DADD R4, R4, R8 ;  /* 0x0000000004047229 */ /* 0x001fd40000000008 */
[----:B------:R-:W-:Y:S02]  /*0f80*/  FSEL R6, R8, R4, P0 ;  /* 0x0000000408067208 */ /* 0x000fe40000000000 */
[----:B------:R-:W-:Y:S01]  /*0f90*/  FSEL R7, R9, R5, P0 ;  /* 0x0000000509077208 */ /* 0x000fe20000000000 */
[----:B------:R-:W0:Y:S01]  /*0fa0*/  @!P1 S2R R8, SR_CgaCtaId ;  /* 0x0000000000089919 */ /* 0x000e220000008800 */
[----:B------:R-:W-:Y:S01]  /*0fb0*/  ISETP.GT.AND P0, PT, R0, R13, PT ;  /* 0x0000000d0000720c */ /* 0x000fe20003f04270 */
[----:B------:R-:W-:Y:S01]  /*0fc0*/  VIADD R0, R12, 0x10 ;  /* 0x000000100c007836 */ /* 0x000fe20000000000 */
[----:B------:R-:W-:Y:S04]  /*0fd0*/  SHFL.DOWN PT, R4, R6, 0x8, R13 ;  /* 0x0900000006047989 */ /* 0x000fe800000e000d */
[----:B------:R-:W1:Y:S02]  /*0fe0*/  SHFL.DOWN PT, R5, R7, 0x8, R13 ;  /* 0x0900000007057989 */ /* 0x000e6400000e000d */
[----:B-1----:R-:W-:-:S10]  /*0ff0*/  DADD R4, R4, R6 ;  /* 0x0000000004047229 */ /* 0x002fd40000000006 */
[----:B------:R-:W-:Y:S02]  /*1000*/  FSEL R10, R6, R4, P0 ;  /* 0x00000004060a7208 */ /* 0x000fe40000000000 */
[----:B------:R-:W-:Y:S02]  /*1010*/  FSEL R11, R7, R5, P0 ;  /* 0x00000005070b7208 */ /* 0x000fe40000000000 */
[----:B------:R-:W-:Y:S01]  /*1020*/  @!P1 MOV R7, 0x400 ;  /* 0x0000040000079802 */ /* 0x000fe20000000f00 */
[----:B------:R-:W-:Y:S01]  /*1030*/  SHFL.DOWN PT, R4, R10, 0x10, R13 ;  /* 0x0a0000000a047989 */ /* 0x000fe200000e000d */
[----:B------:R-:W-:Y:S02]  /*1040*/  ISETP.GT.AND P0, PT, R0, R13, PT ;  /* 0x0000000d0000720c */ /* 0x000fe40003f04270 */
        /* <DEDUP_REMOVED lines=14> */
[----:B------:R-:W-:Y:S01]  /*1130*/  ISETP.GT.U32.AND P1, PT, R2, 0x20, PT ;  /* 0x000000200200780c */ /* 0x000fe20003f24070 */
[----:B-1----:R-:W-:-:S09]  /*1140*/  ULEA UR4, UR5, UR4, 0x18 ;  /* 0x0000000405047291 */ /* 0x002fd2000f8ec0ff */
[----:B------:R-:W1:Y:S04]  /*1150*/  LDS.128 R12, [UR4+0x20] ;  /* 0x00002004ff0c7984 */ /* 0x000e680008000c00 */
[----:B0-----:R-:W0:Y:S01]  /*1160*/  LDS.128 R4, [UR4+0x30] ;  /* 0x00003004ff047984 */ /* 0x001e220008000c00 */
        /* <DEDUP_REMOVED lines=70> */
[----:B------:R-:W0:Y:S01]  /*15d0*/  LDS.64 R4, [UR4+0xb0] ;  /* 0x0000b004ff047984 */ /* 0x000e220008000a00 */
        /* <DEDUP_REMOVED lines=8> */
[----:B------:R-:W-:-:S04]  /*1660*/  ISETP.GT.U32.AND P1, PT, R2, 0x260, PT ;  /* 0x000002600200780c */ /* 0x000fc80003f24070 */
[----:B0-----:R-:W-:-:S10]  /*1670*/  DADD R4, R4, R6 ;  /* 0x0000000004047229 */ /* 0x001fd40000000006 */
[----:B------:R-:W-:Y:S02]  /*1680*/  FSEL R8, R4, R6, P1 ;  /* 0x0000000604087208 */ /* 0x000fe40000800000 */
[----:B------:R-:W-:Y:S01]  /*1690*/  FSEL R9, R5, R7, P1 ;  /* 0x0000000705097208 */ /* 0x000fe20000800000 */
[----:B------:R-:W-:Y:S06]  /*16a0*/  BRA `(.L_x_166) ;  /* 0x00000010008c7947 */ /* 0x000fec0003800000 */
.L_x_152:
[----:B------:R-:W0:Y:S01]  /*16b0*/  S2R R0, SR_TID.X ;  /* 0x0000000000007919 */ /* 0x000e220000002100 */
[----:B------:R-:W1:Y:S02]  /*16c0*/  LDCU.64 UR4, c[0x0][0x380] ;  /* 0x00007000ff0477ac */ /* 0x000e640008000a00 */
[----:B-1----:R-:W-:Y:S02]  /*16d0*/  IMAD.U32 R6, RZ, RZ, UR4 ;  /* 0x00000004ff067e24 */ /* 0x002fe4000f8e00ff */
[----:B------:R-:W-:Y:S02]  /*16e0*/  IMAD.U32 R7, RZ, RZ, UR5 ;  /* 0x00000005ff077e24 */ /* 0x000fe4000f8e00ff */
[----:B0-----:R-:W-:-:S05]  /*16f0*/  IMAD.WIDE.U32 R20, R0, 0x8, R6 ;  /* 0x0000000800147825 */ /* 0x001fca00078e0006 */
        /* <DEDUP_REMOVED lines=8> */
[----:B------:R-:W-:Y:S01]  /*1780*/  VIADD R3, R2, 0xffffec00 ;  /* 0xffffec0002037836 */ /* 0x000fe20000000000 */
[----:B------:R-:W-:-:S04]  /*1790*/  UMOV UR4, 0x1400 ;  /* 0x0000140000047882 */ /* 0x000fc80000000000 */
[----:B------:R-:W-:Y:S01]  /*17a0*/  ISETP.GE.U32.AND P0, PT, R3, 0x1400, PT ;  /* 0x000014000300780c */ /* 0x000fe20003f06070 */
        /* <DEDUP_REMOVED lines=8> */
[----:B------:R-:W0:Y:S01]  /*1830*/  LDC R2, c[0x0][0x390] ;  /* 0x0000e400ff027b82 */ /* 0x000e220000000800 */
[----:B------:R-:W-:-:S07]  /*1840*/  UMOV UR4, 0x1400 ;  /* 0x0000140000047882 */ /* 0x000fce0000000000 */
[----:B------:R-:W1:Y:S02]  /*1850*/  LDC.64 R6, c[0x0][0x380] ;  /* 0x0000e000ff067b82 */ /* 0x000e640000000a00 */
.L_x_169:
[----:B------:R-:W-:-:S04]  /*1860*/  VIADD R9, R0, UR4 ;  /* 0x0000000400097c36 */ /* 0x000fc80008000000 */
[----:B-1----:R-:W-:-:S05]  /*1870*/  IMAD.WIDE.U32 R8, R9, 0x8, R6 ;  /* 0x0000000809087825 */ /* 0x002fca00078e0006 */
        /* <DEDUP_REMOVED lines=8> */
[----:B--2---:R-:W-:-:S08]  /*1900*/  DADD R10, R10, R38 ;  /* 0x000000000a0a7229 */ /* 0x004fd00000000026 */
[----:B---3--:R-:W-:Y:S01]  /*1910*/  DADD R10, R12, R10 ;  /* 0x000000000c0a7229 */ /* 0x008fe2000000000a */
[----:B0-----:R-:W-:-:S05]  /*1920*/  VIADD R12, R2, -UR4 ;  /* 0x80000004020c7c36 */ /* 0x001fca0008000000 */
[----:B------:R-:W-:Y:S02]  /*1930*/  ISETP.GE.U32.AND P0, PT, R12, 0x1400, PT ;  /* 0x000014000c00780c */ /* 0x000fe40003f06070 */
[----:B----4-:R-:W-:-:S08]  /*1940*/  DADD R10, R14, R10 ;  /* 0x000000000e0a7229 */ /* 0x010fd0000000000a */
[----:B-----5:R-:W-:-:S08]  /*1950*/  DADD R10, R16, R10 ;  /* 0x00000000100a7229 */ /* 0x020fd0000000000a */
[----:B------:R-:W-:-:S08]  /*1960*/  DADD R10, R18, R10 ;  /* 0x00000000120a7229 */ /* 0x000fd0000000000a */
[----:B------:R-:W-:-:S08]  /*1970*/  DADD R10, R20, R10 ;  /* 0x00000000140a7229 */ /* 0x000fd0000000000a */
[----:B------:R-:W-:-:S08]  /*1980*/  DADD R10, R22, R10 ;  /* 0x00000000160a7229 */ /* 0x000fd0000000000a */
[----:B------:R-:W-:Y:S01]  /*1990*/  DADD R38, R4, R10 ;  /* 0x0000000004267229 */ /* 0x000fe2000000000a */
[----:B------:R-:W-:Y:S10]  /*19a0*/  @!P0 BRA `(.L_x_168) ;  /* 0x0000000800a48947 */ /* 0x000ff40003800000 */
[----:B------:R-:W-:-:S06]  /*19b0*/  UIADD3 UR4, UPT, UPT, UR4, 0x1400, URZ ;  /* 0x0000140004047890 */ /* 0x000fcc000fffe0ff */
[----:B------:R-:W-:-:S13]  /*19c0*/  ISETP.LT.U32.AND P0, PT, R3, UR4, PT ;  /* 0x0000000403007c0c */ /* 0x000fda000bf01070 */
[----:B------:R-:W-:Y:S05]  /*19d0*/  @!P0 BRA `(.L_x_169) ;  /* 0xfffffffc00a08947 */ /* 0x000fea000383ffff */
.L_x_167:
[----:B------:R-:W-:Y:S01]  /*19e0*/  VIADD R3, R2, -UR4 ;  /* 0x8000000402037c36 */ /* 0x000fe20008000000 */
[----:B------:R-:W-:Y:S04]  /*19f0*/  BSSY.RECONVERGENT B1, `(.L_x_168) ;  /* 0x00000a4000017945 */ /* 0x000fe80003800200 */
[----:B------:R-:W-:-:S04]  /*1a00*/  ISETP.GE.AND P0, PT, R0, R3, PT ;  /* 0x000000030000720c */ /* 0x000fc80003f06270 */
[----:B------:R-:W-:-:S13]  /*1a10*/  ISETP.LE.U32.OR P0, PT, R2, UR4, P0 ;  /* 0x0000000402007c0c */ /* 0x000fda0008703470 */
[----:B------:R-:W-:Y:S05]  /*1a20*/  @P0 BRA `(.L_x_170) ;  /* 0x0000000800800947 */ /* 0x000fea0003800000 */
[----:B------:R-:W-:Y:S01]  /*1a30*/  LOP3.LUT R3, RZ, R0, RZ, 0x33, !PT ;  /* 0x00000000ff037212 */ /* 0x000fe200078e33ff */
[----:B------:R-:W-:Y:S03]  /*1a40*/  BSSY.RECONVERGENT B2, `(.L_x_171) ;  /* 0x0000053000027945 */ /* 0x000fe60003800200 */
[----:B------:R-:W-:-:S04]  /*1a50*/  IADD3 R3, PT, PT, R2, -UR4, R3 ;  /* 0x8000000402037c10 */ /* 0x000fc8000fffe003 */
[C---:B------:R-:W-:Y:S01]  /*1a60*/  ISETP.GE.U32.AND P0, PT, R3.reuse, 0x2580, PT ;  /* 0x000025800300780c */ /* 0x040fe20003f06070 */
[----:B------:R-:W-:-:S05]  /*1a70*/  IMAD.HI.U32 R2, R3, -0x33333333, RZ ;  /* 0xcccccccd03027827 */ /* 0x000fca00078e00ff */
[----:B------:R-:W-:Y:S01]  /*1a80*/  LEA.HI R3, R2, 0x1, RZ, 0x17 ;  /* 0x0000000102037811 */ /* 0x000fe200078fb8ff */
[----:B------:R-:W-:-:S03]  /*1a90*/  IMAD.MOV.U32 R2, RZ, RZ, R0 ;  /* 0x000000ffff027224 */ /* 0x000fc600078e0000 */
[----:B------:R-:W-:-:S03]  /*1aa0*/  LOP3.LUT R4, R3, 0xf, RZ, 0xc0, !PT ;  /* 0x0000000f03047812 */ /* 0x000fc600078ec0ff */
[----:B------:R-:W-:Y:S05]  /*1ab0*/  @!P0 BRA `(.L_x_172) ;  /* 0x00000004002c8947 */ /* 0x000fea0003800000 */
[----:B------:R-:W-:Y:S01]  /*1ac0*/  LOP3.LUT R42, R3, 0xfffff0, RZ, 0xc0, !PT ;  /* 0x00fffff0032a7812 */ /* 0x000fe200078ec0ff */
[----:B------:R-:W-:Y:S01]  /*1ad0*/  BSSY.RECONVERGENT B3, `(.L_x_173) ;  /* 0x0000048000037945 */ /* 0x000fe20003800200 */
[C---:B------:R-:W-:Y:S01]  /*1ae0*/  LOP3.LUT R2, R0.reuse, 0x1400, RZ, 0xfc, !PT ;  /* 0x0000140000027812 */ /* 0x040fe200078efcff */
[----:B------:R-:W-:Y:S02]  /*1af0*/  VIADD R5, R0, UR4 ;  /* 0x0000000400057c36 */ /* 0x000fe40008000000 */
[----:B------:R-:W-:-:S07]  /*1b00*/  IMAD.MOV R42, RZ, RZ, -R42 ;  /* 0x000000ffff2a7224 */ /* 0x000fce00078e0a2a */
.L_x_174:
        /* <DEDUP_REMOVED lines=68> */
[----:B------:R-:W-:Y:S05]  /*1f50*/  BSYNC.RECONVERGENT B3 ;  /* 0x0000000000037941 */ /* 0x000fea0003800200 */
.L_x_173:
[----:B------:R-:W-:-:S07]  /*1f60*/  VIADD R2, R2, 0xffffec00 ;  /* 0xffffec0002027836 */ /* 0x000fce0000000000 */
.L_x_172:
[----:B------:R-:W-:Y:S05]  /*1f70*/  BSYNC.RECONVERGENT B2 ;  /* 0x0000000000027941 */ /* 0x000fea0003800200 */
.L_x_171:
        /* <DEDUP_REMOVED lines=40> */
.L_x_176:
[----:B------:R-:W-:Y:S05]  /*2200*/  BSYNC.RECONVERGENT B2 ;  /* 0x0000000000027941 */ /* 0x000fea0003800200 */
.L_x_175:
        /* <DEDUP_REMOVED lines=23> */
.L_x_178:
[----:B------:R-:W-:Y:S05]  /*2380*/  BSYNC.RECONVERGENT B2 ;  /* 0x0000000000027941 */ /* 0x000fea0003800200 */
.L_x_177:
[----:B------:R-:W-:Y:S05]  /*2390*/  @!P1 BRA `(.L_x_170) ;  /* 0x0000000000249947 */ /* 0x000fea0003800000 */
[----:B------:R-:W-:Y:S02]  /*23a0*/  VIADD R5, R2, UR4 ;  /* 0x0000000402057c36 */ /* 0x000fe40008000000 */
[----:B------:R-:W-:-:S07]  /*23b0*/  IMAD.MOV R4, RZ, RZ, -R3 ;  /* 0x000000ffff047224 */ /* 0x000fce00078e0a03 */
.L_x_179:
[----:B------:R-:W-:-:S06]  /*23c0*/  IMAD.WIDE.U32 R2, R5, 0x8, R6 ;  /* 0x0000000805027825 */ /* 0x000fcc00078e0006 */
[----:B------:R-:W2:Y:S01]  /*23d0*/  LDG.E.64 R2, desc[UR6][R2.64] ;  /* 0x0000000602027981 */ /* 0x000ea2000c1e1b00 */
[----:B------:R-:W-:Y:S02]  /*23e0*/  VIADD R4, R4, 0x1 ;  /* 0x0000000104047836 */ /* 0x000fe40000000000 */
[----:B------:R-:W-:-:S03]  /*23f0*/  VIADD R5, R5, 0x280 ;  /* 0x0000028005057836 */ /* 0x000fc60000000000 */
[----:B------:R-:W-:Y:S01]  /*2400*/  ISETP.NE.AND P0, PT, R4, RZ, PT ;  /* 0x000000ff0400720c */ /* 0x000fe20003f05270 */
[----:B--2---:R-:W-:-:S12]  /*2410*/  DADD R38, R2, R38 ;  /* 0x0000000002267229 */ /* 0x004fd80000000026 */
[----:B------:R-:W-:Y:S05]  /*2420*/  @P0 BRA `(.L_x_179) ;  /* 0xfffffffc00e40947 */ /* 0x000fea000383ffff */
.L_x_170:
[----:B------:R-:W-:Y:S05]  /*2430*/  BSYNC.RECONVERGENT B1 ;  /* 0x0000000000017941 */ /* 0x000fea0003800200 */
.L_x_168:
        /* <DEDUP_REMOVED lines=49> */
[----:B------:R-:W0:Y:S05]  /*2750*/  LDS.128 R8, [UR4+0x50] ;  /* 0x00005004ff087984 */ /* 0x000e2a0008000c00 */
[----:B------:R-:W-:-:S08]  /*2760*/  DADD R12, R12, R14 ;  /* 0x000000000c0c7229 */ /* 0x000fd0000000000e */
[----:B-1----:R-:W-:-:S08]  /*2770*/  DADD R12, R12, R16 ;  /* 0x000000000c0c7229 */ /* 0x002fd00000000010 */
[----:B------:R-:W-:Y:S02]  /*2780*/  DADD R18, R12, R18 ;  /* 0x000000000c127229 */ /* 0x000fe40000000012 */
[----:B------:R-:W1:Y:S06]  /*2790*/  LDS.128 R12, [UR4+0x60] ;  /* 0x00006004ff0c7984 */ /* 0x000e6c0008000c00 */
        /* <DEDUP_REMOVED lines=12> */
[----:B0-----:R-:W-:Y:S01]  /*2860*/  DADD R2, R2, R8 ;  /* 0x0000000002027229 */ /* 0x001fe20000000008 */
[----:B------:R-:W0:Y:S07]  /*2870*/  LDS.64 R8, [UR4+0xb0] ;  /* 0x0000b004ff087984 */ /* 0x000e2e0008000a00 */
[----:B------:R-:W-:-:S08]  /*2880*/  DADD R2, R2, R10 ;  /* 0x0000000002027229 */ /* 0x000fd0000000000a */
[----:B-1----:R-:W-:-:S08]  /*2890*/  DADD R2, R2, R12 ;  /* 0x0000000002027229 */ /* 0x002fd0000000000c */
[----:B------:R-:W-:-:S08]  /*28a0*/  DADD R2, R2, R14 ;  /* 0x0000000002027229 */ /* 0x000fd0000000000e */
[----:B--2---:R-:W-:-:S08]  /*28b0*/  DADD R2, R2, R4 ;  /* 0x0000000002027229 */ /* 0x004fd00000000004 */
[----:B------:R-:W-:-:S08]  /*28c0*/  DADD R2, R2, R6 ;  /* 0x0000000002027229 */ /* 0x000fd00000000006 */
[----:B0-----:R-:W-:-:S11]  /*28d0*/  DADD R8, R2, R8 ;  /* 0x0000000002087229 */ /* 0x001fd60000000008 */
.L_x_166:
[----:B------:R-:W-:Y:S05]  /*28e0*/  BSYNC.RECONVERGENT B0 ;  /* 0x0000000000007941 */ /* 0x000fea0003800200 */
.L_x_151:
[----:B------:R-:W-:Y:S05]  /*28f0*/  @P0 EXIT ;  /* 0x000000000000094d */ /* 0x000fea0003800000 */
[----:B------:R-:W0:Y:S01]  /*2900*/  LDCU.64 UR4, c[0x0][0x398] ;  /* 0x00007300ff0477ac */ /* 0x000e220008000a00 */
[----:B--2---:R-:W2:Y:S01]  /*2910*/  LDC.64 R2, c[0x0][0x388] ;  /* 0x0000e200ff027b82 */ /* 0x004ea20000000a00 */
[----:B0-----:R-:W-:-:S07]  /*2920*/  DADD R8, R8, UR4 ;  /* 0x0000000408087e29 */ /* 0x001fce0008000000 */
[----:B--2---:R-:W-:Y:S01]  /*2930*/  STG.E.64 desc[UR6][R2.64], R8 ;  /* 0x0000000802007986 */ /* 0x004fe2000c101b06 */
[----:B------:R-:W-:Y:S05]  /*2940*/  EXIT ;  /* 0x000000000000794d */ /* 0x000fea0003800000 */
.L_x_180:
        /* <DEDUP_REMOVED lines=11> */
.L_x_293:


//--------------------- .text._ZN3cub18CUB_300001_SM_10006detail9transform16transform_kernelINS2_10policy_hubILb1EN4cuda3std3__45tupleIJN6thrust24THRUST_300001_SM_1000_NS6detail15normal_iteratorINSA_10device_ptrIdEEEESF_EEEE10policy1000El8sum_funcSF_JPdSK_EEEvT0_iT1_T2_DpNS2_10kernel_argIT3_EE --------------------------
	.section	.text._ZN3cub18CUB_300001_SM_10006detail9transform16transform_kernelINS2_10policy_hubILb1EN4cuda3std3__45tupleIJN6thrust24THRUST_300001_SM_1000_NS6detail15normal_iteratorINSA_10device_ptrIdEEEESF_EEEE10policy1000El8sum_funcSF_JPdSK_EEEvT0_iT1_T2_DpNS2_10kernel_argIT3_EE,"ax",@progbits
	.align	128
        .global         _ZN3cub18CUB_300001_SM_10006detail9transform16transform_kernelINS2_10policy_hubILb1EN4cuda3std3__45tupleIJN6thrust24THRUST_300001_SM_1000_NS6detail15normal_iteratorINSA_10device_ptrIdEEEESF_EEEE10policy1000El8sum_funcSF_JPdSK_EEEvT0_iT1_T2_DpNS2_10kernel_argIT3_EE
        .type           _ZN3cub18CUB_300001_SM_10006detail9transform16transform_kernelINS2_10policy_hubILb1EN4cuda3std3__45tupleIJN6thrust24THRUST_300001_SM_1000_NS6detail15normal_iteratorINSA_10device_ptrIdEEEESF_EEEE10policy1000El8sum_funcSF_JPdSK_EEEvT0_iT1_T2_DpNS2_10kernel_argIT3_EE,@function
        .size           _ZN3cub18CUB_300001_SM_10006detail9transform16transform_kernelINS2_10policy_hubILb1EN4cuda3std3__45tupleIJN6thrust24THRUST_300001_SM_1000_NS6detail15normal_iteratorINSA_10device_ptrIdEEEESF_EEEE10policy1000El8sum_funcSF_JPdSK_EEEvT0_iT1_T2_DpNS2_10kernel_argIT3_EE,(.L_x_294 - _ZN3cub18CUB_300001_SM_10006detail9transform16transform_kernelINS2_10policy_hubILb1EN4cuda3std3__45tupleIJN6thrust24THRUST_300001_SM_1000_NS6detail15normal_iteratorINSA_10device_ptrIdEEEESF_EEEE10policy1000El8sum_funcSF_JPdSK_EEEvT0_iT1_T2_DpNS2_10kernel_argIT3_EE)
        .other          _ZN3cub18CUB_300001_SM_10006detail9transform16transform_kernelINS2_10policy_hubILb1EN4cuda3std3__45tupleIJN6thrust24THRUST_300001_SM_1000_NS6detail15normal_iteratorINSA_10device_ptrIdEEEESF_EEEE10policy1000El8sum_funcSF_JPdSK_EEEvT0_iT1_T2_DpNS2_10kernel_argIT3_EE,@"STO_CUDA_ENTRY STV_DEFAULT"
_ZN3cub18CUB_300001_SM_10006detail9transform16transform_kernelINS2_10policy_hubILb1EN4cuda3std3__45tupleIJN6thrust24THRUST_300001_SM_1000_NS6detail15normal_iteratorINSA_10device_ptrIdEEEESF_EEEE10policy1000El8sum_funcSF_JPdSK_EEEvT0_iT1_T2_DpNS2_10kernel_argIT3_EE:
.text._ZN3cub18CUB_300001_SM_10006detail9transform16transform_kernelINS2_10policy_hubILb1EN4cuda3std3__45tupleIJN6thrust24THRUST_300001_SM_1000_NS6detail15normal_iteratorINSA_10device_ptrIdEEEESF_EEEE10policy1000El8sum_funcSF_JPdSK_EEEvT0_iT1_T2_DpNS2_10kernel_argIT3_EE:
[----:B------:R-:W-:Y:S08]  /*0000*/  LDC R1, c[0x0][0x37c] ;  /* 0x0000df00ff017b82 */ /* 0x000ff00000000800 */
[----:B------:R-:W0:Y:S01]  /*0010*/  LDC R10, c[0x0][0x388] ;  /* 0x0000e200ff0a7b82 */ /* 0x000e220000000800 */
[----:B------:R-:W1:Y:S01]  /*0020*/  LDCU.64 UR4, c[0x0][0x380] ;  /* 0x00007000ff0477ac */ /* 0x000e620008000a00 */
[----:B------:R-:W2:Y:S01]  /*0030*/  S2R R9, SR_TID.X ;  /* 0x0000000000097919 */ /* 0x000ea20000002100 */
[----:B------:R-:W-:Y:S05]  /*0040*/  BSSY.RECONVERGENT B0, `(.L_x_181) ;  /* 0x0000029000007945 */ /* 0x000fea0003800200 */
[----:B------:R-:W3:Y:S01]  /*0050*/  S2UR UR12, SR_CTAID.X ;  /* 0x00000000000c79c3 */ /* 0x000ee20000002500 */
[----:B0-----:R-:W-:-:S05]  /*0060*/  IMAD.SHL.U32 R5, R10, 0x80, RZ ;  /* 0x000000800a057824 */ /* 0x001fca00078e00ff */
[----:B------:R-:W-:Y:S01]  /*0070*/  SHF.R.S32.HI R0, RZ, 0x1f, R5 ;  /* 0x0000001fff007819 */ /* 0x000fe20000011405 */
[----:B---3--:R-:W-:-:S04]  /*0080*/  IMAD.WIDE.U32 R2, R5, UR12, RZ ;  /* 0x0000000c05027c25 */ /* 0x008fc8000f8e00ff */
[----:B------:R-:W-:Y:S01]  /*0090*/  IMAD R7, R0, UR12, RZ ;  /* 0x0000000c00077c24 */ /* 0x000fe2000f8e02ff */
[----:B-1----:R-:W-:-:S03]  /*00a0*/  IADD3 R4, P1, PT, -R2, UR4, RZ ;  /* 0x0000000402047c10 */ /* 0x002fc6000ff3e1ff */
[----:B------:R-:W-:Y:S01]  /*00b0*/  IMAD.IADD R7, R3, 0x1, R7 ;  /* 0x0000000103077824 */ /* 0x000fe200078e0207 */
[----:B------:R-:W-:-:S04]  /*00c0*/  ISETP.LT.U32.AND P0, PT, R4, R5, PT ;  /* 0x000000050400720c */ /* 0x000fc80003f01070 */
[----:B------:R-:W-:-:S04]  /*00d0*/  IADD3.X R11, PT, PT, ~R7, UR5, RZ, P1, !PT ;  /* 0x00000005070b7c10 */ /* 0x000fc80008ffe5ff */
[----:B------:R-:W-:Y:S01]  /*00e0*/  ISETP.LT.AND.EX P0, PT, R11, R0, PT, P0 ;  /* 0x000000000b00720c */ /* 0x000fe20003f01300 */
[----:B--2---:R-:W-:-:S03]  /*00f0*/  IMAD.SHL.U32 R11, R9, 0x80, RZ ;  /* 0x00000080090b7824 */ /* 0x004fc600078e00ff */
[----:B------:R-:W-:-:S04]  /*0100*/  SEL R0, R4, R5, P0 ;  /* 0x0000000504007207 */ /* 0x000fc80000000000 */
[----:B------:R-:W-:-:S04]  /*0110*/  SHF.L.U32 R4, R0, 0x3, RZ ;  /* 0x0000000300047819 */ /* 0x000fc800000006ff */
[----:B------:R-:W-:-:S13]  /*0120*/  ISETP.GE.AND P0, PT, R11, R4, PT ;  /* 0x000000040b00720c */ /* 0x000fda0003f06270 */
[----:B------:R-:W-:Y:S05]  /*0130*/  @P0 BRA `(.L_x_182) ;  /* 0x0000000000640947 */ /* 0x000fea0003800000 */
[----:B------:R-:W0:Y:S01]  /*0140*/  LDCU.64 UR4, c[0x0][0x398] ;  /* 0x00007300ff0477ac */ /* 0x000e220008000a00 */
[C---:B------:R-:W-:Y:S01]  /*0150*/  IMAD.SHL.U32 R6, R2.reuse, 0x8, RZ ;  /* 0x0000000802067824 */ /* 0x040fe200078e00ff */
[----:B------:R-:W-:Y:S01]  /*0160*/  SHF.L.U64.HI R8, R2, 0x3, R7 ;  /* 0x0000000302087819 */ /* 0x000fe20000010207 */
[----:B------:R-:W-:Y:S01]  /*0170*/  BSSY.RECONVERGENT B1, `(.L_x_183) ;  /* 0x000000b000017945 */ /* 0x000fe20003800200 */
[----:B------:R-:W-:Y:S02]  /*0180*/  IMAD.MOV.U32 R15, RZ, RZ, R11 ;  /* 0x000000ffff0f7224 */ /* 0x000fe400078e000b */
[----:B0-----:R-:W-:-:S04]  /*0190*/  IADD3 R12, P0, PT, R6, UR4, RZ ;  /* 0x00000004060c7c10 */ /* 0x001fc8000ff1e0ff */
[----:B------:R-:W-:-:S03]  /*01a0*/  IADD3.X R13, PT, PT, R8, UR5, RZ, P0, !PT ;  /* 0x00000005080d7c10 */ /* 0x000fc600087fe4ff */
[----:B------:R-:W-:-:S07]  /*01b0*/  IMAD.WIDE.U32 R12, R9, 0x80, R12 ;  /* 0x00000080090c7825 */ /* 0x000fce00078e000c */
.L_x_184:
[----:B------:R-:W-:Y:S01]  /*01c0*/  VIADD R15, R15, 0x4000 ;  /* 0x000040000f0f7836 */ /* 0x000fe20000000000 */
[----:B------:R0:W-:Y:S04]  /*01d0*/  CCTL.E.PF2 [R12] ;  /* 0x000000000c00798f */ /* 0x0001e80000800100 */
[----:B------:R-:W-:Y:S02]  /*01e0*/  ISETP.GE.AND P0, PT, R15, R4, PT ;  /* 0x000000040f00720c */ /* 0x000fe40003f06270 */
[----:B0-----:R-:W-:-:S04]  /*01f0*/  IADD3 R12, P1, PT, R12, 0x4000, RZ ;  /* 0x000040000c0c7810 */ /* 0x001fc80007f3e0ff */
[----:B------:R-:W-:-:S07]  /*0200*/  IADD3.X R13, PT, PT, RZ, R13, RZ, P1, !PT ;  /* 0x0000000dff0d7210 */ /* 0x000fce0000ffe4ff */
[----:B------:R-:W-:Y:S05]  /*0210*/  @!P0 BRA `(.L_x_184) ;  /* 0xfffffffc00e88947 */ /* 0x000fea000383ffff */
[----:B------:R-:W-:Y:S05]  /*0220*/  BSYNC.RECONVERGENT B1 ;  /* 0x0000000000017941 */ /* 0x000fea0003800200 */
.L_x_183:
[----:B------:R-:W0:Y:S02]  /*0230*/  LDCU.64 UR4, c[0x0][0x3a8] ;  /* 0x00007500ff0477ac */ /* 0x000e240008000a00 */
[----:B0-----:R-:W-:-:S04]  /*0240*/  IADD3 R12, P0, PT, R6, UR4, RZ ;  /* 0x00000004060c7c10 */ /* 0x001fc8000ff1e0ff */
[----:B------:R-:W-:-:S03]  /*0250*/  IADD3.X R13, PT, PT, R8, UR5, RZ, P0, !PT ;  /* 0x00000005080d7c10 */ /* 0x000fc600087fe4ff */
[----:B------:R-:W-:-:S07]  /*0260*/  IMAD.WIDE.U32 R12, R9, 0x80, R12 ;  /* 0x00000080090c7825 */ /* 0x000fce00078e000c */
.L_x_185:
[----:B------:R-:W-:Y:S01]  /*0270*/  VIADD R11, R11, 0x4000 ;  /* 0x000040000b0b7836 */ /* 0x000fe20000000000 */
[----:B------:R0:W-:Y:S04]  /*0280*/  CCTL.E.PF2 [R12] ;  /* 0x000000000c00798f */ /* 0x0001e80000800100 */
[----:B------:R-:W-:Y:S02]  /*0290*/  ISETP.GE.AND P0, PT, R11, R4, PT ;  /* 0x000000040b00720c */ /* 0x000fe40003f06270 */
[----:B0-----:R-:W-:-:S05]  /*02a0*/  IADD3 R12, P1, PT, R12, 0x4000, RZ ;  /* 0x000040000c0c7810 */ /* 0x001fca0007f3e0ff */
[----:B------:R-:W-:-:S06]  /*02b0*/  IMAD.X R13, RZ, RZ, R13, P1 ;  /* 0x000000ffff0d7224 */ /* 0x000fcc00008e060d */
[----:B------:R-:W-:Y:S05]  /*02c0*/  @!P0 BRA `(.L_x_185) ;  /* 0xfffffffc00e88947 */ /* 0x000fea000383ffff */
.L_x_182:
[----:B------:R-:W-:Y:S05]  /*02d0*/  BSYNC.RECONVERGENT B0 ;  /* 0x0000000000007941 */ /* 0x000fea0003800200 */
.L_x_181:
[----:B------:R-:W0:Y:S01]  /*02e0*/  LDCU.128 UR8, c[0x0][0x390] ;  /* 0x00007200ff0877ac */ /* 0x000e220008000c00 */
[----:B------:R-:W-:Y:S01]  /*02f0*/  ISETP.NE.AND P0, PT, R5, R0, PT ;  /* 0x000000000500720c */ /* 0x000fe20003f05270 */
[C---:B------:R-:W-:Y:S01]  /*0300*/  IMAD.SHL.U32 R6, R2.reuse, 0x8, RZ ;  /* 0x0000000802067824 */ /* 0x040fe200078e00ff */
[----:B------:R-:W-:Y:S01]  /*0310*/  SHF.L.U64.HI R7, R2, 0x3, R7 ;  /* 0x0000000302077819 */ /* 0x000fe20000010207 */
[----:B------:R-:W1:Y:S03]  /*0320*/  LDCU.64 UR6, c[0x0][0x3a8] ;  /* 0x00007500ff0677ac */ /* 0x000e660008000a00 */
[C---:B------:R-:W-:Y:S01]  /*0330*/  R2UR UR13, R6.reuse ;  /* 0x00000000060d72ca */ /* 0x040fe200000e0000 */
[----:B------:R-:W2:Y:S01]  /*0340*/  LDCU.64 UR14, c[0x0][0x358] ;  /* 0x00006b00ff0e77ac */ /* 0x000ea20008000a00 */
[----:B------:R-:W-:Y:S02]  /*0350*/  R2UR UR16, R7 ;  /* 0x00000000071072ca */ /* 0x000fe400000e0000 */
[----:B0-----:R-:W-:-:S02]  /*0360*/  IADD3 R4, P2, PT, R6, UR10, RZ ;  /* 0x0000000a06047c10 */ /* 0x001fc4000ff5e0ff */
[C---:B-1----:R-:W-:Y:S02]  /*0370*/  IADD3 R2, P3, PT, R6.reuse, UR6, RZ ;  /* 0x0000000606027c10 */ /* 0x042fe4000ff7e0ff */
[----:B------:R-:W-:Y:S02]  /*0380*/  IADD3 R6, P1, PT, R6, UR8, RZ ;  /* 0x0000000806067c10 */ /* 0x000fe4000ff3e0ff */
[C---:B------:R-:W-:Y:S02]  /*0390*/  IADD3.X R5, PT, PT, R7.reuse, UR11, RZ, P2, !PT ;  /* 0x0000000b07057c10 */ /* 0x040fe400097fe4ff */
[C---:B------:R-:W-:Y:S02]  /*03a0*/  IADD3.X R3, PT, PT, R7.reuse, UR7, RZ, P3, !PT ;  /* 0x0000000707037c10 */ /* 0x040fe40009ffe4ff */
[----:B------:R-:W-:Y:S01]  /*03b0*/  IADD3.X R7, PT, PT, R7, UR9, RZ, P1, !PT ;  /* 0x0000000907077c10 */ /* 0x000fe20008ffe4ff */
[----:B--2---:R-:W-:Y:S06]  /*03c0*/  @!P0 BRA `(.L_x_186) ;  /* 0x0000000c00d08947 */ /* 0x004fec0003800000 */
[----:B------:R-:W-:-:S13]  /*03d0*/  ISETP.GE.AND P0, PT, R10, 0x1, PT ;  /* 0x000000010a00780c */ /* 0x000fda0003f06270 */
[----:B------:R-:W-:Y:S05]  /*03e0*/  @!P0 EXIT ;  /* 0x000000000000894d */ /* 0x000fea0003800000 */
[C---:B------:R-:W-:Y:S01]  /*03f0*/  ISETP.GE.U32.AND P0, PT, R10.reuse, 0x8, PT ;  /* 0x000000080a00780c */ /* 0x040fe20003f06070 */
[----:B------:R-:W-:Y:S01]  /*0400*/  HFMA2 R8, -RZ, RZ, 0, 0 ;  /* 0x00000000ff087431 */ /* 0x000fe200000001ff */
[----:B------:R-:W-:-:S11]  /*0410*/  LOP3.LUT R18, R10, 0x7, RZ, 0xc0, !PT ;  /* 0x000000070a127812 */ /* 0x000fd600078ec0ff */
[----:B------:R-:W-:Y:S05]  /*0420*/  @!P0 BRA `(.L_x_187) ;  /* 0x00000008005c8947 */ /* 0x000fea0003800000 */
[----:B------:R-:W-:-:S13]  /*0430*/  ISETP.GE.AND P1, PT, R9, R0, PT ;  /* 0x000000000900720c */ /* 0x000fda0003f26270 */
[----:B------:R-:W-:-:S04]  /*0440*/  @!P1 IMAD.WIDE.U32 R16, R9, 0x8, R4 ;  /* 0x0000000809109825 */ /* 0x000fc800078e0004 */
[C---:B------:R-:W-:Y:S02]  /*0450*/  @!P1 IMAD.WIDE.U32 R20, R9.reuse, 0x8, R2 ;  /* 0x0000000809149825 */ /* 0x040fe400078e0002 */
[----:B------:R-:W2:Y:S04]  /*0460*/  @!P1 LDG.E.64 R16, desc[UR14][R16.64] ;  /* 0x0000000e10109981 */ /* 0x000ea8000c1e1b00 */
[----:B------:R-:W2:Y:S01]  /*0470*/  @!P1 LDG.E.64 R20, desc[UR14][R20.64] ;  /* 0x0000000e14149981 */ /* 0x000ea2000c1e1b00 */
[C---:B------:R-:W-:Y:S02]  /*0480*/  VIADD R11, R9.reuse, 0x80 ;  /* 0x00000080090b7836 */ /* 0x040fe40000000000 */
[----:B------:R-:W-:-:S03]  /*0490*/  @!P1 IMAD.WIDE.U32 R24, R9, 0x8, R6 ;  /* 0x0000000809189825 */ /* 0x000fc600078e0006 */
[C---:B------:R-:W-:Y:S01]  /*04a0*/  ISETP.GE.AND P0, PT, R11.reuse, R0, PT ;  /* 0x000000000b00720c */ /* 0x040fe20003f06270 */
[----:B------:R-:W-:Y:S01]  /*04b0*/  IMAD.WIDE R14, R11, 0x8, R4 ;  /* 0x000000080b0e7825 */ /* 0x000fe200078e0204 */
[----:B--2---:R-:W-:-:S08]  /*04c0*/  @!P1 DADD R12, R16, -R20 ;  /* 0x00000000100c9229 */ /* 0x004fd00000000814 */
[----:B------:R-:W-:Y:S01]  /*04d0*/  @!P1 DMUL R22, R12, R12 ;  /* 0x0000000c0c169228 */ /* 0x000fe20000000000 */
[----:B------:R-:W-:-:S06]  /*04e0*/  IMAD.WIDE R12, R11, 0x8, R2 ;  /* 0x000000080b0c7825 */ /* 0x000fcc00078e0202 */
[----:B------:R0:W-:Y:S04]  /*04f0*/  @!P1 STG.E.64 desc[UR14][R24.64], R22 ;  /* 0x0000001618009986 */ /* 0x0001e8000c101b0e */
[----:B------:R-:W2:Y:S04]  /*0500*/  @!P0 LDG.E.64 R26, desc[UR14][R14.64] ;  /* 0x0000000e0e1a8981 */ /* 0x000ea8000c1e1b00 */
[----:B------:R-:W2:Y:S01]  /*0510*/  @!P0 LDG.E.64 R16, desc[UR14][R12.64] ;  /* 0x0000000e0c108981 */ /* 0x000ea2000c1e1b00 */
[C---:B------:R-:W-:Y:S01]  /*0520*/  VIADD R19, R9.reuse, 0x100 ;  /* 0x0000010009137836 */ /* 0x040fe20000000000 */
[----:B------:R-:W-:Y:S01]  /*0530*/  LOP3.LUT R8, R10, 0x7ffffff8, RZ, 0xc0, !PT ;  /* 0x7ffffff80a087812 */ /* 0x000fe200078ec0ff */
[----:B------:R-:W-:Y:S01]  /*0540*/  VIADD R21, R9, 0x180 ;  /* 0x0000018009157836 */ /* 0x000fe20000000000 */
[----:B------:R-:W-:Y:S02]  /*0550*/  BSSY.RECONVERGENT B0, `(.L_x_188) ;  /* 0x0000016000007945 */ /* 0x000fe40003800200 */
[-C--:B------:R-:W-:Y:S01]  /*0560*/  ISETP.GE.AND P6, PT, R19, R0.reuse, PT ;  /* 0x000000001300720c */ /* 0x080fe20003fc6270 */
[----:B------:R-:W-:Y:S01]  /*0570*/  VIADD R19, R9, 0x280 ;  /* 0x0000028009137836 */ /* 0x000fe20000000000 */
[----:B------:R-:W-:Y:S01]  /*0580*/  ISETP.GE.AND P5, PT, R21, R0, PT ;  /* 0x000000001500720c */ /* 0x000fe20003fa6270 */
[----:B0-----:R-:W-:-:S02]  /*0590*/  VIADD R23, R9, 0x300 ;  /* 0x0000030009177836 */ /* 0x001fc40000000000 */
[----:B------:R-:W-:Y:S01]  /*05a0*/  VIADD R25, R9, 0x380 ;  /* 0x0000038009197836 */ /* 0x000fe20000000000 */
[-C--:B------:R-:W-:Y:S02]  /*05b0*/  ISETP.GE.AND P3, PT, R19, R0.reuse, PT ;  /* 0x000000001300720c */ /* 0x080fe40003f66270 */
[-C--:B------:R-:W-:Y:S02]  /*05c0*/  ISETP.GE.AND P2, PT, R23, R0.reuse, PT ;  /* 0x000000001700720c */ /* 0x080fe40003f46270 */
[----:B------:R-:W-:Y:S01]  /*05d0*/  ISETP.GE.AND P1, PT, R25, R0, PT ;  /* 0x000000001900720c */ /* 0x000fe20003f26270 */
[----:B--2---:R-:W-:Y:S01]  /*05e0*/  @!P0 DADD R16, R26, -R16 ;  /* 0x000000001a108229 */ /* 0x004fe20000000810 */
[----:B------:R-:W-:-:S04]  /*05f0*/  IADD3 R27, PT, PT, R9, 0x200, RZ ;  /* 0x00000200091b7810 */ /* 0x000fc80007ffe0ff */
[----:B------:R-:W-:-:S03]  /*0600*/  ISETP.GE.AND P4, PT, R27, R0, PT ;  /* 0x000000001b00720c */ /* 0x000fc60003f86270 */
[----:B------:R-:W-:Y:S01]  /*0610*/  @!P0 DMUL R20, R16, R16 ;  /* 0x0000001010148228 */ /* 0x000fe20000000000 */
[----:B------:R-:W-:-:S06]  /*0620*/  IMAD.WIDE R16, R11, 0x8, R6 ;  /* 0x000000080b107825 */ /* 0x000fcc00078e0206 */
[----:B------:R0:W-:Y:S01]  /*0630*/  @!P0 STG.E.64 desc[UR14][R16.64], R20 ;  /* 0x0000001410008986 */ /* 0x0001e2000c101b0e */
[----:B------:R-:W-:Y:S01]  /*0640*/  ISETP.NE.AND P0, PT, R8, 0x8, PT ;  /* 0x000000080800780c */ /* 0x000fe20003f05270 */
[----:B------:R-:W-:-:S12]  /*0650*/  @P6 BRA `(.L_x_189) ;  /* 0x0000000000146947 */ /* 0x000fd80003800000 */
[----:B------:R-:W2:Y:S04]  /*0660*/  LDG.E.64 R10, desc[UR14][R14.64+0x400] ;  /* 0x0004000e0e0a7981 */ /* 0x000ea8000c1e1b00 */
[----:B0-----:R-:W2:Y:S02]  /*0670*/  LDG.E.64 R20, desc[UR14][R12.64+0x400] ;  /* 0x0004000e0c147981 */ /* 0x001ea4000c1e1b00 */
[----:B--2---:R-:W-:-:S08]  /*0680*/  DADD R10, R10, -R20 ;  /* 0x000000000a0a7229 */ /* 0x004fd00000000814 */
[----:B------:R-:W-:-:S07]  /*0690*/  DMUL R10, R10, R10 ;  /* 0x0000000a0a0a7228 */ /* 0x000fce0000000000 */
[----:B------:R1:W-:Y:S04]  /*06a0*/  STG.E.64 desc[UR14][R16.64+0x400], R10 ;  /* 0x0004000a10007986 */ /* 0x0003e8000c101b0e */
.L_x_189:
[----:B------:R-:W-:Y:S05]  /*06b0*/  BSYNC.RECONVERGENT B0 ;  /* 0x0000000000007941 */ /* 0x000fea0003800200 */
.L_x_188:
[----:B------:R-:W-:Y:S04]  /*06c0*/  BSSY.RECONVERGENT B0, `(.L_x_190) ;  /* 0x0000007000007945 */ /* 0x000fe80003800200 */
[----:B------:R-:W-:Y:S05]  /*06d0*/  @P5 BRA `(.L_x_191) ;  /* 0x0000000000145947 */ /* 0x000fea0003800000 */
[----:B-1----:R-:W2:Y:S04]  /*06e0*/  LDG.E.64 R10, desc[UR14][R14.64+0x800] ;  /* 0x0008000e0e0a7981 */ /* 0x002ea8000c1e1b00 */
[----:B0-----:R-:W2:Y:S02]  /*06f0*/  LDG.E.64 R20, desc[UR14][R12.64+0x800] ;  /* 0x0008000e0c147981 */ /* 0x001ea4000c1e1b00 */
[----:B--2---:R-:W-:-:S08]  /*0700*/  DADD R10, R10, -R20 ;  /* 0x000000000a0a7229 */ /* 0x004fd00000000814 */
[----:B------:R-:W-:-:S07]  /*0710*/  DMUL R10, R10, R10 ;  /* 0x0000000a0a0a7228 */ /* 0x000fce0000000000 */
[----:B------:R2:W-:Y:S04]  /*0720*/  STG.E.64 desc[UR14][R16.64+0x800], R10 ;  /* 0x0008000a10007986 */ /* 0x0005e8000c101b0e */
.L_x_191:
[----:B------:R-:W-:Y:S05]  /*0730*/  BSYNC.RECONVERGENT B0 ;  /* 0x0000000000007941 */ /* 0x000fea0003800200 */
.L_x_190:
[----:B------:R-:W-:Y:S04]  /*0740*/  BSSY.RECONVERGENT B0, `(.L_x_192) ;  /* 0x0000007000007945 */ /* 0x000fe80003800200 */
[----:B------:R-:W-:Y:S05]  /*0750*/  @P4 BRA `(.L_x_193) ;  /* 0x0000000000144947 */ /* 0x000fea0003800000 */
[----:B-12---:R-:W2:Y:S04]  /*0760*/  LDG.E.64 R10, desc[UR14][R14.64+0xc00] ;  /* 0x000c000e0e0a7981 */ /* 0x006ea8000c1e1b00 */
[----:B0-----:R-:W2:Y:S02]  /*0770*/  LDG.E.64 R20, desc[UR14][R12.64+0xc00] ;  /* 0x000c000e0c147981 */ /* 0x001ea4000c1e1b00 */
[----:B--2---:R-:W-:-:S08]  /*0780*/  DADD R10, R10, -R20 ;  /* 0x000000000a0a7229 */ /* 0x004fd00000000814 */
[----:B------:R-:W-:-:S07]  /*0790*/  DMUL R10, R10, R10 ;  /* 0x0000000a0a0a7228 */ /* 0x000fce0000000000 */
[----:B------:R3:W-:Y:S04]  /*07a0*/  STG.E.64 desc[UR14][R16.64+0xc00], R10 ;  /* 0x000c000a10007986 */ /* 0x0007e8000c101b0e */
.L_x_193:
[----:B------:R-:W-:Y:S05]  /*07b0*/  BSYNC.RECONVERGENT B0 ;  /* 0x0000000000007941 */ /* 0x000fea0003800200 */
.L_x_192:
[----:B------:R-:W-:Y:S04]  /*07c0*/  BSSY.RECONVERGENT B0, `(.L_x_194) ;  /* 0x0000007000007945 */ /* 0x000fe80003800200 */
[----:B------:R-:W-:Y:S05]  /*07d0*/  @P3 BRA `(.L_x_195) ;  /* 0x0000000000143947 */ /* 0x000fea0003800000 */
[----:B-123--:R-:W2:Y:S04]  /*07e0*/  LDG.E.64 R10, desc[UR14][R14.64+0x1000] ;  /* 0x0010000e0e0a7981 */ /* 0x00eea8000c1e1b00 */
[----:B0-----:R-:W2:Y:S02]  /*07f0*/  LDG.E.64 R20, desc[UR14][R12.64+0x1000] ;  /* 0x0010000e0c147981 */ /* 0x001ea4000c1e1b00 */
[----:B--2---:R-:W-:-:S08]  /*0800*/  DADD R10, R10, -R20 ;  /* 0x000000000a0a7229 */ /* 0x004fd00000000814 */
[----:B------:R-:W-:-:S07]  /*0810*/  DMUL R10, R10, R10 ;  /* 0x0000000a0a0a7228 */ /* 0x000fce0000000000 */
[----:B------:R4:W-:Y:S04]  /*0820*/  STG.E.64 desc[UR14][R16.64+0x1000], R10 ;  /* 0x0010000a10007986 */ /* 0x0009e8000c101b0e */
.L_x_195:
[----:B------:R-:W-:Y:S05]  /*0830*/  BSYNC.RECONVERGENT B0 ;  /* 0x0000000000007941 */ /* 0x000fea0003800200 */
.L_x_194:
[----:B------:R-:W-:Y:S04]  /*0840*/  BSSY.RECONVERGENT B0, `(.L_x_196) ;  /* 0x0000007000007945 */ /* 0x000fe80003800200 */
[----:B------:R-:W-:Y:S05]  /*0850*/  @P2 BRA `(.L_x_197) ;  /* 0x0000000000142947 */ /* 0x000fea0003800000 */
[----:B-1234-:R-:W2:Y:S04]  /*0860*/  LDG.E.64 R10, desc[UR14][R14.64+0x1400] ;  /* 0x0014000e0e0a7981 */ /* 0x01eea8000c1e1b00 */
[----:B0-----:R-:W2:Y:S02]  /*0870*/  LDG.E.64 R20, desc[UR14][R12.64+0x1400] ;  /* 0x0014000e0c147981 */ /* 0x001ea4000c1e1b00 */
[----:B--2---:R-:W-:-:S08]  /*0880*/  DADD R10, R10, -R20 ;  /* 0x000000000a0a7229 */ /* 0x004fd00000000814 */
[----:B------:R-:W-:-:S07]  /*0890*/  DMUL R10, R10, R10 ;  /* 0x0000000a0a0a7228 */ /* 0x000fce0000000000 */
[----:B------:R0:W-:Y:S04]  /*08a0*/  STG.E.64 desc[UR14][R16.64+0x1400], R10 ;  /* 0x0014000a10007986 */ /* 0x0001e8000c101b0e */
.L_x_197:
[----:B------:R-:W-:Y:S05]  /*08b0*/  BSYNC.RECONVERGENT B0 ;  /* 0x0000000000007941 */ /* 0x000fea0003800200 */
.L_x_196:
[----:B------:R-:W-:Y:S04]  /*08c0*/  BSSY.RECONVERGENT B0, `(.L_x_198) ;  /* 0x0000007000007945 */ /* 0x000fe80003800200 */
[----:B------:R-:W-:Y:S05]  /*08d0*/  @P1 BRA `(.L_x_199) ;  /* 0x0000000000141947 */ /* 0x000fea0003800000 */
[----:B------:R-:W0:Y:S04]  /*08e0*/  LDG.E.64 R14, desc[UR14][R14.64+0x1800] ;  /* 0x0018000e0e0e7981 */ /* 0x000e28000c1e1b00 */
[----:B------:R-:W0:Y:S02]  /*08f0*/  LDG.E.64 R12, desc[UR14][R12.64+0x1800] ;  /* 0x0018000e0c0c7981 */ /* 0x000e24000c1e1b00 */
[----:B01234-:R-:W-:-:S08]  /*0900*/  DADD R10, R14, -R12 ;  /* 0x000000000e0a7229 */ /* 0x01ffd0000000080c */
[----:B------:R-:W-:-:S07]  /*0910*/  DMUL R10, R10, R10 ;  /* 0x0000000a0a0a7228 */ /* 0x000fce0000000000 */
[----:B------:R0:W-:Y:S04]  /*0920*/  STG.E.64 desc[UR14][R16.64+0x1800], R10 ;  /* 0x0018000a10007986 */ /* 0x0001e8000c101b0e */
.L_x_199:
[----:B------:R-:W-:Y:S05]  /*0930*/  BSYNC.RECONVERGENT B0 ;  /* 0x0000000000007941 */ /* 0x000fea0003800200 */
.L_x_198:
[----:B------:R-:W-:Y:S05]  /*0940*/  @!P0 BRA `(.L_x_187) ;  /* 0x0000000400148947 */ /* 0x000fea0003800000 */
[----:B01234-:R-:W-:-:S07]  /*0950*/  MOV R16, 0x8 ;  /* 0x0000000800107802 */ /* 0x01ffce0000000f00 */
.L_x_202:
[----:B------:R-:W-:-:S05]  /*0960*/  IMAD R17, R16, 0x80, R9 ;  /* 0x0000008010117824 */ /* 0x000fca00078e0209 */
[----:B------:R-:W-:-:S13]  /*0970*/  ISETP.GE.AND P0, PT, R17, R0, PT ;  /* 0x000000001100720c */ /* 0x000fda0003f06270 */
[----:B------:R-:W-:-:S04]  /*0980*/  @!P0 IMAD.WIDE.U32 R22, R17, 0x8, R4 ;  /* 0x0000000811168825 */ /* 0x000fc800078e0004 */
[C---:B------:R-:W-:Y:S02]  /*0990*/  @!P0 IMAD.WIDE.U32 R24, R17.reuse, 0x8, R2 ;  /* 0x0000000811188825 */ /* 0x040fe400078e0002 */
[----:B------:R-:W2:Y:S04]  /*09a0*/  @!P0 LDG.E.64 R22, desc[UR14][R22.64] ;  /* 0x0000000e16168981 */ /* 0x000ea8000c1e1b00 */
[----:B------:R-:W2:Y:S01]  /*09b0*/  @!P0 LDG.E.64 R24, desc[UR14][R24.64] ;  /* 0x0000000e18188981 */ /* 0x000ea2000c1e1b00 */
[C---:B0-----:R-:W-:Y:S02]  /*09c0*/  VIADD R15, R17.reuse, 0x80 ;  /* 0x00000080110f7836 */ /* 0x041fe40000000000 */
        /* <DEDUP_REMOVED lines=9> */
[----:B------:R-:W-:Y:S02]  /*0a60*/  VIADD R19, R17, 0x100 ;  /* 0x0000010011137836 */ /* 0x000fe40000000000 */
[----:B------:R-:W-:-:S03]  /*0a70*/  IMAD.WIDE R14, R15, 0x8, R6 ;  /* 0x000000080f0e7825 */ /* 0x000fc600078e0206 */
[----:B------:R-:W-:Y:S01]  /*0a80*/  ISETP.GE.AND P0, PT, R19, R0, PT ;  /* 0x000000001300720c */ /* 0x000fe20003f06270 */
[----:B--2---:R-:W-:-:S08]  /*0a90*/  @!P1 DADD R20, R20, -R22 ;  /* 0x0000000014149229 */ /* 0x004fd00000000816 */
[----:B------:R-:W-:-:S07]  /*0aa0*/  @!P1 DMUL R24, R20, R20 ;  /* 0x0000001414189228 */ /* 0x000fce0000000000 */
[----:B------:R1:W-:Y:S04]  /*0ab0*/  @!P1 STG.E.64 desc[UR14][R14.64], R24 ;  /* 0x000000180e009986 */ /* 0x0003e8000c101b0e */
[----:B------:R-:W2:Y:S04]  /*0ac0*/  @!P0 LDG.E.64 R20, desc[UR14][R10.64+0x400] ;  /* 0x0004000e0a148981 */ /* 0x000ea8000c1e1b00 */
[----:B------:R-:W2:Y:S01]  /*0ad0*/  @!P0 LDG.E.64 R22, desc[UR14][R12.64+0x400] ;  /* 0x0004000e0c168981 */ /* 0x000ea2000c1e1b00 */
[----:B------:R-:W-:-:S04]  /*0ae0*/  IADD3 R19, PT, PT, R17, 0x180, RZ ;  /* 0x0000018011137810 */ /* 0x000fc80007ffe0ff */
[----:B------:R-:W-:Y:S01]  /*0af0*/  ISETP.GE.AND P1, PT, R19, R0, PT ;  /* 0x000000001300720c */ /* 0x000fe20003f26270 */
[----:B--2---:R-:W-:-:S08]  /*0b00*/  @!P0 DADD R20, R20, -R22 ;  /* 0x0000000014148229 */ /* 0x004fd00000000816 */
[----:B0-----:R-:W-:-:S07]  /*0b10*/  @!P0 DMUL R26, R20, R20 ;  /* 0x00000014141a8228 */ /* 0x001fce0000000000 */
[----:B------:R0:W-:Y:S04]  /*0b20*/  @!P0 STG.E.64 desc[UR14][R14.64+0x400], R26 ;  /* 0x0004001a0e008986 */ /* 0x0001e8000c101b0e */
[----:B------:R-:W2:Y:S04]  /*0b30*/  @!P1 LDG.E.64 R20, desc[UR14][R10.64+0x800] ;  /* 0x0008000e0a149981 */ /* 0x000ea8000c1e1b00 */
[----:B------:R-:W2:Y:S01]  /*0b40*/  @!P1 LDG.E.64 R22, desc[UR14][R12.64+0x800] ;  /* 0x0008000e0c169981 */ /* 0x000ea2000c1e1b00 */
[----:B------:R-:W-:-:S05]  /*0b50*/  VIADD R19, R17, 0x200 ;  /* 0x0000020011137836 */ /* 0x000fca0000000000 */
[----:B------:R-:W-:Y:S01]  /*0b60*/  ISETP.GE.AND P0, PT, R19, R0, PT ;  /* 0x000000001300720c */ /* 0x000fe20003f06270 */
[----:B--2---:R-:W-:-:S08]  /*0b70*/  @!P1 DADD R20, R20, -R22 ;  /* 0x0000000014149229 */ /* 0x004fd00000000816 */
[----:B-1----:R-:W-:-:S07]  /*0b80*/  @!P1 DMUL R24, R20, R20 ;  /* 0x0000001414189228 */ /* 0x002fce0000000000 */
[----:B------:R1:W-:Y:S04]  /*0b90*/  @!P1 STG.E.64 desc[UR14][R14.64+0x800], R24 ;  /* 0x000800180e009986 */ /* 0x0003e8000c101b0e */
[----:B------:R-:W2:Y:S04]  /*0ba0*/  @!P0 LDG.E.64 R20, desc[UR14][R10.64+0xc00] ;  /* 0x000c000e0a148981 */ /* 0x000ea8000c1e1b00 */
[----:B------:R-:W2:Y:S01]  /*0bb0*/  @!P0 LDG.E.64 R22, desc[UR14][R12.64+0xc00] ;  /* 0x000c000e0c168981 */ /* 0x000ea2000c1e1b00 */
[----:B------:R-:W-:-:S05]  /*0bc0*/  VIADD R19, R17, 0x280 ;  /* 0x0000028011137836 */ /* 0x000fca0000000000 */
        /* <DEDUP_REMOVED lines=13> */
[----:B------:R-:W-:Y:S01]  /*0ca0*/  IADD3 R17, PT, PT, R17, 0x380, RZ ;  /* 0x0000038011117810 */ /* 0x000fe20007ffe0ff */
[----:B------:R-:W-:Y:S01]  /*0cb0*/  VIADD R16, R16, 0x8 ;  /* 0x0000000810107836 */ /* 0x000fe20000000000 */
[----:B------:R-:W-:Y:S04]  /*0cc0*/  BSSY.RECONVERGENT B0, `(.L_x_200) ;  /* 0x000000c000007945 */ /* 0x000fe80003800200 */
[----:B------:R-:W-:Y:S01]  /*0cd0*/  ISETP.NE.AND P1, PT, R16, R8, PT ;  /* 0x000000081000720c */ /* 0x000fe20003f25270 */
[----:B--2---:R-:W-:-:S08]  /*0ce0*/  @!P0 DADD R20, R20, -R22 ;  /* 0x0000000014148229 */ /* 0x004fd00000000816 */
[----:B------:R-:W-:-:S07]  /*0cf0*/  @!P0 DMUL R20, R20, R20 ;  /* 0x0000001414148228 */ /* 0x000fce0000000000 */
[----:B------:R0:W-:Y:S01]  /*0d00*/  @!P0 STG.E.64 desc[UR14][R14.64+0x1400], R20 ;  /* 0x001400140e008986 */ /* 0x0001e2000c101b0e */
[----:B------:R-:W-:-:S13]  /*0d10*/  ISETP.GE.AND P0, PT, R17, R0, PT ;  /* 0x000000001100720c */ /* 0x000fda0003f06270 */
[----:B0-----:R-:W-:Y:S05]  /*0d20*/  @P0 BRA `(.L_x_201) ;  /* 0x0000000000140947 */ /* 0x001fea0003800000 */
[----:B------:R-:W2:Y:S04]  /*0d30*/  LDG.E.64 R10, desc[UR14][R10.64+0x1800] ;  /* 0x0018000e0a0a7981 */ /* 0x000ea8000c1e1b00 */
[----:B------:R-:W2:Y:S02]  /*0d40*/  LDG.E.64 R12, desc[UR14][R12.64+0x1800] ;  /* 0x0018000e0c0c7981 */ /* 0x000ea4000c1e1b00 */
[----:B--2---:R-:W-:-:S08]  /*0d50*/  DADD R20, R10, -R12 ;  /* 0x000000000a147229 */ /* 0x004fd0000000080c */
[----:B------:R-:W-:-:S07]  /*0d60*/  DMUL R20, R20, R20 ;  /* 0x0000001414147228 */ /* 0x000fce0000000000 */
[----:B------:R0:W-:Y:S04]  /*0d70*/  STG.E.64 desc[UR14][R14.64+0x1800], R20 ;  /* 0x001800140e007986 */ /* 0x0001e8000c101b0e */
.L_x_201:
[----:B------:R-:W-:Y:S05]  /*0d80*/  BSYNC.RECONVERGENT B0 ;  /* 0x0000000000007941 */ /* 0x000fea0003800200 */
.L_x_200:
[----:B------:R-:W-:Y:S05]  /*0d90*/  @P1 BRA `(.L_x_202) ;  /* 0xfffffff800f01947 */ /* 0x000fea000383ffff */
.L_x_187:
[----:B------:R-:W-:-:S13]  /*0da0*/  ISETP.NE.AND P0, PT, R18, RZ, PT ;  /* 0x000000ff1200720c */ /* 0x000fda0003f05270 */
[----:B------:R-:W-:Y:S05]  /*0db0*/  @!P0 EXIT ;  /* 0x000000000000894d */ /* 0x000fea0003800000 */
[----:B01234-:R-:W0:Y:S01]  /*0dc0*/  LDC R10, c[0x0][0x388] ;  /* 0x0000e200ff0a7b82 */ /* 0x01fe220000000800 */
[----:B------:R-:W-:Y:S02]  /*0dd0*/  ISETP.GE.U32.AND P0, PT, R18, 0x4, PT ;  /* 0x000000041200780c */ /* 0x000fe40003f06070 */
[----:B0-----:R-:W-:-:S04]  /*0de0*/  LOP3.LUT R20, R10, 0x3, RZ, 0xc0, !PT ;  /* 0x000000030a147812 */ /* 0x001fc800078ec0ff */
[----:B------:R-:W-:-:S07]  /*0df0*/  ISETP.NE.AND P2, PT, R20, RZ, PT ;  /* 0x000000ff1400720c */ /* 0x000fce0003f45270 */
[----:B------:R-:W-:Y:S06]  /*0e00*/  @!P0 BRA `(.L_x_203) ;  /* 0x0000000000a48947 */ /* 0x000fec0003800000 */
[----:B------:R-:W-:-:S05]  /*0e10*/  IMAD R11, R8, 0x80, R9 ;  /* 0x00000080080b7824 */ /* 0x000fca00078e0209 */
[----:B------:R-:W-:-:S13]  /*0e20*/  ISETP.GE.AND P0, PT, R11, R0, PT ;  /* 0x000000000b00720c */ /* 0x000fda0003f06270 */
[----:B------:R-:W-:-:S04]  /*0e30*/  @!P0 IMAD.WIDE R16, R11, 0x8, R4 ;  /* 0x000000080b108825 */ /* 0x000fc800078e0204 */
[C---:B------:R-:W-:Y:S02]  /*0e40*/  @!P0 IMAD.WIDE R18, R11.reuse, 0x8, R2 ;  /* 0x000000080b128825 */ /* 0x040fe400078e0202 */
[----:B------:R-:W2:Y:S04]  /*0e50*/  @!P0 LDG.E.64 R16, desc[UR14][R16.64] ;  /* 0x0000000e10108981 */ /* 0x000ea8000c1e1b00 */
[----:B------:R-:W2:Y:S01]  /*0e60*/  @!P0 LDG.E.64 R18, desc[UR14][R18.64] ;  /* 0x0000000e12128981 */ /* 0x000ea2000c1e1b00 */
[C---:B------:R-:W-:Y:S02]  /*0e70*/  VIADD R13, R11.reuse, 0x80 ;  /* 0x000000800b0d7836 */ /* 0x040fe40000000000 */
[----:B------:R-:W-:-:S03]  /*0e80*/  @!P0 IMAD.WIDE R24, R11, 0x8, R6 ;  /* 0x000000080b188825 */ /* 0x000fc600078e0206 */
[----:B------:R-:W-:-:S13]  /*0e90*/  ISETP.GE.AND P1, PT, R13, R0, PT ;  /* 0x000000000d00720c */ /* 0x000fda0003f26270 */
[----:B------:R-:W-:Y:S01]  /*0ea0*/  @!P1 IMAD.WIDE R26, R13, 0x8, R4 ;  /* 0x000000080d1a9825 */ /* 0x000fe200078e0204 */
[----:B--2---:R-:W-:-:S08]  /*0eb0*/  @!P0 DADD R14, R16, -R18 ;  /* 0x00000000100e8229 */ /* 0x004fd00000000812 */
[----:B------:R-:W-:Y:S01]  /*0ec0*/  @!P0 DMUL R22, R14, R14 ;  /* 0x0000000e0e168228 */ /* 0x000fe20000000000 */
[----:B------:R-:W-:-:S06]  /*0ed0*/  @!P1 IMAD.WIDE R14, R13, 0x8, R2 ;  /* 0x000000080d0e9825 */ /* 0x000fcc00078e0202 */
[----:B------:R0:W-:Y:S04]  /*0ee0*/  @!P0 STG.E.64 desc[UR14][R24.64], R22 ;  /* 0x0000001618008986 */ /* 0x0001e8000c101b0e */
[----:B------:R-:W2:Y:S04]  /*0ef0*/  @!P1 LDG.E.64 R26, desc[UR14][R26.64] ;  /* 0x0000000e1a1a9981 */ /* 0x000ea8000c1e1b00 */
[----:B------:R-:W2:Y:S01]  /*0f00*/  @!P1 LDG.E.64 R14, desc[UR14][R14.64] ;  /* 0x0000000e0e0e9981 */ /* 0x000ea2000c1e1b00 */
[----:B------:R-:W-:Y:S01]  /*0f10*/  IADD3 R19, PT, PT, R11, 0x100, RZ ;  /* 0x000001000b137810 */ /* 0x000fe20007ffe0ff */
[----:B------:R-:W-:-:S03]  /*0f20*/  @!P1 IMAD.WIDE R28, R13, 0x8, R6 ;  /* 0x000000080d1c9825 */ /* 0x000fc600078e0206 */
[----:B------:R-:W-:-:S13]  /*0f30*/  ISETP.GE.AND P0, PT, R19, R0, PT ;  /* 0x000000001300720c */ /* 0x000fda0003f06270 */
[----:B------:R-:W-:Y:S01]  /*0f40*/  @!P0 IMAD.WIDE R12, R19, 0x8, R2 ;  /* 0x00000008130c8825 */ /* 0x000fe200078e0202 */
[----:B--2---:R-:W-:-:S03]  /*0f50*/  @!P1 DADD R16, R26, -R14 ;  /* 0x000000001a109229 */ /* 0x004fc6000000080e */
[----:B------:R-:W-:-:S05]  /*0f60*/  @!P0 IMAD.WIDE R14, R19, 0x8, R4 ;  /* 0x00000008130e8825 */ /* 0x000fca00078e0204 */
[----:B------:R-:W-:-:S07]  /*0f70*/  @!P1 DMUL R16, R16, R16 ;  /* 0x0000001010109228 */ /* 0x000fce0000000000 */
[----:B------:R1:W-:Y:S04]  /*0f80*/  @!P1 STG.E.64 desc[UR14][R28.64], R16 ;  /* 0x000000101c009986 */ /* 0x0003e8000c101b0e */
[----:B0-----:R-:W2:Y:S04]  /*0f90*/  @!P0 LDG.E.64 R22, desc[UR14][R14.64] ;  /* 0x0000000e0e168981 */ /* 0x001ea8000c1e1b00 */
[----:B------:R-:W2:Y:S01]  /*0fa0*/  @!P0 LDG.E.64 R12, desc[UR14][R12.64] ;  /* 0x0000000e0c0c8981 */ /* 0x000ea2000c1e1b00 */
[----:B------:R-:W-:Y:S02]  /*0fb0*/  VIADD R11, R11, 0x180 ;  /* 0x000001800b0b7836 */ /* 0x000fe40000000000 */
[----:B------:R-:W-:-:S03]  /*0fc0*/  @!P0 IMAD.WIDE R18, R19, 0x8, R6 ;  /* 0x0000000813128825 */ /* 0x000fc600078e0206 */
[----:B------:R-:W-:-:S13]  /*0fd0*/  ISETP.GE.AND P1, PT, R11, R0, PT ;  /* 0x000000000b00720c */ /* 0x000fda0003f26270 */
[----:B------:R-:W-:-:S04]  /*0fe0*/  @!P1 IMAD.WIDE R24, R11, 0x8, R4 ;  /* 0x000000080b189825 */ /* 0x000fc800078e0204 */
[----:B------:R-:W-:Y:S01]  /*0ff0*/  @!P1 IMAD.WIDE R26, R11, 0x8, R2 ;  /* 0x000000080b1a9825 */ /* 0x000fe200078e0202 */
[----:B--2---:R-:W-:-:S08]  /*1000*/  @!P0 DADD R22, R22, -R12 ;  /* 0x0000000016168229 */ /* 0x004fd0000000080c */
[----:B------:R-:W-:-:S07]  /*1010*/  @!P0 DMUL R22, R22, R22 ;  /* 0x0000001616168228 */ /* 0x000fce0000000000 */
[----:B------:R1:W-:Y:S04]  /*1020*/  @!P0 STG.E.64 desc[UR14][R18.64], R22 ;  /* 0x0000001612008986 */ /* 0x0003e8000c101b0e */
[----:B------:R-:W2:Y:S04]  /*1030*/  @!P1 LDG.E.64 R24, desc[UR14][R24.64] ;  /* 0x0000000e18189981 */ /* 0x000ea8000c1e1b00 */
[----:B------:R-:W2:Y:S01]  /*1040*/  @!P1 LDG.E.64 R26, desc[UR14][R26.64] ;  /* 0x0000000e1a1a9981 */ /* 0x000ea2000c1e1b00 */
[----:B------:R-:W-:-:S04]  /*1050*/  @!P1 IMAD.WIDE R14, R11, 0x8, R6 ;  /* 0x000000080b0e9825 */ /* 0x000fc800078e0206 */
[----:B------:R-:W-:Y:S01]  /*1060*/  VIADD R8, R8, 0x4 ;  /* 0x0000000408087836 */ /* 0x000fe20000000000 */
[----:B--2---:R-:W-:-:S08]  /*1070*/  @!P1 DADD R12, R24, -R26 ;  /* 0x00000000180c9229 */ /* 0x004fd0000000081a */
[----:B------:R-:W-:-:S07]  /*1080*/  @!P1 DMUL R12, R12, R12 ;  /* 0x0000000c0c0c9228 */ /* 0x000fce0000000000 */
[----:B------:R1:W-:Y:S04]  /*1090*/  @!P1 STG.E.64 desc[UR14][R14.64], R12 ;  /* 0x0000000c0e009986 */ /* 0x0003e8000c101b0e */
.L_x_203:
[----:B------:R-:W-:Y:S05]  /*10a0*/  @!P2 EXIT ;  /* 0x000000000000a94d */ /* 0x000fea0003800000 */
[----:B------:R-:W-:Y:S02]  /*10b0*/  ISETP.NE.AND P0, PT, R20, 0x1, PT ;  /* 0x000000011400780c */ /* 0x000fe40003f05270 */
[----:B------:R-:W-:-:S04]  /*10c0*/  LOP3.LUT R10, R10, 0x1, RZ, 0xc0, !PT ;  /* 0x000000010a0a7812 */ /* 0x000fc800078ec0ff */
[----:B------:R-:W-:-:S07]  /*10d0*/  ISETP.NE.U32.AND P2, PT, R10, 0x1, PT ;  /* 0x000000010a00780c */ /* 0x000fce0003f45070 */
[----:B------:R-:W-:Y:S06]  /*10e0*/  @!P0 BRA `(.L_x_204) ;  /* 0x0000000000548947 */ /* 0x000fec0003800000 */
[----:B-1----:R-:W-:-:S05]  /*10f0*/  IMAD R19, R8, 0x80, R9 ;  /* 0x0000008008137824 */ /* 0x002fca00078e0209 */
[----:B------:R-:W-:-:S13]  /*1100*/  ISETP.GE.AND P0, PT, R19, R0, PT ;  /* 0x000000001300720c */ /* 0x000fda0003f06270 */
[----:B------:R-:W-:-:S04]  /*1110*/  @!P0 IMAD.WIDE R12, R19, 0x8, R4 ;  /* 0x00000008130c8825 */ /* 0x000fc800078e0204 */
[C---:B------:R-:W-:Y:S02]  /*1120*/  @!P0 IMAD.WIDE R14, R19.reuse, 0x8, R2 ;  /* 0x00000008130e8825 */ /* 0x040fe400078e0202 */
[----:B------:R-:W2:Y:S04]  /*1130*/  @!P0 LDG.E.64 R12, desc[UR14][R12.64] ;  /* 0x0000000e0c0c8981 */ /* 0x000ea8000c1e1b00 */
[----:B------:R-:W2:Y:S01]  /*1140*/  @!P0 LDG.E.64 R14, desc[UR14][R14.64] ;  /* 0x0000000e0e0e8981 */ /* 0x000ea2000c1e1b00 */
[C---:B------:R-:W-:Y:S01]  /*1150*/  IADD3 R11, PT, PT, R19.reuse, 0x80, RZ ;  /* 0x00000080130b7810 */ /* 0x040fe20007ffe0ff */
        /* <DEDUP_REMOVED lines=14> */
.L_x_204:
[----:B------:R-:W-:Y:S05]  /*1240*/  @P2 EXIT ;  /* 0x000000000000294d */ /* 0x000fea0003800000 */
[----:B0-----:R-:W-:-:S05]  /*1250*/  IMAD R11, R8, 0x80, R9 ;  /* 0x00000080080b7824 */ /* 0x001fca00078e0209 */
[----:B------:R-:W-:-:S13]  /*1260*/  ISETP.GE.AND P0, PT, R11, R0, PT ;  /* 0x000000000b00720c */ /* 0x000fda0003f06270 */
[----:B------:R-:W-:Y:S05]  /*1270*/  @P0 EXIT ;  /* 0x000000000000094d */ /* 0x000fea0003800000 */
[----:B------:R-:W-:-:S04]  /*1280*/  IMAD.WIDE R4, R11, 0x8, R4 ;  /* 0x000000080b047825 */ /* 0x000fc800078e0204 */
[C---:B------:R-:W-:Y:S02]  /*1290*/  IMAD.WIDE R2, R11.reuse, 0x8, R2 ;  /* 0x000000080b027825 */ /* 0x040fe400078e0202 */
[----:B------:R-:W2:Y:S04]  /*12a0*/  LDG.E.64 R4, desc[UR14][R4.64] ;  /* 0x0000000e04047981 */ /* 0x000ea8000c1e1b00 */
[----:B------:R-:W2:Y:S01]  /*12b0*/  LDG.E.64 R2, desc[UR14][R2.64] ;  /* 0x0000000e02027981 */ /* 0x000ea2000c1e1b00 */
[----:B------:R-:W-:Y:S01]  /*12c0*/  IMAD.WIDE R6, R11, 0x8, R6 ;  /* 0x000000080b067825 */ /* 0x000fe200078e0206 */
[----:B--2---:R-:W-:-:S08]  /*12d0*/  DADD R8, R4, -R2 ;  /* 0x0000000004087229 */ /* 0x004fd00000000802 */
[----:B------:R-:W-:-:S07]  /*12e0*/  DMUL R8, R8, R8 ;  /* 0x0000000808087228 */ /* 0x000fce0000000000 */
[----:B------:R-:W-:Y:S01]  /*12f0*/  STG.E.64 desc[UR14][R6.64], R8 ;  /* 0x0000000806007986 */ /* 0x000fe2000c101b0e */
[----:B------:R-:W-:Y:S05]  /*1300*/  EXIT ;  /* 0x000000000000794d */ /* 0x000fea0003800000 */
.L_x_186:
[----:B------:R-:W-:-:S13]  /*1310*/  ISETP.GE.AND P0, PT, R10, 0x1, PT ;  /* 0x000000010a00780c */ /* 0x000fda0003f06270 */
[----:B------:R-:W-:Y:S05]  /*1320*/  @!P0 EXIT ;  /* 0x000000000000894d */ /* 0x000fea0003800000 */
[----:B------:R-:W-:Y:S01]  /*1330*/  ISETP.GE.U32.AND P0, PT, R10, 0x8, PT ;  /* 0x000000080a00780c */ /* 0x000fe20003f06070 */
[----:B------:R-:W-:-:S12]  /*1340*/  IMAD.MOV.U32 R0, RZ, RZ, RZ ;  /* 0x000000ffff007224 */ /* 0x000fd800078e00ff */
[----:B------:R-:W-:Y:S05]  /*1350*/  @!P0 BRA `(.L_x_205) ;  /* 0x0000000400388947 */ /* 0x000fea0003800000 */
[----:B------:R-:W0:Y:S01]  /*1360*/  LDC.64 R12, c[0x0][0x398] ;  /* 0x0000e600ff0c7b82 */ /* 0x000e220000000a00 */
[----:B------:R-:W-:Y:S01]  /*1370*/  UIADD3 UR4, UP2, UPT, UR13, 0xc00, URZ ;  /* 0x00000c000d047890 */ /* 0x000fe2000ff5e0ff */
[----:B------:R-:W-:-:S03]  /*1380*/  LOP3.LUT R0, R10, 0x7ffffff8, RZ, 0xc0, !PT ;  /* 0x7ffffff80a007812 */ /* 0x000fc600078ec0ff */
[----:B------:R-:W-:Y:S02]  /*1390*/  UIADD3 UR10, UP1, UPT, UR4, UR10, URZ ;  /* 0x0000000a040a7290 */ /* 0x000fe4000ff3e0ff */
[----:B------:R-:W-:Y:S01]  /*13a0*/  UIADD3 UR8, UP0, UPT, UR4, UR8, URZ ;  /* 0x0000000804087290 */ /* 0x000fe2000ff1e0ff */
[----:B------:R-:W1:Y:S01]  /*13b0*/  LDC.64 R6, c[0x0][0x390] ;  /* 0x0000e400ff067b82 */ /* 0x000e620000000a00 */
[----:B------:R-:W-:Y:S01]  /*13c0*/  UIADD3.X UR5, UPT, UPT, URZ, UR16, URZ, UP2, !UPT ;  /* 0x00000010ff057290 */ /* 0x000fe200097fe4ff */
[----:B------:R-:W-:Y:S01]  /*13d0*/  IMAD.MOV R8, RZ, RZ, -R0 ;  /* 0x000000ffff087224 */ /* 0x000fe200078e0a00 */
[----:B------:R-:W-:Y:S02]  /*13e0*/  UIADD3 UR4, UP2, UPT, UR4, UR6, URZ ;  /* 0x0000000604047290 */ /* 0x000fe4000ff5e0ff */
[----:B------:R-:W-:Y:S02]  /*13f0*/  UIADD3.X UR11, UPT, UPT, UR5, UR11, URZ, UP1, !UPT ;  /* 0x0000000b050b7290 */ /* 0x000fe40008ffe4ff */
[----:B------:R-:W-:Y:S01]  /*1400*/  UIADD3.X UR9, UPT, UPT, UR5, UR9, URZ, UP0, !UPT ;  /* 0x0000000905097290 */ /* 0x000fe200087fe4ff */
[----:B------:R-:W2:Y:S01]  /*1410*/  LDC.64 R14, c[0x0][0x3a8] ;  /* 0x0000ea00ff0e7b82 */ /* 0x000ea20000000a00 */
[----:B------:R-:W-:Y:S01]  /*1420*/  UIADD3.X UR5, UPT, UPT, UR5, UR7, URZ, UP2, !UPT ;  /* 0x0000000705057290 */ /* 0x000fe200097fe4ff */
[----:B0-----:R-:W-:-:S04]  /*1430*/  IMAD.WIDE.U32 R10, R9, 0x8, R12 ;  /* 0x00000008090a7825 */ /* 0x001fc800078e000c */
[----:B-1----:R-:W-:-:S04]  /*1440*/  IMAD.WIDE.U32 R6, R9, 0x8, R6 ;  /* 0x0000000809067825 */ /* 0x002fc800078e0006 */
[C---:B--2---:R-:W-:Y:S01]  /*1450*/  IMAD.WIDE.U32 R12, R9.reuse, 0x8, R14 ;  /* 0x00000008090c7825 */ /* 0x044fe200078e000e */
[----:B------:R-:W-:-:S07]  /*1460*/  IADD3 R9, PT, PT, R9, 0x80, RZ ;  /* 0x0000008009097810 */ /* 0x000fce0007ffe0ff */
.L_x_206:
[----:B--2---:R-:W-:Y:S02]  /*1470*/  IADD3 R24, P0, PT, R10, UR13, RZ ;  /* 0x0000000d0a187c10 */ /* 0x004fe4000ff1e0ff */
[----:B------:R-:W-:Y:S02]  /*1480*/  IADD3 R26, P1, PT, R12, UR13, RZ ;  /* 0x0000000d0c1a7c10 */ /* 0x000fe4000ff3e0ff */
[----:B------:R-:W-:Y:S02]  /*1490*/  IADD3.X R25, PT, PT, R11, UR16, RZ, P0, !PT ;  /* 0x000000100b197c10 */ /* 0x000fe400087fe4ff */
[----:B------:R-:W-:-:S03]  /*14a0*/  IADD3.X R27, PT, PT, R13, UR16, RZ, P1, !PT ;  /* 0x000000100d1b7c10 */ /* 0x000fc60008ffe4ff */
[----:B------:R-:W2:Y:S04]  /*14b0*/  LDG.E.64 R14, desc[UR14][R24.64] ;  /* 0x0000000e180e7981 */ /* 0x000ea8000c1e1b00 */
[----:B------:R-:W2:Y:S01]  /*14c0*/  LDG.E.64 R16, desc[UR14][R26.64] ;  /* 0x0000000e1a107981 */ /* 0x000ea2000c1e1b00 */
[----:B------:R-:W-:Y:S01]  /*14d0*/  IADD3 R20, P0, PT, R6, UR13, RZ ;  /* 0x0000000d06147c10 */ /* 0x000fe2000ff1e0ff */
[----:B------:R-:W-:Y:S01]  /*14e0*/  IMAD.U32 R19, RZ, RZ, UR5 ;  /* 0x00000005ff137e24 */ /* 0x000fe2000f8e00ff */
[----:B------:R-:W-:Y:S02]  /*14f0*/  MOV R18, UR4 ;  /* 0x0000000400127c02 */ /* 0x000fe40008000f00 */
[----:B------:R-:W-:Y:S01]  /*1500*/  IADD3.X R21, PT, PT, R7, UR16, RZ, P0, !PT ;  /* 0x0000001007157c10 */ /* 0x000fe200087fe4ff */
[----:B--2---:R-:W-:Y:S01]  /*1510*/  DADD R14, R14, -R16 ;  /* 0x000000000e0e7229 */ /* 0x004fe20000000810 */
[----:B------:R-:W-:-:S02]  /*1520*/  IMAD.U32 R16, RZ, RZ, UR10 ;  /* 0x0000000aff107e24 */ /* 0x000fc4000f8e00ff */
[----:B------:R-:W-:-:S05]  /*1530*/  IMAD.U32 R17, RZ, RZ, UR11 ;  /* 0x0000000bff117e24 */ /* 0x000fca000f8e00ff */
[----:B------:R-:W-:Y:S01]  /*1540*/  DMUL R22, R14, R14 ;  /* 0x0000000e0e167228 */ /* 0x000fe20000000000 */
[----:B------:R-:W-:-:S04]  /*1550*/  IMAD.WIDE R14, R9, 0x8, R16 ;  /* 0x00000008090e7825 */ /* 0x000fc800078e0210 */
[----:B------:R-:W-:Y:S02]  /*1560*/  IMAD.WIDE R16, R9, 0x8, R18 ;  /* 0x0000000809107825 */ /* 0x000fe400078e0212 */
[----:B------:R0:W-:Y:S04]  /*1570*/  STG.E.64 desc[UR14][R20.64], R22 ;  /* 0x0000001614007986 */ /* 0x0001e8000c101b0e */
[----:B------:R-:W2:Y:S04]  /*1580*/  LDG.E.64 R18, desc[UR14][R14.64+-0xc00] ;  /* 0xfff4000e0e127981 */ /* 0x000ea8000c1e1b00 */
[----:B------:R-:W2:Y:S01]  /*1590*/  LDG.E.64 R24, desc[UR14][R16.64+-0xc00] ;  /* 0xfff4000e10187981 */ /* 0x000ea2000c1e1b00 */
[----:B------:R-:W-:Y:S01]  /*15a0*/  MOV R27, UR9 ;  /* 0x00000009001b7c02 */ /* 0x000fe20008000f00 */
[----:B------:R-:W-:Y:S01]  /*15b0*/  IMAD.U32 R26, RZ, RZ, UR8 ;  /* 0x00000008ff1a7e24 */ /* 0x000fe2000f8e00ff */
[----:B--2---:R-:W-:-:S08]  /*15c0*/  DADD R18, R18, -R24 ;  /* 0x0000000012127229 */ /* 0x004fd00000000818 */
[----:B------:R-:W-:Y:S01]  /*15d0*/  DMUL R24, R18, R18 ;  /* 0x0000001212187228 */ /* 0x000fe20000000000 */
[----:B------:R-:W-:-:S06]  /*15e0*/  IMAD.WIDE R18, R9, 0x8, R26 ;  /* 0x0000000809127825 */ /* 0x000fcc00078e021a */
[----:B------:R1:W-:Y:S04]  /*15f0*/  STG.E.64 desc[UR14][R18.64+-0xc00], R24 ;  /* 0xfff4001812007986 */ /* 0x0003e8000c101b0e */
[----:B------:R-:W2:Y:S04]  /*1600*/  LDG.E.64 R26, desc[UR14][R14.64+-0x800] ;  /* 0xfff8000e0e1a7981 */ /* 0x000ea8000c1e1b00 */
[----:B------:R-:W2:Y:S02]  /*1610*/  LDG.E.64 R28, desc[UR14][R16.64+-0x800] ;  /* 0xfff8000e101c7981 */ /* 0x000ea4000c1e1b00 */
[----:B--2---:R-:W-:-:S08]  /*1620*/  DADD R26, R26, -R28 ;  /* 0x000000001a1a7229 */ /* 0x004fd0000000081c */
[----:B------:R-:W-:-:S07]  /*1630*/  DMUL R26, R26, R26 ;  /* 0x0000001a1a1a7228 */ /* 0x000fce0000000000 */
[----:B------:R2:W-:Y:S04]  /*1640*/  STG.E.64 desc[UR14][R18.64+-0x800], R26 ;  /* 0xfff8001a12007986 */ /* 0x0005e8000c101b0e */
[----:B0-----:R-:W3:Y:S04]  /*1650*/  LDG.E.64 R20, desc[UR14][R14.64+-0x400] ;  /* 0xfffc000e0e147981 */ /* 0x001ee8000c1e1b00 */
[----:B------:R-:W3:Y:S02]  /*1660*/  LDG.E.64 R22, desc[UR14][R16.64+-0x400] ;  /* 0xfffc000e10167981 */ /* 0x000ee4000c1e1b00 */
[----:B---3--:R-:W-:-:S08]  /*1670*/  DADD R20, R20, -R22 ;  /* 0x0000000014147229 */ /* 0x008fd00000000816 */
[----:B------:R-:W-:-:S07]  /*1680*/  DMUL R20, R20, R20 ;  /* 0x0000001414147228 */ /* 0x000fce0000000000 */
[----:B------:R0:W-:Y:S04]  /*1690*/  STG.E.64 desc[UR14][R18.64+-0x400], R20 ;  /* 0xfffc001412007986 */ /* 0x0001e8000c101b0e */
[----:B------:R-:W3:Y:S04]  /*16a0*/  LDG.E.64 R22, desc[UR14][R14.64] ;  /* 0x0000000e0e167981 */ /* 0x000ee8000c1e1b00 */
[----:B-1----:R-:W3:Y:S02]  /*16b0*/  LDG.E.64 R24, desc[UR14][R16.64] ;  /* 0x0000000e10187981 */ /* 0x002ee4000c1e1b00 */
[----:B---3--:R-:W-:-:S08]  /*16c0*/  DADD R22, R22, -R24 ;  /* 0x0000000016167229 */ /* 0x008fd00000000818 */
[----:B------:R-:W-:-:S07]  /*16d0*/  DMUL R22, R22, R22 ;  /* 0x0000001616167228 */ /* 0x000fce0000000000 */
[----:B------:R1:W-:Y:S04]  /*16e0*/  STG.E.64 desc[UR14][R18.64], R22 ;  /* 0x0000001612007986 */ /* 0x0003e8000c101b0e */
[----:B------:R-:W3:Y:S04]  /*16f0*/  LDG.E.64 R24, desc[UR14][R14.64+0x400] ;  /* 0x0004000e0e187981 */ /* 0x000ee8000c1e1b00 */
[----:B--2---:R-:W3:Y:S02]  /*1700*/  LDG.E.64 R26, desc[UR14][R16.64+0x400] ;  /* 0x0004000e101a7981 */ /* 0x004ee4000c1e1b00 */
[----:B---3--:R-:W-:-:S08]  /*1710*/  DADD R24, R24, -R26 ;  /* 0x0000000018187229 */ /* 0x008fd0000000081a */
[----:B------:R-:W-:-:S07]  /*1720*/  DMUL R24, R24, R24 ;  /* 0x0000001818187228 */ /* 0x000fce0000000000 */
[----:B------:R2:W-:Y:S04]  /*1730*/  STG.E.64 desc[UR14][R18.64+0x400], R24 ;  /* 0x0004001812007986 */ /* 0x0005e8000c101b0e */
[----:B0-----:R-:W3:Y:S04]  /*1740*/  LDG.E.64 R20, desc[UR14][R14.64+0x800] ;  /* 0x0008000e0e147981 */ /* 0x001ee8000c1e1b00 */
[----:B------:R-:W3:Y:S02]  /*1750*/  LDG.E.64 R26, desc[UR14][R16.64+0x800] ;  /* 0x0008000e101a7981 */ /* 0x000ee4000c1e1b00 */
[----:B---3--:R-:W-:-:S08]  /*1760*/  DADD R20, R20, -R26 ;  /* 0x0000000014147229 */ /* 0x008fd0000000081a */
[----:B------:R-:W-:-:S07]  /*1770*/  DMUL R20, R20, R20 ;  /* 0x0000001414147228 */ /* 0x000fce0000000000 */
[----:B------:R2:W-:Y:S04]  /*1780*/  STG.E.64 desc[UR14][R18.64+0x800], R20 ;  /* 0x0008001412007986 */ /* 0x0005e8000c101b0e */
[----:B-1----:R-:W3:Y:S04]  /*1790*/  LDG.E.64 R22, desc[UR14][R14.64+0xc00] ;  /* 0x000c000e0e167981 */ /* 0x002ee8000c1e1b00 */
[----:B------:R-:W3:Y:S01]  /*17a0*/  LDG.E.64 R26, desc[UR14][R16.64+0xc00] ;  /* 0x000c000e101a7981 */ /* 0x000ee2000c1e1b00 */
[----:B------:R-:W-:Y:S01]  /*17b0*/  VIADD R8, R8, 0x8 ;  /* 0x0000000808087836 */ /* 0x000fe20000000000 */
[----:B------:R-:W-:Y:S01]  /*17c0*/  UIADD3 UR13, UP0, UPT, UR13, 0x2000, URZ ;  /* 0x000020000d0d7890 */ /* 0x000fe2000ff1e0ff */
[----:B------:R-:W-:-:S03]  /*17d0*/  VIADD R9, R9, 0x400 ;  /* 0x0000040009097836 */ /* 0x000fc60000000000 */
[----:B------:R-:W-:Y:S01]  /*17e0*/  ISETP.NE.AND P0, PT, R8, RZ, PT ;  /* 0x000000ff0800720c */ /* 0x000fe20003f05270 */
[----:B------:R-:W-:Y:S01]  /*17f0*/  UIADD3.X UR16, UPT, UPT, URZ, UR16, URZ, UP0, !UPT ;  /* 0x00000010ff107290 */ /* 0x000fe200087fe4ff */
[----:B---3--:R-:W-:-:S08]  /*1800*/  DADD R22, R22, -R26 ;  /* 0x0000000016167229 */ /* 0x008fd0000000081a */
[----:B------:R-:W-:-:S07]  /*1810*/  DMUL R22, R22, R22 ;  /* 0x0000001616167228 */ /* 0x000fce0000000000 */
[----:B------:R2:W-:Y:S01]  /*1820*/  STG.E.64 desc[UR14][R18.64+0xc00], R22 ;  /* 0x000c001612007986 */ /* 0x0005e2000c101b0e */
[----:B------:R-:W-:Y:S05]  /*1830*/  @P0 BRA `(.L_x_206) ;  /* 0xfffffffc000c0947 */ /* 0x000fea000383ffff */
.L_x_205:
[----:B------:R-:W0:Y:S02]  /*1840*/  LDC R12, c[0x0][0x388] ;  /* 0x0000e200ff0c7b82 */ /* 0x000e240000000800 */
[----:B0-----:R-:W-:-:S13]  /*1850*/  LOP3.LUT P0, R10, R12, 0x7, RZ, 0xc0, !PT ;  /* 0x000000070c0a7812 */ /* 0x001fda000780c0ff */
[----:B------:R-:W-:Y:S05]  /*1860*/  @!P0 EXIT ;  /* 0x000000000000894d */ /* 0x000fea0003800000 */
[----:B------:R-:W0:Y:S01]  /*1870*/  LDCU.64 UR4, c[0x0][0x390] ;  /* 0x00007200ff0477ac */ /* 0x000e220008000a00 */
[----:B------:R-:W-:Y:S01]  /*1880*/  SHF.L.U32 R8, R12, 0x7, RZ ;  /* 0x000000070c087819 */ /* 0x000fe200000006ff */
[----:B------:R-:W1:Y:S01]  /*1890*/  S2R R13, SR_TID.X ;  /* 0x00000000000d7919 */ /* 0x000e620000002100 */
[----:B------:R-:W-:Y:S02]  /*18a0*/  ISETP.GE.U32.AND P0, PT, R10, 0x4, PT ;  /* 0x000000040a00780c */ /* 0x000fe40003f06070 */
[----:B------:R-:W-:Y:S01]  /*18b0*/  SHF.R.S32.HI R6, RZ, 0x1f, R8 ;  /* 0x0000001fff067819 */ /* 0x000fe20000011408 */
[----:B------:R-:W-:Y:S01]  /*18c0*/  IMAD.WIDE.U32 R8, R8, UR12, RZ ;  /* 0x0000000c08087c25 */ /* 0x000fe2000f8e00ff */
[----:B--2---:R-:W-:-:S03]  /*18d0*/  LOP3.LUT R22, R12, 0x3, RZ, 0xc0, !PT ;  /* 0x000000030c167812 */ /* 0x004fc600078ec0ff */
[----:B------:R-:W-:Y:S01]  /*18e0*/  IMAD R7, R6, UR12, RZ ;  /* 0x0000000c06077c24 */ /* 0x000fe2000f8e02ff */
[----:B------:R-:W-:Y:S01]  /*18f0*/  ISETP.NE.AND P1, PT, R22, RZ, PT ;  /* 0x000000ff1600720c */ /* 0x000fe20003f25270 */
[----:B------:R-:W-:Y:S02]  /*1900*/  IMAD.SHL.U32 R6, R8, 0x8, RZ ;  /* 0x0000000808067824 */ /* 0x000fe400078e00ff */
[----:B------:R-:W-:-:S03]  /*1910*/  IMAD.IADD R7, R9, 0x1, R7 ;  /* 0x0000000109077824 */ /* 0x000fc600078e0207 */
[----:B0-----:R-:W-:Y:S02]  /*1920*/  IADD3 R6, P2, PT, R6, UR4, RZ ;  /* 0x0000000406067c10 */ /* 0x001fe4000ff5e0ff */
[----:B------:R-:W-:-:S04]  /*1930*/  SHF.L.U64.HI R7, R8, 0x3, R7 ;  /* 0x0000000308077819 */ /* 0x000fc80000010207 */
[----:B------:R-:W-:Y:S01]  /*1940*/  IADD3.X R7, PT, PT, R7, UR5, RZ, P2, !PT ;  /* 0x0000000507077c10 */ /* 0x000fe200097fe4ff */
[----:B------:R-:W-:Y:S06]  /*1950*/  @!P0 BRA `(.L_x_207) ;  /* 0x0000000000648947 */ /* 0x000fec0003800000 */
[----:B-1----:R-:W-:-:S05]  /*1960*/  LEA R19, R0, R13, 0x7 ;  /* 0x0000000d00137211 */ /* 0x002fca00078e38ff */
[----:B------:R-:W-:-:S04]  /*1970*/  IMAD.WIDE R10, R19, 0x8, R4 ;  /* 0x00000008130a7825 */ /* 0x000fc800078e0204 */
[----:B------:R-:W-:Y:S01]  /*1980*/  IMAD.WIDE R8, R19, 0x8, R2 ;  /* 0x0000000813087825 */ /* 0x000fe200078e0202 */
[----:B------:R-:W2:Y:S04]  /*1990*/  LDG.E.64 R14, desc[UR14][R10.64] ;  /* 0x0000000e0a0e7981 */ /* 0x000ea8000c1e1b00 */
[----:B------:R-:W2:Y:S02]  /*19a0*/  LDG.E.64 R16, desc[UR14][R8.64] ;  /* 0x0000000e08107981 */ /* 0x000ea4000c1e1b00 */
        /* <DEDUP_REMOVED lines=9> */
[----:B------:R-:W3:Y:S04]  /*1a40*/  LDG.E.64 R20, desc[UR14][R10.64+0x800] ;  /* 0x0008000e0a147981 */ /* 0x000ee8000c1e1b00 */
[----:B------:R-:W3:Y:S02]  /*1a50*/  LDG.E.64 R24, desc[UR14][R8.64+0x800] ;  /* 0x0008000e08187981 */ /* 0x000ee4000c1e1b00 */
[----:B---3--:R-:W-:-:S08]  /*1a60*/  DADD R20, R20, -R24 ;  /* 0x0000000014147229 */ /* 0x008fd00000000818 */
[----:B------:R-:W-:-:S07]  /*1a70*/  DMUL R20, R20, R20 ;  /* 0x0000001414147228 */ /* 0x000fce0000000000 */
[----:B------:R2:W-:Y:S04]  /*1a80*/  STG.E.64 desc[UR14][R14.64+0x800], R20 ;  /* 0x000800140e007986 */ /* 0x0005e8000c101b0e */
[----:B0-----:R-:W3:Y:S04]  /*1a90*/  LDG.E.64 R16, desc[UR14][R10.64+0xc00] ;  /* 0x000c000e0a107981 */ /* 0x001ee8000c1e1b00 */
[----:B------:R-:W3:Y:S01]  /*1aa0*/  LDG.E.64 R24, desc[UR14][R8.64+0xc00] ;  /* 0x000c000e08187981 */ /* 0x000ee2000c1e1b00 */
[----:B------:R-:W-:Y:S01]  /*1ab0*/  VIADD R0, R0, 0x4 ;  /* 0x0000000400007836 */ /* 0x000fe20000000000 */
[----:B---3--:R-:W-:-:S08]  /*1ac0*/  DADD R16, R16, -R24 ;  /* 0x0000000010107229 */ /* 0x008fd00000000818 */
[----:B------:R-:W-:-:S07]  /*1ad0*/  DMUL R16, R16, R16 ;  /* 0x0000001010107228 */ /* 0x000fce0000000000 */
[----:B------:R2:W-:Y:S04]  /*1ae0*/  STG.E.64 desc[UR14][R14.64+0xc00], R16 ;  /* 0x000c00100e007986 */ /* 0x0005e8000c101b0e */
.L_x_207:
[----:B------:R-:W-:Y:S05]  /*1af0*/  @!P1 EXIT ;  /* 0x000000000000994d */ /* 0x000fea0003800000 */
[----:B------:R-:W-:Y:S02]  /*1b00*/  ISETP.NE.AND P0, PT, R22, 0x1, PT ;  /* 0x000000011600780c */ /* 0x000fe40003f05270 */
[----:B------:R-:W-:-:S04]  /*1b10*/  LOP3.LUT R12, R12, 0x1, RZ, 0xc0, !PT ;  /* 0x000000010c0c7812 */ /* 0x000fc800078ec0ff */
[----:B------:R-:W-:-:S07]  /*1b20*/  ISETP.NE.U32.AND P1, PT, R12, 0x1, PT ;  /* 0x000000010c00780c */ /* 0x000fce0003f25070 */
[----:B------:R-:W-:Y:S06]  /*1b30*/  @!P0 BRA `(.L_x_208) ;  /* 0x00000000003c8947 */ /* 0x000fec0003800000 */
[----:B-12---:R-:W-:-:S04]  /*1b40*/  IMAD R21, R0, 0x80, R13 ;  /* 0x0000008000157824 */ /* 0x006fc800078e020d */
[----:B------:R-:W-:-:S04]  /*1b50*/  IMAD.WIDE R16, R21, 0x8, R4 ;  /* 0x0000000815107825 */ /* 0x000fc800078e0204 */
[C---:B------:R-:W-:Y:S01]  /*1b60*/  IMAD.WIDE R18, R21.reuse, 0x8, R2 ;  /* 0x0000000815127825 */ /* 0x040fe200078e0202 */
[----:B------:R-:W2:Y:S04]  /*1b70*/  LDG.E.64 R8, desc[UR14][R16.64] ;  /* 0x0000000e10087981 */ /* 0x000ea8000c1e1b00 */
[----:B------:R-:W2:Y:S01]  /*1b80*/  LDG.E.64 R10, desc[UR14][R18.64] ;  /* 0x0000000e120a7981 */ /* 0x000ea2000c1e1b00 */
[----:B------:R-:W-:Y:S01]  /*1b90*/  IMAD.WIDE R20, R21, 0x8, R6 ;  /* 0x0000000815147825 */ /* 0x000fe200078e0206 */
[----:B--2---:R-:W-:-:S08]  /*1ba0*/  DADD R8, R8, -R10 ;  /* 0x0000000008087229 */ /* 0x004fd0000000080a */
[----:B------:R-:W-:-:S07]  /*1bb0*/  DMUL R8, R8, R8 ;  /* 0x0000000808087228 */ /* 0x000fce0000000000 */
[----:B------:R0:W-:Y:S04]  /*1bc0*/  STG.E.64 desc[UR14][R20.64], R8 ;  /* 0x0000000814007986 */ /* 0x0001e8000c101b0e */
[----:B------:R-:W2:Y:S04]  /*1bd0*/  LDG.E.64 R10, desc[UR14][R16.64+0x400] ;  /* 0x0004000e100a7981 */ /* 0x000ea8000c1e1b00 */
[----:B------:R-:W2:Y:S01]  /*1be0*/  LDG.E.64 R14, desc[UR14][R18.64+0x400] ;  /* 0x0004000e120e7981 */ /* 0x000ea2000c1e1b00 */
[----:B------:R-:W-:Y:S01]  /*1bf0*/  IADD3 R0, PT, PT, R0, 0x2, RZ ;  /* 0x0000000200007810 */ /* 0x000fe20007ffe0ff */
[----:B--2---:R-:W-:-:S08]  /*1c00*/  DADD R10, R10, -R14 ;  /* 0x000000000a0a7229 */ /* 0x004fd0000000080e */
[----:B------:R-:W-:-:S07]  /*1c10*/  DMUL R10, R10, R10 ;  /* 0x0000000a0a0a7228 */ /* 0x000fce0000000000 */
[----:B------:R0:W-:Y:S04]  /*1c20*/  STG.E.64 desc[UR14][R20.64+0x400], R10 ;  /* 0x0004000a14007986 */ /* 0x0001e8000c101b0e */
.L_x_208:
[----:B------:R-:W-:Y:S05]  /*1c30*/  @P1 EXIT ;  /* 0x000000000000194d */ /* 0x000fea0003800000 */
[----:B-1----:R-:W-:-:S04]  /*1c40*/  IMAD R13, R0, 0x80, R13 ;  /* 0x00000080000d7824 */ /* 0x002fc800078e020d */
[----:B------:R-:W-:-:S04]  /*1c50*/  IMAD.WIDE R4, R13, 0x8, R4 ;  /* 0x000000080d047825 */ /* 0x000fc800078e0204 */
[C---:B------:R-:W-:Y:S02]  /*1c60*/  IMAD.WIDE R2, R13.reuse, 0x8, R2 ;  /* 0x000000080d027825 */ /* 0x040fe400078e0202 */
[----:B------:R-:W0:Y:S04]  /*1c70*/  LDG.E.64 R4, desc[UR14][R4.64] ;  /* 0x0000000e04047981 */ /* 0x000e28000c1e1b00 */
[----:B------:R-:W0:Y:S01]  /*1c80*/  LDG.E.64 R2, desc[UR14][R2.64] ;  /* 0x0000000e02027981 */ /* 0x000e22000c1e1b00 */
[----:B------:R-:W-:Y:S01]  /*1c90*/  IMAD.WIDE R6, R13, 0x8, R6 ;  /* 0x000000080d067825 */ /* 0x000fe200078e0206 */
[----:B0-----:R-:W-:-:S08]  /*1ca0*/  DADD R8, R4, -R2 ;  /* 0x0000000004087229 */ /* 0x001fd00000000802 */
[----:B------:R-:W-:-:S07]  /*1cb0*/  DMUL R8, R8, R8 ;  /* 0x0000000808087228 */ /* 0x000fce0000000000 */
[----:B------:R-:W-:Y:S01]  /*1cc0*/  STG.E.64 desc[UR14][R6.64], R8 ;  /* 0x0000000806007986 */ /* 0x000fe2000c101b0e */
[----:B------:R-:W-:Y:S05]  /*1cd0*/  EXIT ;  /* 0x000000000000794d */ /* 0x000fea0003800000 */
.L_x_209:
        /* <DEDUP_REMOVED lines=10> */
.L_x_294:


//--------------------- .text._ZN3cub18CUB_300001_SM_10006detail9transform16transform_kernelINS2_10policy_hubILb1EN4cuda3std3__45tupleIJN6thrust24THRUST_300001_SM_1000_NS6detail15normal_iteratorINSA_10device_ptrIdEEEESF_EEEE10policy1000Ei8sum_funcSF_JPdSK_EEEvT0_iT1_T2_DpNS2_10kernel_argIT3_EE --------------------------
	.section	.text._ZN3cub18CUB_300001_SM_10006detail9transform16transform_kernelINS2_10policy_hubILb1EN4cuda3std3__45tupleIJN6thrust24THRUST_300001_SM_1000_NS6detail15normal_iteratorINSA_10device_ptrIdEEEESF_EEEE10policy1000Ei8sum_funcSF_JPdSK_EEEvT0_iT1_T2_DpNS2_10kernel_argIT3_EE,"ax",@progbits
	.align	128
        .global         _ZN3cub18CUB_300001_SM_10006detail9transform16transform_kernelINS2_10policy_hubILb1EN4cuda3std3__45tupleIJN6thrust24THRUST_300001_SM_1000_NS6detail15normal_iteratorINSA_10device_ptrIdEEEESF_EEEE10policy1000Ei8sum_funcSF_JPdSK_EEEvT0_iT1_T2_DpNS2_10kernel_argIT3_EE
        .type           _ZN3cub18CUB_300001_SM_10006detail9transform16transform_kernelINS2_10policy_hubILb1EN4cuda3std3__45tupleIJN6thrust24THRUST_300001_SM_1000_NS6detail15normal_iteratorINSA_10device_ptrIdEEEESF_EEEE10policy1000Ei8sum_funcSF_JPdSK_EEEvT0_iT1_T2_DpNS2_10kernel_argIT3_EE,@function
        .size           _ZN3cub18CUB_300001_SM_10006detail9transform16transform_kernelINS2_10policy_hubILb1EN4cuda3std3__45tupleIJN6thrust24THRUST_300001_SM_1000_NS6detail15normal_iteratorINSA_10device_ptrIdEEEESF_EEEE10policy1000Ei8sum_funcSF_JPdSK_EEEvT0_iT1_T2_DpNS2_10kernel_argIT3_EE,(.L_x_295 - _ZN3cub18CUB_300001_SM_10006detail9transform16transform_kernelINS2_10policy_hubILb1EN4cuda3std3__45tupleIJN6thrust24THRUST_300001_SM_1000_NS6detail15normal_iteratorINSA_10device_ptrIdEEEESF_EEEE10policy1000Ei8sum_funcSF_JPdSK_EEEvT0_iT1_T2_DpNS2_10kernel_argIT3_EE)
        .other          _ZN3cub18CUB_300001_SM_10006detail9transform16transform_kernelINS2_10policy_hubILb1EN4cuda3std3__45tupleIJN6thrust24THRUST_300001_SM_1000_NS6detail15normal_iteratorINSA_10device_ptrIdEEEESF_EEEE10policy1000Ei8sum_funcSF_JPdSK_EEEvT0_iT1_T2_DpNS2_10kernel_argIT3_EE,@"STO_CUDA_ENTRY STV_DEFAULT"
_ZN3cub18CUB_300001_SM_10006detail9transform16transform_kernelINS2_10policy_hubILb1EN4cuda3std3__45tupleIJN6thrust24THRUST_300001_SM_1000_NS6detail15normal_iteratorINSA_10device_ptrIdEEEESF_EEEE10policy1000Ei8sum_funcSF_JPdSK_EEEvT0_iT1_T2_DpNS2_10kernel_argIT3_EE:
.text._ZN3cub18CUB_300001_SM_10006detail9transform16transform_kernelINS2_10policy_hubILb1EN4cuda3std3__45tupleIJN6thrust24THRUST_300001_SM_1000_NS6detail15normal_iteratorINSA_10device_ptrIdEEEESF_EEEE10policy1000Ei8sum_funcSF_JPdSK_EEEvT0_iT1_T2_DpNS2_10kernel_argIT3_EE:
[----:B------:R-:W-:Y:S08]  /*0000*/  LDC R1, c[0x0][0x37c] ;  /* 0x0000df00ff017b82 */ /* 0x000ff00000000800 */
[----:B------:R-:W0:Y:S01]  /*0010*/  S2UR UR18, SR_CTAID.X ;  /* 0x00000000001279c3 */ /* 0x000e220000002500 */
[----:B------:R-:W1:Y:S01]  /*0020*/  LDCU.64 UR12, c[0x0][0x380] ;  /* 0x00007000ff0c77ac */ /* 0x000e620008000a00 */
[----:B------:R-:W2:Y:S01]  /*0030*/  S2R R0, SR_TID.X ;  /* 0x0000000000007919 */ /* 0x000ea20000002100 */
[----:B------:R-:W-:Y:S01]  /*0040*/  BSSY.RECONVERGENT B0, `(.L_x_210) ;  /* 0x0000020000007945 */ /* 0x000fe20003800200 */
[----:B-1----:R-:W-:-:S04]  /*0050*/  USHF.L.U32 UR11, UR13, 0x7, URZ ;  /* 0x000000070d0b7899 */ /* 0x002fc800080006ff */
[----:B0-----:R-:W-:-:S04]  /*0060*/  UIMAD UR8, UR11, UR18, URZ ;  /* 0x000000120b0872a4 */ /* 0x001fc8000f8e02ff */
[----:B------:R-:W-:-:S04]  /*0070*/  UIADD3 UR10, UPT, UPT, -UR8, UR12, URZ ;  /* 0x0000000c080a7290 */ /* 0x000fc8000fffe1ff */
[----:B------:R-:W-:Y:S01]  /*0080*/  UISETP.LT.AND UP0, UPT, UR11, UR10, UPT ;  /* 0x0000000a0b00728c */ /* 0x000fe2000bf01270 */
[----:B--2---:R-:W-:-:S03]  /*0090*/  IMAD.SHL.U32 R4, R0, 0x80, RZ ;  /* 0x0000008000047824 */ /* 0x004fc600078e00ff */
[----:B------:R-:W-:-:S04]  /*00a0*/  USEL UR12, UR11, UR10, UP0 ;  /* 0x0000000a0b0c7287 */ /* 0x000fc80008000000 */
[----:B------:R-:W-:-:S06]  /*00b0*/  USHF.L.U32 UR4, UR12, 0x3, URZ ;  /* 0x000000030c047899 */ /* 0x000fcc00080006ff */
[----:B------:R-:W-:-:S13]  /*00c0*/  ISETP.GE.AND P0, PT, R4, UR4, PT ;  /* 0x0000000404007c0c */ /* 0x000fda000bf06270 */
[----:B------:R-:W-:Y:S05]  /*00d0*/  @P0 BRA `(.L_x_211) ;  /* 0x0000000000580947 */ /* 0x000fea0003800000 */
[----:B------:R-:W0:Y:S01]  /*00e0*/  LDC.64 R2, c[0x0][0x398] ;  /* 0x0000e600ff027b82 */ /* 0x000e220000000a00 */
[----:B------:R-:W-:Y:S01]  /*00f0*/  IMAD.U32 R7, RZ, RZ, UR8 ;  /* 0x00000008ff077e24 */ /* 0x000fe2000f8e00ff */
[----:B------:R-:W-:Y:S01]  /*0100*/  BSSY.RECONVERGENT B1, `(.L_x_212) ;  /* 0x000000a000017945 */ /* 0x000fe20003800200 */
[----:B------:R-:W-:Y:S01]  /*0110*/  MOV R5, R4 ;  /* 0x0000000400057202 */ /* 0x000fe20000000f00 */
[----:B0-----:R-:W-:-:S04]  /*0120*/  IMAD.WIDE.U32 R2, R0, 0x80, R2 ;  /* 0x0000008000027825 */ /* 0x001fc800078e0002 */
[----:B------:R-:W-:-:S07]  /*0130*/  IMAD.WIDE R2, R7, 0x8, R2 ;  /* 0x0000000807027825 */ /* 0x000fce00078e0202 */
.L_x_213:
[----:B------:R-:W-:Y:S01]  /*0140*/  VIADD R5, R5, 0x4000 ;  /* 0x0000400005057836 */ /* 0x000fe20000000000 */
[----:B------:R0:W-:Y:S04]  /*0150*/  CCTL.E.PF2 [R2] ;  /* 0x000000000200798f */ /* 0x0001e80000800100 */
[----:B------:R-:W-:Y:S02]  /*0160*/  ISETP.GE.AND P0, PT, R5, UR4, PT ;  /* 0x0000000405007c0c */ /* 0x000fe4000bf06270 */
[----:B0-----:R-:W-:-:S05]  /*0170*/  IADD3 R2, P1, PT, R2, 0x4000, RZ ;  /* 0x0000400002027810 */ /* 0x001fca0007f3e0ff */
[----:B------:R-:W-:-:S06]  /*0180*/  IMAD.X R3, RZ, RZ, R3, P1 ;  /* 0x000000ffff037224 */ /* 0x000fcc00008e0603 */
[----:B------:R-:W-:Y:S05]  /*0190*/  @!P0 BRA `(.L_x_213) ;  /* 0xfffffffc00e88947 */ /* 0x000fea000383ffff */
[----:B------:R-:W-:Y:S05]  /*01a0*/  BSYNC.RECONVERGENT B1 ;  /* 0x0000000000017941 */ /* 0x000fea0003800200 */
.L_x_212:
[----:B------:R-:W0:Y:S02]  /*01b0*/  LDC.64 R2, c[0x0][0x3a8] ;  /* 0x0000ea00ff027b82 */ /* 0x000e240000000a00 */
[----:B0-----:R-:W-:-:S04]  /*01c0*/  IMAD.WIDE.U32 R2, R0, 0x80, R2 ;  /* 0x0000008000027825 */ /* 0x001fc800078e0002 */
[----:B------:R-:W-:-:S07]  /*01d0*/  IMAD.WIDE R2, R7, 0x8, R2 ;  /* 0x0000000807027825 */ /* 0x000fce00078e0202 */
.L_x_214:
[----:B------:R-:W-:Y:S01]  /*01e0*/  IADD3 R4, PT, PT, R4, 0x4000, RZ ;  /* 0x0000400004047810 */ /* 0x000fe20007ffe0ff */
[----:B------:R0:W-:Y:S03]  /*01f0*/  CCTL.E.PF2 [R2] ;  /* 0x000000000200798f */ /* 0x0001e60000800100 */
[----:B------:R-:W-:Y:S02]  /*0200*/  ISETP.GE.AND P0, PT, R4, UR4, PT ;  /* 0x0000000404007c0c */ /* 0x000fe4000bf06270 */
[----:B0-----:R-:W-:-:S05]  /*0210*/  IADD3 R2, P1, PT, R2, 0x4000, RZ ;  /* 0x0000400002027810 */ /* 0x001fca0007f3e0ff */
[----:B------:R-:W-:-:S06]  /*0220*/  IMAD.X R3, RZ, RZ, R3, P1 ;  /* 0x000000ffff037224 */ /* 0x000fcc00008e0603 */
[----:B------:R-:W-:Y:S05]  /*0230*/  @!P0 BRA `(.L_x_214) ;  /* 0xfffffffc00e88947 */ /* 0x000fea000383ffff */
.L_x_211:
[----:B------:R-:W-:Y:S05]  /*0240*/  BSYNC.RECONVERGENT B0 ;  /* 0x0000000000007941 */ /* 0x000fea0003800200 */
.L_x_210:
[----:B------:R-:W0:Y:S01]  /*0250*/  LDCU.128 UR4, c[0x0][0x390] ;  /* 0x00007200ff0477ac */ /* 0x000e220008000c00 */
[----:B------:R-:W-:Y:S01]  /*0260*/  UIMAD.WIDE UR8, UR8, 0x8, URZ ;  /* 0x00000008080878a5 */ /* 0x000fe2000f8e02ff */
[----:B------:R-:W1:Y:S01]  /*0270*/  LDCU.64 UR20, c[0x0][0x358] ;  /* 0x00006b00ff1477ac */ /* 0x000e620008000a00 */
[----:B------:R-:W2:Y:S02]  /*0280*/  LDCU.64 UR14, c[0x0][0x3a8] ;  /* 0x00007500ff0e77ac */ /* 0x000ea40008000a00 */
[----:B0-----:R-:W-:-:S04]  /*0290*/  UIADD3 UR16, UP0, UPT, UR8, UR4, URZ ;  /* 0x0000000408107290 */ /* 0x001fc8000ff1e0ff */
[----:B------:R-:W-:Y:S02]  /*02a0*/  UIADD3.X UR17, UPT, UPT, UR9, UR5, URZ, UP0, !UPT ;  /* 0x0000000509117290 */ /* 0x000fe400087fe4ff */
[----:B------:R-:W-:-:S09]  /*02b0*/  UISETP.GT.AND UP0, UPT, UR11, UR10, UPT ;  /* 0x0000000a0b00728c */ /* 0x000fd2000bf04270 */
[----:B-12---:R-:W-:Y:S05]  /*02c0*/  BRA.U UP0, `(.L_x_215) ;  /* 0x00000009008c7547 */ /* 0x006fea000b800000 */
[----:B------:R-:W-:-:S06]  /*02d0*/  UISETP.GE.AND UP0, UPT, UR13, 0x1, UPT ;  /* 0x000000010d00788c */ /* 0x000fcc000bf06270 */
[----:B------:R-:W-:-:S13]  /*02e0*/  PLOP3.LUT P0, PT, PT, PT, UP0, 0x80, 0x8 ;  /* 0x000000000008781c */ /* 0x000fda0003f0f008 */
[----:B------:R-:W-:Y:S05]  /*02f0*/  @!P0 EXIT ;  /* 0x000000000000894d */ /* 0x000fea0003800000 */
[----:B------:R-:W-:Y:S01]  /*0300*/  UISETP.GE.U32.AND UP0, UPT, UR13, 0x8, UPT ;  /* 0x000000080d00788c */ /* 0x000fe2000bf06070 */
[----:B------:R-:W-:-:S08]  /*0310*/  IMAD.MOV.U32 R11, RZ, RZ, RZ ;  /* 0x000000ffff0b7224 */ /* 0x000fd000078e00ff */
[----:B------:R-:W-:Y:S05]  /*0320*/  BRA.U !UP0, `(.L_x_216) ;  /* 0x0000000508447547 */ /* 0x000fea000b800000 */
[----:B------:R-:W0:Y:S01]  /*0330*/  LDC.64 R2, c[0x0][0x390] ;  /* 0x0000e400ff027b82 */ /* 0x000e220000000a00 */
[----:B------:R-:W-:Y:S01]  /*0340*/  UMOV UR11, UR8 ;  /* 0x00000008000b7c82 */ /* 0x000fe20008000000 */
[----:B------:R-:W-:Y:S02]  /*0350*/  ULOP3.LUT UR8, UR13, 0x7ffffff8, URZ, 0xc0, !UPT ;  /* 0x7ffffff80d087892 */ /* 0x000fe4000f8ec0ff */
[----:B------:R-:W-:Y:S02]  /*0360*/  UIADD3 UR10, UP2, UPT, UR11, 0xc00, URZ ;  /* 0x00000c000b0a7890 */ /* 0x000fe4000ff5e0ff */
[----:B------:R-:W-:Y:S02]  /*0370*/  UIADD3 UR8, UPT, UPT, -UR8, URZ, URZ ;  /* 0x000000ff08087290 */ /* 0x000fe4000fffe1ff */
[----:B------:R-:W1:Y:S01]  /*0380*/  LDC.64 R4, c[0x0][0x398] ;  /* 0x0000e600ff047b82 */ /* 0x000e620000000a00 */
[----:B------:R-:W-:Y:S02]  /*0390*/  UIADD3 UR12, UP0, UPT, UR10, UR4, URZ ;  /* 0x000000040a0c7290 */ /* 0x000fe4000ff1e0ff */
[----:B------:R-:W-:-:S02]  /*03a0*/  UIADD3.X UR4, UPT, UPT, URZ, UR9, URZ, UP2, !UPT ;  /* 0x00000009ff047290 */ /* 0x000fc400097fe4ff */
[----:B------:R-:W-:Y:S02]  /*03b0*/  UIADD3 UR6, UP1, UPT, UR10, UR6, URZ ;  /* 0x000000060a067290 */ /* 0x000fe4000ff3e0ff */
[----:B------:R-:W-:Y:S01]  /*03c0*/  UIADD3 UR14, UP2, UPT, UR10, UR14, URZ ;  /* 0x0000000e0a0e7290 */ /* 0x000fe2000ff5e0ff */
[----:B------:R-:W2:Y:S01]  /*03d0*/  LDC.64 R6, c[0x0][0x3a8] ;  /* 0x0000ea00ff067b82 */ /* 0x000ea20000000a00 */
[----:B------:R-:W-:Y:S02]  /*03e0*/  UIADD3.X UR7, UPT, UPT, UR4, UR7, URZ, UP1, !UPT ;  /* 0x0000000704077290 */ /* 0x000fe40008ffe4ff */
[----:B------:R-:W-:Y:S02]  /*03f0*/  UIADD3.X UR5, UPT, UPT, UR4, UR5, URZ, UP0, !UPT ;  /* 0x0000000504057290 */ /* 0x000fe400087fe4ff */
[----:B------:R-:W-:Y:S01]  /*0400*/  UIADD3.X UR15, UPT, UPT, UR4, UR15, URZ, UP2, !UPT ;  /* 0x0000000f040f7290 */ /* 0x000fe200097fe4ff */
[----:B0-----:R-:W-:-:S04]  /*0410*/  IMAD.WIDE.U32 R2, R0, 0x8, R2 ;  /* 0x0000000800027825 */ /* 0x001fc800078e0002 */
[----:B-1----:R-:W-:-:S04]  /*0420*/  IMAD.WIDE.U32 R4, R0, 0x8, R4 ;  /* 0x0000000800047825 */ /* 0x002fc800078e0004 */
[C---:B--2---:R-:W-:Y:S01]  /*0430*/  IMAD.WIDE.U32 R6, R0.reuse, 0x8, R6 ;  /* 0x0000000800067825 */ /* 0x044fe200078e0006 */
[----:B------:R-:W-:-:S07]  /*0440*/  IADD3 R0, PT, PT, R0, 0x80, RZ ;  /* 0x0000008000007810 */ /* 0x000fce0007ffe0ff */
.L_x_217:
        /* <DEDUP_REMOVED lines=11> */
[----:B------:R-:W-:Y:S01]  /*0500*/  MOV R11, UR7 ;  /* 0x00000007000b7c02 */ /* 0x000fe20008000f00 */
[----:B------:R-:W-:-:S04]  /*0510*/  IMAD.U32 R10, RZ, RZ, UR6 ;  /* 0x00000006ff0a7e24 */ /* 0x000fc8000f8e00ff */
[C---:B------:R-:W-:Y:S02]  /*0520*/  IMAD.WIDE R10, R0.reuse, 0x8, R10 ;  /* 0x00000008000a7825 */ /* 0x040fe400078e020a */
[----:B------:R-:W-:Y:S02]  /*0530*/  DMUL R14, R8, R8 ;  /* 0x00000008080e7228 */ /* 0x000fe40000000000 */
[----:B------:R-:W-:-:S05]  /*0540*/  IMAD.WIDE R8, R0, 0x8, R12 ;  /* 0x0000000800087825 */ /* 0x000fca00078e020c */
        /* <DEDUP_REMOVED lines=20> */
[----:B------:R-:W3:Y:S02]  /*0690*/  LDG.E.64 R20, desc[UR20][R8.64] ;  /* 0x0000001408147981 */ /* 0x000ee4000c1e1b00 */
[----:B---3--:R-:W-:-:S08]  /*06a0*/  DADD R16, R16, -R20 ;  /* 0x0000000010107229 */ /* 0x008fd00000000814 */
[----:B------:R-:W-:-:S07]  /*06b0*/  DMUL R16, R16, R16 ;  /* 0x0000001010107228 */ /* 0x000fce0000000000 */
[----:B------:R1:W-:Y:S04]  /*06c0*/  STG.E.64 desc[UR20][R12.64], R16 ;  /* 0x000000100c007986 */ /* 0x0003e8000c101b14 */
[----:B--2---:R-:W2:Y:S04]  /*06d0*/  LDG.E.64 R18, desc[UR20][R10.64+0x400] ;  /* 0x000400140a127981 */ /* 0x004ea8000c1e1b00 */
        /* <DEDUP_REMOVED lines=11> */
[----:B------:R-:W-:Y:S01]  /*0790*/  UIADD3 UR11, UP0, UPT, UR11, 0x2000, URZ ;  /* 0x000020000b0b7890 */ /* 0x000fe2000ff1e0ff */
[----:B------:R-:W-:Y:S01]  /*07a0*/  VIADD R0, R0, 0x400 ;  /* 0x0000040000007836 */ /* 0x000fe20000000000 */
[----:B------:R-:W-:-:S02]  /*07b0*/  UIADD3 UR8, UPT, UPT, UR8, 0x8, URZ ;  /* 0x0000000808087890 */ /* 0x000fc4000fffe0ff */
[----:B------:R-:W-:Y:S02]  /*07c0*/  UIADD3.X UR9, UPT, UPT, URZ, UR9, URZ, UP0, !UPT ;  /* 0x00000009ff097290 */ /* 0x000fe400087fe4ff */
[----:B------:R-:W-:Y:S01]  /*07d0*/  UISETP.NE.AND UP0, UPT, UR8, URZ, UPT ;  /* 0x000000ff0800728c */ /* 0x000fe2000bf05270 */
[----:B---3--:R-:W-:-:S08]  /*07e0*/  DADD R16, R16, -R20 ;  /* 0x0000000010107229 */ /* 0x008fd00000000814 */
[----:B------:R-:W-:-:S07]  /*07f0*/  DMUL R16, R16, R16 ;  /* 0x0000001010107228 */ /* 0x000fce0000000000 */
[----:B------:R2:W-:Y:S01]  /*0800*/  STG.E.64 desc[UR20][R12.64+0xc00], R16 ;  /* 0x000c00100c007986 */ /* 0x0005e2000c101b14 */
[----:B------:R-:W-:Y:S05]  /*0810*/  BRA.U UP0, `(.L_x_217) ;  /* 0xfffffffd000c7547 */ /* 0x000fea000b83ffff */
[----:B------:R-:W0:Y:S02]  /*0820*/  LDC R11, c[0x0][0x384] ;  /* 0x0000e100ff0b7b82 */ /* 0x000e240000000800 */
[----:B0-----:R-:W-:-:S07]  /*0830*/  LOP3.LUT R11, R11, 0x7ffffff8, RZ, 0xc0, !PT ;  /* 0x7ffffff80b0b7812 */ /* 0x001fce00078ec0ff */
.L_x_216:
[----:B------:R-:W0:Y:S02]  /*0840*/  LDC R10, c[0x0][0x384] ;  /* 0x0000e100ff0a7b82 */ /* 0x000e240000000800 */
[----:B0-----:R-:W-:-:S13]  /*0850*/  LOP3.LUT P0, R3, R10, 0x7, RZ, 0xc0, !PT ;  /* 0x000000070a037812 */ /* 0x001fda000780c0ff */
[----:B------:R-:W-:Y:S05]  /*0860*/  @!P0 EXIT ;  /* 0x000000000000894d */ /* 0x000fea0003800000 */
[C---:B------:R-:W-:Y:S01]  /*0870*/  SHF.L.U32 R0, R10.reuse, 0x7, RZ ;  /* 0x000000070a007819 */ /* 0x040fe200000006ff */
[----:B------:R-:W0:Y:S01]  /*0880*/  LDCU.64 UR4, c[0x0][0x3a8] ;  /* 0x00007500ff0477ac */ /* 0x000e220008000a00 */
[----:B------:R-:W-:Y:S02]  /*0890*/  ISETP.GE.U32.AND P0, PT, R3, 0x4, PT ;  /* 0x000000040300780c */ /* 0x000fe40003f06070 */
[----:B------:R-:W-:Y:S01]  /*08a0*/  LOP3.LUT R20, R10, 0x3, RZ, 0xc0, !PT ;  /* 0x000000030a147812 */ /* 0x000fe200078ec0ff */
[----:B------:R-:W-:Y:S01]  /*08b0*/  IMAD R0, R0, UR18, RZ ;  /* 0x0000001200007c24 */ /* 0x000fe2000f8e02ff */
[----:B------:R-:W1:Y:S02]  /*08c0*/  LDCU.64 UR6, c[0x0][0x398] ;  /* 0x00007300ff0677ac */ /* 0x000e640008000a00 */
[----:B------:R-:W-:Y:S01]  /*08d0*/  ISETP.NE.AND P1, PT, R20, RZ, PT ;  /* 0x000000ff1400720c */ /* 0x000fe20003f25270 */
[----:B------:R-:W-:Y:S02]  /*08e0*/  IMAD.WIDE R4, R0, 0x8, RZ ;  /* 0x0000000800047825 */ /* 0x000fe400078e02ff */
[----:B------:R-:W3:Y:S01]  /*08f0*/  S2R R0, SR_TID.X ;  /* 0x0000000000007919 */ /* 0x000ee20000002100 */
[----:B0-----:R-:W-:-:S04]  /*0900*/  IADD3 R2, P2, PT, R4, UR4, RZ ;  /* 0x0000000404027c10 */ /* 0x001fc8000ff5e0ff */
[----:B------:R-:W-:Y:S02]  /*0910*/  IADD3.X R3, PT, PT, R5, UR5, RZ, P2, !PT ;  /* 0x0000000505037c10 */ /* 0x000fe400097fe4ff */
[----:B-1----:R-:W-:-:S04]  /*0920*/  IADD3 R4, P3, PT, R4, UR6, RZ ;  /* 0x0000000604047c10 */ /* 0x002fc8000ff7e0ff */
[----:B------:R-:W-:Y:S01]  /*0930*/  IADD3.X R5, PT, PT, R5, UR7, RZ, P3, !PT ;  /* 0x0000000705057c10 */ /* 0x000fe20009ffe4ff */
[----:B------:R-:W-:Y:S08]  /*0940*/  @!P0 BRA `(.L_x_218) ;  /* 0x0000000000688947 */ /* 0x000ff00003800000 */
[----:B--23--:R-:W-:-:S04]  /*0950*/  IMAD R17, R11, 0x80, R0 ;  /* 0x000000800b117824 */ /* 0x00cfc800078e0200 */
[----:B------:R-:W-:-:S04]  /*0960*/  IMAD.WIDE R8, R17, 0x8, R4 ;  /* 0x0000000811087825 */ /* 0x000fc800078e0204 */
[----:B------:R-:W-:Y:S01]  /*0970*/  IMAD.WIDE R6, R17, 0x8, R2 ;  /* 0x0000000811067825 */ /* 0x000fe200078e0202 */
[----:B------:R-:W2:Y:S04]  /*0980*/  LDG.E.64 R12, desc[UR20][R8.64] ;  /* 0x00000014080c7981 */ /* 0x000ea8000c1e1b00 */
[----:B------:R-:W2:Y:S01]  /*0990*/  LDG.E.64 R14, desc[UR20][R6.64] ;  /* 0x00000014060e7981 */ /* 0x000ea2000c1e1b00 */
[----:B------:R-:W-:Y:S01]  /*09a0*/  MOV R16, 0x8 ;  /* 0x0000000800107802 */ /* 0x000fe20000000f00 */
[----:B--2---:R-:W-:-:S08]  /*09b0*/  DADD R12, R12, -R14 ;  /* 0x000000000c0c7229 */ /* 0x004fd0000000080e */
[----:B------:R-:W-:Y:S01]  /*09c0*/  DMUL R14, R12, R12 ;  /* 0x0000000c0c0e7228 */ /* 0x000fe20000000000 */
[----:B------:R-:W-:-:S06]  /*09d0*/  IMAD.WIDE R12, R17, R16, UR16 ;  /* 0x00000010110c7e25 */ /* 0x000fcc000f8e0210 */
[----:B------:R0:W-:Y:S04]  /*09e0*/  STG.E.64 desc[UR20][R12.64], R14 ;  /* 0x0000000e0c007986 */ /* 0x0001e8000c101b14 */
[----:B------:R-:W2:Y:S04]  /*09f0*/  LDG.E.64 R16, desc[UR20][R8.64+0x400] ;  /* 0x0004001408107981 */ /* 0x000ea8000c1e1b00 */
[----:B------:R-:W2:Y:S02]  /*0a00*/  LDG.E.64 R18, desc[UR20][R6.64+0x400] ;  /* 0x0004001406127981 */ /* 0x000ea4000c1e1b00 */
[----:B--2---:R-:W-:-:S08]  /*0a10*/  DADD R16, R16, -R18 ;  /* 0x0000000010107229 */ /* 0x004fd00000000812 */
[----:B------:R-:W-:-:S07]  /*0a20*/  DMUL R16, R16, R16 ;  /* 0x0000001010107228 */ /* 0x000fce0000000000 */
[----:B------:R1:W-:Y:S04]  /*0a30*/  STG.E.64 desc[UR20][R12.64+0x400], R16 ;  /* 0x000400100c007986 */ /* 0x0003e8000c101b14 */
[----:B------:R-:W2:Y:S04]  /*0a40*/  LDG.E.64 R18, desc[UR20][R8.64+0x800] ;  /* 0x0008001408127981 */ /* 0x000ea8000c1e1b00 */
[----:B------:R-:W2:Y:S02]  /*0a50*/  LDG.E.64 R22, desc[UR20][R6.64+0x800] ;  /* 0x0008001406167981 */ /* 0x000ea4000c1e1b00 */
[----:B--2---:R-:W-:-:S08]  /*0a60*/  DADD R18, R18, -R22 ;  /* 0x0000000012127229 */ /* 0x004fd00000000816 */
[----:B------:R-:W-:-:S07]  /*0a70*/  DMUL R18, R18, R18 ;  /* 0x0000001212127228 */ /* 0x000fce0000000000 */
[----:B------:R1:W-:Y:S04]  /*0a80*/  STG.E.64 desc[UR20][R12.64+0x800], R18 ;  /* 0x000800120c007986 */ /* 0x0003e8000c101b14 */
[----:B0-----:R-:W2:Y:S04]  /*0a90*/  LDG.E.64 R14, desc[UR20][R8.64+0xc00] ;  /* 0x000c0014080e7981 */ /* 0x001ea8000c1e1b00 */
[----:B------:R-:W2:Y:S01]  /*0aa0*/  LDG.E.64 R22, desc[UR20][R6.64+0xc00] ;  /* 0x000c001406167981 */ /* 0x000ea2000c1e1b00 */
[----:B------:R-:W-:Y:S01]  /*0ab0*/  VIADD R11, R11, 0x4 ;  /* 0x000000040b0b7836 */ /* 0x000fe20000000000 */
[----:B--2---:R-:W-:-:S08]  /*0ac0*/  DADD R14, R14, -R22 ;  /* 0x000000000e0e7229 */ /* 0x004fd00000000816 */
[----:B------:R-:W-:-:S07]  /*0ad0*/  DMUL R14, R14, R14 ;  /* 0x0000000e0e0e7228 */ /* 0x000fce0000000000 */
[----:B------:R1:W-:Y:S04]  /*0ae0*/  STG.E.64 desc[UR20][R12.64+0xc00], R14 ;  /* 0x000c000e0c007986 */ /* 0x0003e8000c101b14 */
.L_x_218:
[----:B------:R-:W-:Y:S05]  /*0af0*/  @!P1 EXIT ;  /* 0x000000000000994d */ /* 0x000fea0003800000 */
[----:B------:R-:W-:Y:S02]  /*0b00*/  ISETP.NE.AND P0, PT, R20, 0x1, PT ;  /* 0x000000011400780c */ /* 0x000fe40003f05270 */
[----:B------:R-:W-:-:S04]  /*0b10*/  LOP3.LUT R10, R10, 0x1, RZ, 0xc0, !PT ;  /* 0x000000010a0a7812 */ /* 0x000fc800078ec0ff */
[----:B------:R-:W-:-:S07]  /*0b20*/  ISETP.NE.U32.AND P1, PT, R10, 0x1, PT ;  /* 0x000000010a00780c */ /* 0x000fce0003f25070 */
[----:B------:R-:W-:Y:S06]  /*0b30*/  @!P0 BRA `(.L_x_219) ;  /* 0x0000000000408947 */ /* 0x000fec0003800000 */
[----:B-123--:R-:W-:-:S05]  /*0b40*/  LEA R19, R11, R0, 0x7 ;  /* 0x000000000b137211 */ /* 0x00efca00078e38ff */
[----:B------:R-:W-:-:S04]  /*0b50*/  IMAD.WIDE R14, R19, 0x8, R4 ;  /* 0x00000008130e7825 */ /* 0x000fc800078e0204 */
[----:B------:R-:W-:Y:S01]  /*0b60*/  IMAD.WIDE R16, R19, 0x8, R2 ;  /* 0x0000000813107825 */ /* 0x000fe200078e0202 */
[----:B------:R-:W2:Y:S04]  /*0b70*/  LDG.E.64 R6, desc[UR20][R14.64] ;  /* 0x000000140e067981 */ /* 0x000ea8000c1e1b00 */
[----:B------:R-:W2:Y:S01]  /*0b80*/  LDG.E.64 R8, desc[UR20][R16.64] ;  /* 0x0000001410087981 */ /* 0x000ea2000c1e1b00 */
[----:B------:R-:W-:-:S04]  /*0b90*/  IMAD.MOV.U32 R18, RZ, RZ, 0x8 ;  /* 0x00000008ff127424 */ /* 0x000fc800078e00ff */
[----:B------:R-:W-:Y:S01]  /*0ba0*/  IMAD.WIDE R18, R19, R18, UR16 ;  /* 0x0000001013127e25 */ /* 0x000fe2000f8e0212 */
        /* <DEDUP_REMOVED lines=9> */
.L_x_219:
[----:B------:R-:W-:Y:S05]  /*0c40*/  @P1 EXIT ;  /* 0x000000000000194d */ /* 0x000fea0003800000 */
[----:B0--3--:R-:W-:-:S04]  /*0c50*/  IMAD R9, R11, 0x80, R0 ;  /* 0x000000800b097824 */ /* 0x009fc800078e0200 */
[----:B------:R-:W-:-:S04]  /*0c60*/  IMAD.WIDE R4, R9, 0x8, R4 ;  /* 0x0000000809047825 */ /* 0x000fc800078e0204 */
[----:B------:R-:W-:Y:S02]  /*0c70*/  IMAD.WIDE R2, R9, 0x8, R2 ;  /* 0x0000000809027825 */ /* 0x000fe400078e0202 */
[----:B------:R-:W3:Y:S04]  /*0c80*/  LDG.E.64 R4, desc[UR20][R4.64] ;  /* 0x0000001404047981 */ /* 0x000ee8000c1e1b00 */
[----:B------:R-:W3:Y:S01]  /*0c90*/  LDG.E.64 R2, desc[UR20][R2.64] ;  /* 0x0000001402027981 */ /* 0x000ee2000c1e1b00 */
[----:B------:R-:W-:-:S05]  /*0ca0*/  MOV R8, 0x8 ;  /* 0x0000000800087802 */ /* 0x000fca0000000f00 */
[----:B------:R-:W-:Y:S01]  /*0cb0*/  IMAD.WIDE R8, R9, R8, UR16 ;  /* 0x0000001009087e25 */ /* 0x000fe2000f8e0208 */
[----:B---3--:R-:W-:-:S08]  /*0cc0*/  DADD R6, R4, -R2 ;  /* 0x0000000004067229 */ /* 0x008fd00000000802 */
[----:B------:R-:W-:-:S07]  /*0cd0*/  DMUL R6, R6, R6 ;  /* 0x0000000606067228 */ /* 0x000fce0000000000 */
[----:B------:R-:W-:Y:S01]  /*0ce0*/  STG.E.64 desc[UR20][R8.64], R6 ;  /* 0x0000000608007986 */ /* 0x000fe2000c101b14 */
[----:B------:R-:W-:Y:S05]  /*0cf0*/  EXIT ;  /* 0x000000000000794d */ /* 0x000fea0003800000 */
.L_x_215:
[----:B------:R-:W0:Y:S02]  /*0d00*/  LDC R6, c[0x0][0x384] ;  /* 0x0000e100ff067b82 */ /* 0x000e240000000800 */
[----:B0-----:R-:W-:-:S13]  /*0d10*/  ISETP.GE.AND P0, PT, R6, 0x1, PT ;  /* 0x000000010600780c */ /* 0x001fda0003f06270 */
[----:B------:R-:W-:Y:S05]  /*0d20*/  @!P0 EXIT ;  /* 0x000000000000894d */ /* 0x000fea0003800000 */
[----:B------:R-:W0:Y:S01]  /*0d30*/  LDCU.64 UR4, c[0x0][0x3a8] ;  /* 0x00007500ff0477ac */ /* 0x000e220008000a00 */
[C---:B------:R-:W-:Y:S01]  /*0d40*/  IMAD.SHL.U32 R2, R6.reuse, 0x80, RZ ;  /* 0x0000008006027824 */ /* 0x040fe200078e00ff */
[----:B------:R-:W1:Y:S01]  /*0d50*/  S2R R0, SR_TID.X ;  /* 0x0000000000007919 */ /* 0x000e620000002100 */
[----:B------:R-:W-:Y:S01]  /*0d60*/  LOP3.LUT R8, R6, 0x7, RZ, 0xc0, !PT ;  /* 0x0000000706087812 */ /* 0x000fe200078ec0ff */
[----:B------:R-:W2:Y:S01]  /*0d70*/  LDCU.64 UR6, c[0x0][0x398] ;  /* 0x00007300ff0677ac */ /* 0x000ea20008000a00 */
[----:B------:R-:W-:Y:S01]  /*0d80*/  IMAD R2, R2, UR18, RZ ;  /* 0x0000001202027c24 */ /* 0x000fe2000f8e02ff */
[----:B------:R-:W-:-:S03]  /*0d90*/  MOV R7, RZ ;  /* 0x000000ff00077202 */ /* 0x000fc60000000f00 */
[----:B------:R-:W-:-:S03]  /*0da0*/  IMAD.WIDE R4, R2, 0x8, RZ ;  /* 0x0000000802047825 */ /* 0x000fc600078e02ff */
[----:B0-----:R-:W-:-:S04]  /*0db0*/  IADD3 R2, P0, PT, R4, UR4, RZ ;  /* 0x0000000404027c10 */ /* 0x001fc8000ff1e0ff */
[----:B------:R-:W-:Y:S02]  /*0dc0*/  IADD3.X R3, PT, PT, R5, UR5, RZ, P0, !PT ;  /* 0x0000000505037c10 */ /* 0x000fe400087fe4ff */
[----:B------:R-:W-:Y:S02]  /*0dd0*/  ISETP.GE.U32.AND P0, PT, R6, 0x8, PT ;  /* 0x000000080600780c */ /* 0x000fe40003f06070 */
[----:B--2---:R-:W-:-:S04]  /*0de0*/  IADD3 R4, P1, PT, R4, UR6, RZ ;  /* 0x0000000604047c10 */ /* 0x004fc8000ff3e0ff */
[----:B------:R-:W-:-:S07]  /*0df0*/  IADD3.X R5, PT, PT, R5, UR7, RZ, P1, !PT ;  /* 0x0000000705057c10 */ /* 0x000fce0008ffe4ff */
[----:B-1----:R-:W-:Y:S05]  /*0e00*/  @!P0 BRA `(.L_x_220) ;  /* 0x0000000400208947 */ /* 0x002fea0003800000 */
[----:B------:R-:W-:Y:S01]  /*0e10*/  LOP3.LUT R7, R6, 0x7ffffff8, RZ, 0xc0, !PT ;  /* 0x7ffffff806077812 */ /* 0x000fe200078ec0ff */
[----:B------:R-:W-:-:S07]  /*0e20*/  IMAD.MOV.U32 R6, RZ, RZ, RZ ;  /* 0x000000ffff067224 */ /* 0x000fce00078e00ff */
.L_x_223:
[----:B------:R-:W-:-:S04]  /*0e30*/  LEA R9, R6, R0, 0x7 ;  /* 0x0000000006097211 */ /* 0x000fc800078e38ff */
[----:B------:R-:W-:-:S13]  /*0e40*/  ISETP.GE.AND P0, PT, R9, UR12, PT ;  /* 0x0000000c09007c0c */ /* 0x000fda000bf06270 */
[----:B0-----:R-:W-:-:S04]  /*0e50*/  @!P0 IMAD.WIDE.U32 R16, R9, 0x8, R4 ;  /* 0x0000000809108825 */ /* 0x001fc800078e0004 */
[C---:B------:R-:W-:Y:S02]  /*0e60*/  @!P0 IMAD.WIDE.U32 R18, R9.reuse, 0x8, R2 ;  /* 0x0000000809128825 */ /* 0x040fe400078e0002 */
[----:B------:R-:W2:Y:S04]  /*0e70*/  @!P0 LDG.E.64 R16, desc[UR20][R16.64] ;  /* 0x0000001410108981 */ /* 0x000ea8000c1e1b00 */
[----:B------:R-:W2:Y:S01]  /*0e80*/  @!P0 LDG.E.64 R18, desc[UR20][R18.64] ;  /* 0x0000001412128981 */ /* 0x000ea2000c1e1b00 */
[----:B------:R-:W-:Y:S01]  /*0e90*/  VIADD R15, R9, 0x80 ;  /* 0x00000080090f7836 */ /* 0x000fe20000000000 */
[----:B------:R-:W-:-:S03]  /*0ea0*/  MOV R22, 0x8 ;  /* 0x0000000800167802 */ /* 0x000fc60000000f00 */
[C---:B------:R-:W-:Y:S01]  /*0eb0*/  IMAD.WIDE R12, R15.reuse, 0x8, R2 ;  /* 0x000000080f0c7825 */ /* 0x040fe200078e0202 */
[----:B------:R-:W-:-:S03]  /*0ec0*/  ISETP.GE.AND P1, PT, R15, UR12, PT ;  /* 0x0000000c0f007c0c */ /* 0x000fc6000bf26270 */
[----:B------:R-:W-:Y:S01]  /*0ed0*/  @!P0 IMAD.WIDE.U32 R22, R9, R22, UR16 ;  /* 0x0000001009168e25 */ /* 0x000fe2000f8e0016 */
[----:B--2---:R-:W-:-:S08]  /*0ee0*/  @!P0 DADD R10, R16, -R18 ;  /* 0x00000000100a8229 */ /* 0x004fd00000000812 */
[----:B------:R-:W-:Y:S01]  /*0ef0*/  @!P0 DMUL R20, R10, R10 ;  /* 0x0000000a0a148228 */ /* 0x000fe20000000000 */
[----:B------:R-:W-:-:S06]  /*0f00*/  IMAD.WIDE R10, R15, 0x8, R4 ;  /* 0x000000080f0a7825 */ /* 0x000fcc00078e0204 */
[----:B------:R0:W-:Y:S04]  /*0f10*/  @!P0 STG.E.64 desc[UR20][R22.64], R20 ;  /* 0x0000001416008986 */ /* 0x0001e8000c101b14 */
[----:B------:R-:W2:Y:S04]  /*0f20*/  @!P1 LDG.E.64 R16, desc[UR20][R10.64] ;  /* 0x000000140a109981 */ /* 0x000ea8000c1e1b00 */
[----:B------:R-:W2:Y:S01]  /*0f30*/  @!P1 LDG.E.64 R18, desc[UR20][R12.64] ;  /* 0x000000140c129981 */ /* 0x000ea2000c1e1b00 */
[----:B------:R-:W-:-:S05]  /*0f40*/  VIADD R14, R9, 0x100 ;  /* 0x00000100090e7836 */ /* 0x000fca0000000000 */
[----:B------:R-:W-:Y:S02]  /*0f50*/  ISETP.GE.AND P0, PT, R14, UR12, PT ;  /* 0x0000000c0e007c0c */ /* 0x000fe4000bf06270 */
[----:B------:R-:W-:-:S05]  /*0f60*/  MOV R14, 0x8 ;  /* 0x00000008000e7802 */ /* 0x000fca0000000f00 */
[----:B------:R-:W-:Y:S01]  /*0f70*/  IMAD.WIDE R14, R15, R14, UR16 ;  /* 0x000000100f0e7e25 */ /* 0x000fe2000f8e020e */
[----:B--2---:R-:W-:-:S08]  /*0f80*/  @!P1 DADD R16, R16, -R18 ;  /* 0x0000000010109229 */ /* 0x004fd00000000812 */
[----:B------:R-:W-:-:S07]  /*0f90*/  @!P1 DMUL R16, R16, R16 ;  /* 0x0000001010109228 */ /* 0x000fce0000000000 */
[----:B------:R1:W-:Y:S04]  /*0fa0*/  @!P1 STG.E.64 desc[UR20][R14.64], R16 ;  /* 0x000000100e009986 */ /* 0x0003e8000c101b14 */
[----:B------:R-:W2:Y:S04]  /*0fb0*/  @!P0 LDG.E.64 R18, desc[UR20][R10.64+0x400] ;  /* 0x000400140a128981 */ /* 0x000ea8000c1e1b00 */
[----:B0-----:R-:W2:Y:S01]  /*0fc0*/  @!P0 LDG.E.64 R20, desc[UR20][R12.64+0x400] ;  /* 0x000400140c148981 */ /* 0x001ea2000c1e1b00 */
[----:B------:R-:W-:-:S05]  /*0fd0*/  VIADD R22, R9, 0x180 ;  /* 0x0000018009167836 */ /* 0x000fca0000000000 */
[----:B------:R-:W-:Y:S01]  /*0fe0*/  ISETP.GE.AND P1, PT, R22, UR12, PT ;  /* 0x0000000c16007c0c */ /* 0x000fe2000bf26270 */
[----:B--2---:R-:W-:-:S08]  /*0ff0*/  @!P0 DADD R18, R18, -R20 ;  /* 0x0000000012128229 */ /* 0x004fd00000000814 */
[----:B------:R-:W-:-:S07]  /*1000*/  @!P0 DMUL R18, R18, R18 ;  /* 0x0000001212128228 */ /* 0x000fce0000000000 */
[----:B------:R0:W-:Y:S04]  /*1010*/  @!P0 STG.E.64 desc[UR20][R14.64+0x400], R18 ;  /* 0x000400120e008986 */ /* 0x0001e8000c101b14 */
[----:B------:R-:W2:Y:S04]  /*1020*/  @!P1 LDG.E.64 R20, desc[UR20][R10.64+0x800] ;  /* 0x000800140a149981 */ /* 0x000ea8000c1e1b00 */
[----:B------:R-:W2:Y:S01]  /*1030*/  @!P1 LDG.E.64 R22, desc[UR20][R12.64+0x800] ;  /* 0x000800140c169981 */ /* 0x000ea2000c1e1b00 */
[----:B------:R-:W-:-:S04]  /*1040*/  IADD3 R24, PT, PT, R9, 0x200, RZ ;  /* 0x0000020009187810 */ /* 0x000fc80007ffe0ff */
[----:B------:R-:W-:Y:S01]  /*1050*/  ISETP.GE.AND P0, PT, R24, UR12, PT ;  /* 0x0000000c18007c0c */ /* 0x000fe2000bf06270 */
[----:B--2---:R-:W-:-:S08]  /*1060*/  @!P1 DADD R20, R20, -R22 ;  /* 0x0000000014149229 */ /* 0x004fd00000000816 */
[----:B------:R-:W-:-:S07]  /*1070*/  @!P1 DMUL R20, R20, R20 ;  /* 0x0000001414149228 */ /* 0x000fce0000000000 */
[----:B------:R2:W-:Y:S04]  /*1080*/  @!P1 STG.E.64 desc[UR20][R14.64+0x800], R20 ;  /* 0x000800140e009986 */ /* 0x0005e8000c101b14 */
[----:B-1----:R-:W3:Y:S04]  /*1090*/  @!P0 LDG.E.64 R16, desc[UR20][R10.64+0xc00] ;  /* 0x000c00140a108981 */ /* 0x002ee8000c1e1b00 */
[----:B------:R-:W3:Y:S01]  /*10a0*/  @!P0 LDG.E.64 R22, desc[UR20][R12.64+0xc00] ;  /* 0x000c00140c168981 */ /* 0x000ee2000c1e1b00 */
[----:B------:R-:W-:-:S05]  /*10b0*/  VIADD R24, R9, 0x280 ;  /* 0x0000028009187836 */ /* 0x000fca0000000000 */
[----:B------:R-:W-:Y:S01]  /*10c0*/  ISETP.GE.AND P1, PT, R24, UR12, PT ;  /* 0x0000000c18007c0c */ /* 0x000fe2000bf26270 */
[----:B---3--:R-:W-:-:S08]  /*10d0*/  @!P0 DADD R16, R16, -R22 ;  /* 0x0000000010108229 */ /* 0x008fd00000000816 */
[----:B------:R-:W-:-:S07]  /*10e0*/  @!P0 DMUL R16, R16, R16 ;  /* 0x0000001010108228 */ /* 0x000fce0000000000 */
[----:B------:R1:W-:Y:S04]  /*10f0*/  @!P0 STG.E.64 desc[UR20][R14.64+0xc00], R16 ;  /* 0x000c00100e008986 */ /* 0x0003e8000c101b14 */
[----:B0-----:R-:W3:Y:S04]  /*1100*/  @!P1 LDG.E.64 R18, desc[UR20][R10.64+0x1000] ;  /* 0x001000140a129981 */ /* 0x001ee8000c1e1b00 */
[----:B------:R-:W3:Y:S01]  /*1110*/  @!P1 LDG.E.64 R22, desc[UR20][R12.64+0x1000] ;  /* 0x001000140c169981 */ /* 0x000ee2000c1e1b00 */
[----:B------:R-:W-:-:S04]  /*1120*/  IADD3 R24, PT, PT, R9, 0x300, RZ ;  /* 0x0000030009187810 */ /* 0x000fc80007ffe0ff */
[----:B------:R-:W-:Y:S01]  /*1130*/  ISETP.GE.AND P0, PT, R24, UR12, PT ;  /* 0x0000000c18007c0c */ /* 0x000fe2000bf06270 */
[----:B---3--:R-:W-:-:S08]  /*1140*/  @!P1 DADD R18, R18, -R22 ;  /* 0x0000000012129229 */ /* 0x008fd00000000816 */
[----:B------:R-:W-:-:S07]  /*1150*/  @!P1 DMUL R18, R18, R18 ;  /* 0x0000001212129228 */ /* 0x000fce0000000000 */
[----:B------:R1:W-:Y:S04]  /*1160*/  @!P1 STG.E.64 desc[UR20][R14.64+0x1000], R18 ;  /* 0x001000120e009986 */ /* 0x0003e8000c101b14 */
[----:B--2---:R-:W2:Y:S04]  /*1170*/  @!P0 LDG.E.64 R20, desc[UR20][R10.64+0x1400] ;  /* 0x001400140a148981 */ /* 0x004ea8000c1e1b00 */
[----:B------:R-:W2:Y:S01]  /*1180*/  @!P0 LDG.E.64 R22, desc[UR20][R12.64+0x1400] ;  /* 0x001400140c168981 */ /* 0x000ea2000c1e1b00 */
[----:B------:R-:W-:Y:S01]  /*1190*/  VIADD R9, R9, 0x380 ;  /* 0x0000038009097836 */ /* 0x000fe20000000000 */
[----:B------:R-:W-:Y:S01]  /*11a0*/  IADD3 R6, PT, PT, R6, 0x8, RZ ;  /* 0x0000000806067810 */ /* 0x000fe20007ffe0ff */
[----:B------:R-:W-:Y:S03]  /*11b0*/  BSSY.RECONVERGENT B0, `(.L_x_221) ;  /* 0x000000c000007945 */ /* 0x000fe60003800200 */
[----:B------:R-:W-:Y:S01]  /*11c0*/  ISETP.NE.AND P1, PT, R6, R7, PT ;  /* 0x000000070600720c */ /* 0x000fe20003f25270 */
[----:B--2---:R-:W-:-:S08]  /*11d0*/  @!P0 DADD R20, R20, -R22 ;  /* 0x0000000014148229 */ /* 0x004fd00000000816 */
[----:B------:R-:W-:-:S07]  /*11e0*/  @!P0 DMUL R20, R20, R20 ;  /* 0x0000001414148228 */ /* 0x000fce0000000000 */
[----:B------:R1:W-:Y:S01]  /*11f0*/  @!P0 STG.E.64 desc[UR20][R14.64+0x1400], R20 ;  /* 0x001400140e008986 */ /* 0x0003e2000c101b14 */
[----:B------:R-:W-:-:S13]  /*1200*/  ISETP.GE.AND P0, PT, R9, UR12, PT ;  /* 0x0000000c09007c0c */ /* 0x000fda000bf06270 */
[----:B-1----:R-:W-:Y:S05]  /*1210*/  @P0 BRA `(.L_x_222) ;  /* 0x0000000000140947 */ /* 0x002fea0003800000 */
[----:B------:R-:W2:Y:S04]  /*1220*/  LDG.E.64 R10, desc[UR20][R10.64+0x1800] ;  /* 0x001800140a0a7981 */ /* 0x000ea8000c1e1b00 */
[----:B------:R-:W2:Y:S02]  /*1230*/  LDG.E.64 R12, desc[UR20][R12.64+0x1800] ;  /* 0x001800140c0c7981 */ /* 0x000ea4000c1e1b00 */
[----:B--2---:R-:W-:-:S08]  /*1240*/  DADD R16, R10, -R12 ;  /* 0x000000000a107229 */ /* 0x004fd0000000080c */
[----:B------:R-:W-:-:S07]  /*1250*/  DMUL R16, R16, R16 ;  /* 0x0000001010107228 */ /* 0x000fce0000000000 */
[----:B------:R0:W-:Y:S04]  /*1260*/  STG.E.64 desc[UR20][R14.64+0x1800], R16 ;  /* 0x001800100e007986 */ /* 0x0001e8000c101b14 */
.L_x_222:
[----:B------:R-:W-:Y:S05]  /*1270*/  BSYNC.RECONVERGENT B0 ;  /* 0x0000000000007941 */ /* 0x000fea0003800200 */
.L_x_221:
[----:B------:R-:W-:Y:S05]  /*1280*/  @P1 BRA `(.L_x_223) ;  /* 0xfffffff800e81947 */ /* 0x000fea000383ffff */
.L_x_220:
[----:B------:R-:W-:-:S13]  /*1290*/  ISETP.NE.AND P0, PT, R8, RZ, PT ;  /* 0x000000ff0800720c */ /* 0x000fda0003f05270 */
[----:B------:R-:W-:Y:S05]  /*12a0*/  @!P0 EXIT ;  /* 0x000000000000894d */ /* 0x000fea0003800000 */
[----:B------:R-:W1:Y:S01]  /*12b0*/  LDC R6, c[0x0][0x384] ;  /* 0x0000e100ff067b82 */ /* 0x000e620000000800 */
[----:B------:R-:W-:Y:S02]  /*12c0*/  ISETP.GE.U32.AND P1, PT, R8, 0x4, PT ;  /* 0x000000040800780c */ /* 0x000fe40003f26070 */
[----:B-1----:R-:W-:-:S04]  /*12d0*/  LOP3.LUT R10, R6, 0x3, RZ, 0xc0, !PT ;  /* 0x00000003060a7812 */ /* 0x002fc800078ec0ff */
[----:B------:R-:W-:-:S07]  /*12e0*/  ISETP.NE.AND P0, PT, R10, RZ, PT ;  /* 0x000000ff0a00720c */ /* 0x000fce0003f05270 */
[----:B------:R-:W-:Y:S06]  /*12f0*/  @!P1 BRA `(.L_x_224) ;  /* 0x0000000000b49947 */ /* 0x000fec0003800000 */
[----:B------:R-:W-:-:S05]  /*1300*/  IMAD R9, R7, 0x80, R0 ;  /* 0x0000008007097824 */ /* 0x000fca00078e0200 */
[----:B------:R-:W-:-:S13]  /*1310*/  ISETP.GE.AND P1, PT, R9, UR12, PT ;  /* 0x0000000c09007c0c */ /* 0x000fda000bf26270 */
[----:B------:R-:W-:-:S04]  /*1320*/  @!P1 IMAD.WIDE R12, R9, 0x8, R4 ;  /* 0x00000008090c9825 */ /* 0x000fc800078e0204 */
[C---:B0-----:R-:W-:Y:S02]  /*1330*/  @!P1 IMAD.WIDE R14, R9.reuse, 0x8, R2 ;  /* 0x00000008090e9825 */ /* 0x041fe400078e0202 */
[----:B------:R-:W2:Y:S04]  /*1340*/  @!P1 LDG.E.64 R12, desc[UR20][R12.64] ;  /* 0x000000140c0c9981 */ /* 0x000ea8000c1e1b00 */
[----:B------:R-:W2:Y:S01]  /*1350*/  @!P1 LDG.E.64 R14, desc[UR20][R14.64] ;  /* 0x000000140e0e9981 */ /* 0x000ea2000c1e1b00 */
[----:B------:R-:W-:Y:S01]  /*1360*/  IADD3 R11, PT, PT, R9, 0x80, RZ ;  /* 0x00000080090b7810 */ /* 0x000fe20007ffe0ff */
[----:B------:R-:W-:-:S03]  /*1370*/  IMAD.MOV.U32 R18, RZ, RZ, 0x8 ;  /* 0x00000008ff127424 */ /* 0x000fc600078e00ff */
[----:B------:R-:W-:Y:S01]  /*1380*/  ISETP.GE.AND P2, PT, R11, UR12, PT ;  /* 0x0000000c0b007c0c */ /* 0x000fe2000bf46270 */
[----:B------:R-:W-:-:S12]  /*1390*/  @!P1 IMAD.WIDE R18, R9, R18, UR16 ;  /* 0x0000001009129e25 */ /* 0x000fd8000f8e0212 */
[----:B------:R-:W-:-:S04]  /*13a0*/  @!P2 IMAD.WIDE R20, R11, 0x8, R4 ;  /* 0x000000080b14a825 */ /* 0x000fc800078e0204 */
[----:B------:R-:W-:Y:S01]  /*13b0*/  @!P2 IMAD.WIDE R22, R11, 0x8, R2 ;  /* 0x000000080b16a825 */ /* 0x000fe200078e0202 */
[----:B--2---:R-:W-:-:S08]  /*13c0*/  @!P1 DADD R16, R12, -R14 ;  /* 0x000000000c109229 */ /* 0x004fd0000000080e */
[----:B------:R-:W-:-:S07]  /*13d0*/  @!P1 DMUL R16, R16, R16 ;  /* 0x0000001010109228 */ /* 0x000fce0000000000 */
[----:B------:R0:W-:Y:S04]  /*13e0*/  @!P1 STG.E.64 desc[UR20][R18.64], R16 ;  /* 0x0000001012009986 */ /* 0x0001e8000c101b14 */
        /* <DEDUP_REMOVED lines=17> */
[----:B0-----:R-:W-:-:S04]  /*1500*/  @!P2 IMAD.WIDE R18, R9, 0x8, R4 ;  /* 0x000000080912a825 */ /* 0x001fc800078e0204 */
[----:B------:R-:W-:Y:S01]  /*1510*/  @!P2 IMAD.WIDE R20, R9, 0x8, R2 ;  /* 0x000000080914a825 */ /* 0x000fe200078e0202 */
[----:B--2---:R-:W-:-:S08]  /*1520*/  @!P1 DADD R16, R26, -R28 ;  /* 0x000000001a109229 */ /* 0x004fd0000000081c */
[----:B------:R-:W-:-:S07]  /*1530*/  @!P1 DMUL R16, R16, R16 ;  /* 0x0000001010109228 */ /* 0x000fce0000000000 */
[----:B------:R2:W-:Y:S04]  /*1540*/  @!P1 STG.E.64 desc[UR20][R12.64], R16 ;  /* 0x000000100c009986 */ /* 0x0005e8000c101b14 */
[----:B------:R-:W1:Y:S04]  /*1550*/  @!P2 LDG.E.64 R18, desc[UR20][R18.64] ;  /* 0x000000141212a981 */ /* 0x000e68000c1e1b00 */
[----:B------:R-:W1:Y:S01]  /*1560*/  @!P2 LDG.E.64 R20, desc[UR20][R20.64] ;  /* 0x000000141414a981 */ /* 0x000e62000c1e1b00 */
[----:B------:R-:W-:Y:S01]  /*1570*/  MOV R8, 0x8 ;  /* 0x0000000800087802 */ /* 0x000fe20000000f00 */
[----:B------:R-:W-:-:S04]  /*1580*/  VIADD R7, R7, 0x4 ;  /* 0x0000000407077836 */ /* 0x000fc80000000000 */
[----:B------:R-:W-:Y:S01]  /*1590*/  @!P2 IMAD.WIDE R8, R9, R8, UR16 ;  /* 0x000000100908ae25 */ /* 0x000fe2000f8e0208 */
[----:B-1----:R-:W-:-:S08]  /*15a0*/  @!P2 DADD R14, R18, -R20 ;  /* 0x00000000120ea229 */ /* 0x002fd00000000814 */
[----:B------:R-:W-:-:S07]  /*15b0*/  @!P2 DMUL R14, R14, R14 ;  /* 0x0000000e0e0ea228 */ /* 0x000fce0000000000 */
[----:B------:R2:W-:Y:S04]  /*15c0*/  @!P2 STG.E.64 desc[UR20][R8.64], R14 ;  /* 0x0000000e0800a986 */ /* 0x0005e8000c101b14 */
.L_x_224:
[----:B------:R-:W-:Y:S05]  /*15d0*/  @!P0 EXIT ;  /* 0x000000000000894d */ /* 0x000fea0003800000 */
[----:B------:R-:W-:Y:S02]  /*15e0*/  ISETP.NE.AND P0, PT, R10, 0x1, PT ;  /* 0x000000010a00780c */ /* 0x000fe40003f05270 */
[----:B------:R-:W-:-:S04]  /*15f0*/  LOP3.LUT R6, R6, 0x1, RZ, 0xc0, !PT ;  /* 0x0000000106067812 */ /* 0x000fc800078ec0ff */
[----:B------:R-:W-:-:S07]  /*1600*/  ISETP.NE.U32.AND P2, PT, R6, 0x1, PT ;  /* 0x000000010600780c */ /* 0x000fce0003f45070 */
[----:B------:R-:W-:Y:S06]  /*1610*/  @!P0 BRA `(.L_x_225) ;  /* 0x00000000005c8947 */ /* 0x000fec0003800000 */
[----:B0-2---:R-:W-:-:S04]  /*1620*/  LEA R17, R7, R0, 0x7 ;  /* 0x0000000007117211 */ /* 0x005fc800078e38ff */
[----:B------:R-:W-:-:S13]  /*1630*/  ISETP.GE.AND P0, PT, R17, UR12, PT ;  /* 0x0000000c11007c0c */ /* 0x000fda000bf06270 */
[----:B------:R-:W-:-:S04]  /*1640*/  @!P0 IMAD.WIDE R10, R17, 0x8, R4 ;  /* 0x00000008110a8825 */ /* 0x000fc800078e0204 */
[C---:B------:R-:W-:Y:S02]  /*1650*/  @!P0 IMAD.WIDE R12, R17.reuse, 0x8, R2 ;  /* 0x00000008110c8825 */ /* 0x040fe400078e0202 */
[----:B------:R-:W2:Y:S04]  /*1660*/  @!P0 LDG.E.64 R10, desc[UR20][R10.64] ;  /* 0x000000140a0a8981 */ /* 0x000ea8000c1e1b00 */
[----:B------:R-:W2:Y:S01]  /*1670*/  @!P0 LDG.E.64 R12, desc[UR20][R12.64] ;  /* 0x000000140c0c8981 */ /* 0x000ea2000c1e1b00 */
[----:B------:R-:W-:Y:S01]  /*1680*/  VIADD R9, R17, 0x80 ;  /* 0x0000008011097836 */ /* 0x000fe20000000000 */
[----:B------:R-:W-:-:S04]  /*1690*/  MOV R16, 0x8 ;  /* 0x0000000800107802 */ /* 0x000fc80000000f00 */
        /* <DEDUP_REMOVED lines=9> */
[----:B------:R-:W-:Y:S01]  /*1730*/  IMAD.MOV.U32 R8, RZ, RZ, 0x8 ;  /* 0x00000008ff087424 */ /* 0x000fe200078e00ff */
[----:B------:R-:W-:-:S03]  /*1740*/  IADD3 R7, PT, PT, R7, 0x2, RZ ;  /* 0x0000000207077810 */ /* 0x000fc60007ffe0ff */
[----:B------:R-:W-:Y:S01]  /*1750*/  @!P1 IMAD.WIDE R8, R9, R8, UR16 ;  /* 0x0000001009089e25 */ /* 0x000fe2000f8e0208 */
[----:B--2---:R-:W-:-:S08]  /*1760*/  @!P1 DADD R10, R18, -R20 ;  /* 0x00000000120a9229 */ /* 0x004fd00000000814 */
[----:B------:R-:W-:-:S07]  /*1770*/  @!P1 DMUL R10, R10, R10 ;  /* 0x0000000a0a0a9228 */ /* 0x000fce0000000000 */
[----:B------:R1:W-:Y:S04]  /*1780*/  @!P1 STG.E.64 desc[UR20][R8.64], R10 ;  /* 0x0000000a08009986 */ /* 0x0003e8000c101b14 */
.L_x_225:
[----:B------:R-:W-:Y:S05]  /*1790*/  @P2 EXIT ;  /* 0x000000000000294d */ /* 0x000fea0003800000 */
[----:B-12---:R-:W-:-:S05]  /*17a0*/  IMAD R9, R7, 0x80, R0 ;  /* 0x0000008007097824 */ /* 0x006fca00078e0200 */
[----:B------:R-:W-:-:S13]  /*17b0*/  ISETP.GE.AND P0, PT, R9, UR12, PT ;  /* 0x0000000c09007c0c */ /* 0x000fda000bf06270 */
[----:B------:R-:W-:Y:S05]  /*17c0*/  @P0 EXIT ;  /* 0x000000000000094d */ /* 0x000fea0003800000 */
[----:B------:R-:W-:-:S04]  /*17d0*/  IMAD.WIDE R4, R9, 0x8, R4 ;  /* 0x0000000809047825 */ /* 0x000fc800078e0204 */
[----:B------:R-:W-:Y:S02]  /*17e0*/  IMAD.WIDE R2, R9, 0x8, R2 ;  /* 0x0000000809027825 */ /* 0x000fe400078e0202 */
[----:B------:R-:W2:Y:S04]  /*17f0*/  LDG.E.64 R4, desc[UR20][R4.64] ;  /* 0x0000001404047981 */ /* 0x000ea8000c1e1b00 */
[----:B------:R-:W2:Y:S01]  /*1800*/  LDG.E.64 R2, desc[UR20][R2.64] ;  /* 0x0000001402027981 */ /* 0x000ea2000c1e1b00 */
[----:B------:R-:W-:-:S05]  /*1810*/  MOV R8, 0x8 ;  /* 0x0000000800087802 */ /* 0x000fca0000000f00 */
[----:B------:R-:W-:Y:S01]  /*1820*/  IMAD.WIDE R8, R9, R8, UR16 ;  /* 0x0000001009087e25 */ /* 0x000fe2000f8e0208 */
[----:B--2---:R-:W-:-:S08]  /*1830*/  DADD R6, R4, -R2 ;  /* 0x0000000004067229 */ /* 0x004fd00000000802 */
[----:B------:R-:W-:-:S07]  /*1840*/  DMUL R6, R6, R6 ;  /* 0x0000000606067228 */ /* 0x000fce0000000000 */
[----:B------:R-:W-:Y:S01]  /*1850*/  STG.E.64 desc[UR20][R8.64], R6 ;  /* 0x0000000608007986 */ /* 0x000fe2000c101b14 */
[----:B------:R-:W-:Y:S05]  /*1860*/  EXIT ;  /* 0x000000000000794d */ /* 0x000fea0003800000 */
.L_x_226:
        /* <DEDUP_REMOVED lines=9> */
.L_x_295:


//--------------------- .text._ZN3cub18CUB_300001_SM_10006detail9transform16transform_kernelINS2_10policy_hubILb0EN4cuda3std3__45tupleIJN6thrust24THRUST_300001_SM_1000_NS6detail15normal_iteratorINSA_10device_ptrIdEEEESF_EEEE10policy1000ElNS7_5minusIdEESF_JPdSL_EEEvT0_iT1_T2_DpNS2_10kernel_argIT3_EE --------------------------
	.section	.text._ZN3cub18CUB_300001_SM_10006detail9transform16transform_kernelINS2_10policy_hubILb0EN4cuda3std3__45tupleIJN6thrust24THRUST_300001_SM_1000_NS6detail15normal_iteratorINSA_10device_ptrIdEEEESF_EEEE10policy1000ElNS7_5minusIdEESF_JPdSL_EEEvT0_iT1_T2_DpNS2_10kernel_argIT3_EE,"ax",@progbits
	.align	128
        .global         _ZN3cub18CUB_300001_SM_10006detail9transform16transform_kernelINS2_10policy_hubILb0EN4cuda3std3__45tupleIJN6thrust24THRUST_300001_SM_1000_NS6detail15normal_iteratorINSA_10device_ptrIdEEEESF_EEEE10policy1000ElNS7_5minusIdEESF_JPdSL_EEEvT0_iT1_T2_DpNS2_10kernel_argIT3_EE
        .type           _ZN3cub18CUB_300001_SM_10006detail9transform16transform_kernelINS2_10policy_hubILb0EN4cuda3std3__45tupleIJN6thrust24THRUST_300001_SM_1000_NS6detail15normal_iteratorINSA_10device_ptrIdEEEESF_EEEE10policy1000ElNS7_5minusIdEESF_JPdSL_EEEvT0_iT1_T2_DpNS2_10kernel_argIT3_EE,@function
        .size           _ZN3cub18CUB_300001_SM_10006detail9transform16transform_kernelINS2_10policy_hubILb0EN4cuda3std3__45tupleIJN6thrust24THRUST_300001_SM_1000_NS6detail15normal_iteratorINSA_10device_ptrIdEEEESF_EEEE10policy1000ElNS7_5minusIdEESF_JPdSL_EEEvT0_iT1_T2_DpNS2_10kernel_argIT3_EE,(.L_x_286 - _ZN3cub18CUB_300001_SM_10006detail9transform16transform_kernelINS2_10policy_hubILb0EN4cuda3std3__45tupleIJN6thrust24THRUST_300001_SM_1000_NS6detail15normal_iteratorINSA_10device_ptrIdEEEESF_EEEE10policy1000ElNS7_5minusIdEESF_JPdSL_EEEvT0_iT1_T2_DpNS2_10kernel_argIT3_EE)
        .other          _ZN3cub18CUB_300001_SM_10006detail9transform16transform_kernelINS2_10policy_hubILb0EN4cuda3std3__45tupleIJN6thrust24THRUST_300001_SM_1000_NS6detail15normal_iteratorINSA_10device_ptrIdEEEESF_EEEE10policy1000ElNS7_5minusIdEESF_JPdSL_EEEvT0_iT1_T2_DpNS2_10kernel_argIT3_EE,@"STO_CUDA_ENTRY STV_DEFAULT"
_ZN3cub18CUB_300001_SM_10006detail9transform16transform_kernelINS2_10policy_hubILb0EN4cuda3std3__45tupleIJN6thrust24THRUST_300001_SM_1000_NS6detail15normal_iteratorINSA_10device_ptrIdEEEESF_EEEE10policy1000ElNS7_5minusIdEESF_JPdSL_EEEvT0_iT1_T2_DpNS2_10kernel_argIT3_EE:
.text._ZN3cub18CUB_300001_SM_10006detail9transform16transform_kernelINS2_10policy_hubILb0EN4cuda3std3__45tupleIJN6thrust24THRUST_300001_SM_1000_NS6detail15normal_iteratorINSA_10device_ptrIdEEEESF_EEEE10policy1000ElNS7_5minusIdEESF_JPdSL_EEEvT0_iT1_T2_DpNS2_10kernel_argIT3_EE:
[----:B------:R-:W-:Y:S01]  /*0000*/  LDC R1, c[0x0][0x37c] ;  /* 0x0000df00ff017b82 */ /* 0x000fe20000000800 */
[----:B------:R-:W1:Y:S07]  /*0010*/  LDCU UR24, c[0x0][0x388] ;  /* 0x00007100ff1877ac */ /* 0x000e6e0008000800 */
[----:B------:R-:W2:Y:S01]  /*0020*/  S2UR UR5, SR_CTAID.X ;  /* 0x00000000000579c3 */ /* 0x000ea20000002500 */
[----:B------:R-:W3:Y:S01]  /*0030*/  LDCU UR7, c[0x0][0x370] ;  /* 0x00006e00ff0777ac */ /* 0x000ee20008000800 */
[----:B------:R-:W4:Y:S06]  /*0040*/  LDCU.64 UR22, c[0x0][0x358] ;  /* 0x00006b00ff1677ac */ /* 0x000f2c0008000a00 */
[----:B------:R-:W5:Y:S01]  /*0050*/  LDC.64 R2, c[0x0][0x380] ;  /* 0x0000e000ff027b82 */ /* 0x000f620000000a00 */
[----:B-1----:R-:W-:-:S04]  /*0060*/  USHF.L.U32 UR19, UR24, 0x7, URZ ;  /* 0x0000000718137899 */ /* 0x002fc800080006ff */
[----:B------:R-:W-:Y:S02]  /*0070*/  USHF.R.S32.HI UR8, URZ, 0x1f, UR19 ;  /* 0x0000001fff087899 */ /* 0x000fe40008011413 */
[----:B--2---:R-:W-:Y:S02]  /*0080*/  UIMAD.WIDE.U32 UR20, UR19, UR5, URZ ;  /* 0x00000005131472a5 */ /* 0x004fe4000f8e00ff */
[----:B------:R-:W-:Y:S02]  /*0090*/  UIMAD UR6, UR8, UR5, URZ ;  /* 0x00000005080672a4 */ /* 0x000fe4000f8e02ff */
[----:B------:R-:W-:Y:S02]  /*00a0*/  UIADD3 UR4, UPT, UPT, UR5, 0x2, URZ ;  /* 0x0000000205047890 */ /* 0x000fe4000fffe0ff */
[----:B------:R-:W-:Y:S02]  /*00b0*/  UIADD3 UR6, UPT, UPT, UR21, UR6, URZ ;  /* 0x0000000615067290 */ /* 0x000fe4000fffe0ff */
[----:B---3--:R-:W-:Y:S01]  /*00c0*/  UISETP.GE.U32.AND UP0, UPT, UR4, UR7, UPT ;  /* 0x000000070400728c */ /* 0x008fe2000bf06070 */
[----:B-----5:R-:W-:-:S03]  /*00d0*/  IADD3 R0, P0, PT, R2, -UR20, RZ ;  /* 0x8000001402007c10 */ /* 0x020fc6000ff1e0ff */
[----:B------:R-:W-:Y:S01]  /*00e0*/  UISETP.EQ.OR UP0, UPT, UR5, URZ, UP0 ;  /* 0x000000ff0500728c */ /* 0x000fe20008702670 */
[----:B------:R-:W-:Y:S02]  /*00f0*/  IADD3.X R2, PT, PT, R3, ~UR6, RZ, P0, !PT ;  /* 0x8000000603027c10 */ /* 0x000fe400087fe4ff */
[----:B------:R-:W-:-:S04]  /*0100*/  ISETP.LT.U32.AND P0, PT, R0, UR19, PT ;  /* 0x0000001300007c0c */ /* 0x000fc8000bf01070 */
[----:B------:R-:W-:-:S04]  /*0110*/  ISETP.LT.AND.EX P0, PT, R2, UR8, PT, P0 ;  /* 0x0000000802007c0c */ /* 0x000fc8000bf01300 */
[----:B------:R-:W-:Y:S01]  /*0120*/  SEL R0, R0, UR19, P0 ;  /* 0x0000001300007c07 */ /* 0x000fe20008000000 */
[----:B----4-:R-:W-:Y:S08]  /*0130*/  BRA.U UP0, `(.L_x_227) ;  /* 0x0000000100e47547 */ /* 0x010ff0000b800000 */
[----:B------:R-:W1:Y:S01]  /*0140*/  S2R R2, SR_TID.X ;  /* 0x0000000000027919 */ /* 0x000e620000002100 */
[----:B------:R-:W-:Y:S01]  /*0150*/  ELECT P0, URZ, PT ;  /* 0x0000000000ff782f */ /* 0x000fe20003800000 */
[----:B------:R-:W-:Y:S03]  /*0160*/  BSSY.RECONVERGENT B0, `(.L_x_228) ;  /* 0x000002e000007945 */ /* 0x000fe60003800200 */
[----:B-1----:R-:W-:-:S13]  /*0170*/  ISETP.GT.U32.OR P0, PT, R2, 0x1f, !P0 ;  /* 0x0000001f0200780c */ /* 0x002fda0004704470 */
[----:B------:R-:W-:Y:S05]  /*0180*/  @P0 BRA `(.L_x_229) ;  /* 0x0000000000ac0947 */ /* 0x000fea0003800000 */
[----:B------:R-:W1:Y:S01]  /*0190*/  S2UR UR18, SR_CgaCtaId ;  /* 0x00000000001279c3 */ /* 0x000e620000008800 */
[----:B------:R-:W2:Y:S01]  /*01a0*/  LDCU UR15, c[0x0][0x3a0] ;  /* 0x00007400ff0f77ac */ /* 0x000ea20008000800 */
[----:B------:R-:W3:Y:S01]  /*01b0*/  LDCU UR17, c[0x0][0x3b0] ;  /* 0x00007600ff1177ac */ /* 0x000ee20008000800 */
[----:B------:R-:W-:Y:S01]  /*01c0*/  ULEA UR14, UR24, 0xf, 0xa ;  /* 0x0000000f180e7891 */ /* 0x000fe2000f8e50ff */
[----:B------:R-:W-:Y:S01]  /*01d0*/  UMOV UR7, 0x400 ;  /* 0x0000040000077882 */ /* 0x000fe20000000000 */
[----:B------:R-:W-:Y:S01]  /*01e0*/  UMOV UR10, 0x1 ;  /* 0x00000001000a7882 */ /* 0x000fe20000000000 */
[----:B------:R-:W4:Y:S01]  /*01f0*/  LDCU.64 UR4, c[0x0][0x398] ;  /* 0x00007300ff0477ac */ /* 0x000f220008000a00 */
[----:B------:R-:W-:-:S04]  /*0200*/  UIADD3 UR10, UPT, UPT, -UR10, 0x100000, URZ ;  /* 0x001000000a0a7890 */ /* 0x000fc8000fffe1ff */
[----:B------:R-:W-:Y:S02]  /*0210*/  USHF.L.U32 UR11, UR10, 0xb, URZ ;  /* 0x0000000b0a0b7899 */ /* 0x000fe400080006ff */
[----:B------:R-:W-:Y:S02]  /*0220*/  USHF.L.U32 UR10, UR10, 0x1, URZ ;  /* 0x000000010a0a7899 */ /* 0x000fe400080006ff */
[----:B--2---:R-:W-:Y:S01]  /*0230*/  UIADD3 UR15, UPT, UPT, UR14, UR15, URZ ;  /* 0x0000000f0e0f7290 */ /* 0x004fe2000fffe0ff */
[----:B------:R-:W2:Y:S01]  /*0240*/  LDCU.64 UR12, c[0x0][0x3a8] ;  /* 0x00007500ff0c77ac */ /* 0x000ea20008000a00 */
[----:B---3--:R-:W-:Y:S02]  /*0250*/  UIADD3 UR14, UPT, UPT, UR14, UR17, URZ ;  /* 0x000000110e0e7290 */ /* 0x008fe4000fffe0ff */
[----:B-1----:R-:W-:Y:S02]  /*0260*/  ULEA UR17, UR18, UR7, 0x18 ;  /* 0x0000000712117291 */ /* 0x002fe4000f8ec0ff */
[----:B------:R-:W-:-:S02]  /*0270*/  UIADD3 UR16, UPT, UPT, UR7, 0x80, URZ ;  /* 0x0000008007107890 */ /* 0x000fc4000fffe0ff */
[----:B------:R-:W-:Y:S02]  /*0280*/  USHF.L.U64.HI UR9, UR20, 0x3, UR6 ;  /* 0x0000000314097899 */ /* 0x000fe40008010206 */
[----:B------:R-:W-:Y:S02]  /*0290*/  USHF.L.U32 UR8, UR20, 0x3, URZ ;  /* 0x0000000314087899 */ /* 0x000fe400080006ff */
[----:B------:R-:W-:Y:S02]  /*02a0*/  ULOP3.LUT UR15, UR15, 0xfffffff0, URZ, 0xc0, !UPT ;  /* 0xfffffff00f0f7892 */ /* 0x000fe4000f8ec0ff */
[----:B------:R-:W-:Y:S01]  /*02b0*/  ULOP3.LUT UR14, UR14, 0xfffffff0, URZ, 0xc0, !UPT ;  /* 0xfffffff00e0e7892 */ /* 0x000fe2000f8ec0ff */
[----:B------:R-:W1:Y:S02]  /*02c0*/  FENCE.VIEW.ASYNC.S ;  /* 0x00000000000073c6 */ /* 0x000e640000000000 */
[----:B-1----:R1:W3:Y:S02]  /*02d0*/  SYNCS.EXCH.64 URZ, [UR17], UR10 ;  /* 0x0000000a11ff75b2 */ /* 0x0022e40008000100 */
[----:B------:R-:W-:Y:S01]  /*02e0*/  @!PT LDS RZ, [RZ] ;  /* 0x00000000fffff984 */ /* 0x000fe20000000800 */
[----:B------:R-:W-:Y:S01]  /*02f0*/  @!PT LDS RZ, [RZ] ;  /* 0x00000000fffff984 */ /* 0x000fe20000000800 */
[----:B------:R-:W-:Y:S01]  /*0300*/  @!PT LDS RZ, [RZ] ;  /* 0x00000000fffff984 */ /* 0x000fe20000000800 */
[----:B------:R-:W-:Y:S01]  /*0310*/  @!PT LDS RZ, [RZ] ;  /* 0x00000000fffff984 */ /* 0x000fe20000000800 */
[----:B---3--:R3:W-:Y:S06]  /*0320*/  MEMBAR.ALL.CTA ;  /* 0x0000000000007992 */ /* 0x0087ec0000008000 */
[----:B---3--:R-:W3:Y:S01]  /*0330*/  FENCE.VIEW.ASYNC.S ;  /* 0x00000000000073c6 */ /* 0x008ee20000000000 */
[----:B------:R-:W-:-:S02]  /*0340*/  ULEA UR16, UR18, UR16, 0x18 ;  /* 0x0000001012107291 */ /* 0x000fc4000f8ec0ff */
[----:B----4-:R-:W-:Y:S02]  /*0350*/  UIADD3.64 UR4, UPT, UPT, UR8, UR4, URZ ;  /* 0x0000000408047297 */ /* 0x010fe4000fffe0ff */
[----:B------:R-:W-:Y:S02]  /*0360*/  USHF.R.U32.HI UR7, URZ, 0x4, UR15 ;  /* 0x00000004ff077899 */ /* 0x000fe4000801160f */
[----:B--2---:R-:W-:Y:S02]  /*0370*/  UIADD3.64 UR8, UPT, UPT, UR8, UR12, URZ ;  /* 0x0000000c08087297 */ /* 0x004fe4000fffe0ff */
[----:B------:R-:W-:Y:S02]  /*0380*/  UIADD3 UR15, UPT, UPT, UR15, UR14, URZ ;  /* 0x0000000e0f0f7290 */ /* 0x000fe4000fffe0ff */
[----:B------:R-:W-:Y:S02]  /*0390*/  ULEA UR12, UR24, UR16, 0xa ;  /* 0x00000010180c7291 */ /* 0x000fe4000f8e50ff */
[----:B------:R-:W-:-:S02]  /*03a0*/  USHF.R.U32.HI UR14, URZ, 0x4, UR14 ;  /* 0x00000004ff0e7899 */ /* 0x000fc4000801160e */
[----:B------:R-:W-:Y:S01]  /*03b0*/  UPRMT UR7, UR7, 0x5410, URZ ;  /* 0x0000541007077896 */ /* 0x000fe200080000ff */
[----:B------:R-:W-:Y:S01]  /*03c0*/  IMAD.U32 R2, RZ, RZ, UR15 ;  /* 0x0000000fff027e24 */ /* 0x000fe2000f8e00ff */
[----:B------:R-:W-:Y:S02]  /*03d0*/  UIADD3 UR12, UPT, UPT, UR12, 0x80, URZ ;  /* 0x000000800c0c7890 */ /* 0x000fe4000fffe0ff */
[----:B------:R-:W-:Y:S01]  /*03e0*/  UPRMT UR14, UR14, 0x5410, URZ ;  /* 0x000054100e0e7896 */ /* 0x000fe200080000ff */
[----:B------:R-:W-:-:S04]  /*03f0*/  UMOV UR13, UR17 ;  /* 0x00000011000d7c82 */ /* 0x000fc80008000000 */
[----:B---3--:R1:W-:Y:S04]  /*0400*/  UBLKCP.S.G [UR16], [UR4], UR7 ;  /* 0x00000010040073ba */ /* 0x0083e80008000207 */
[----:B------:R1:W-:Y:S01]  /*0410*/  UBLKCP.S.G [UR12], [UR8], UR14 ;  /* 0x0000000c080073ba */ /* 0x0003e2000800020e */
[----:B------:R1:W-:Y:S01]  /*0420*/  SYNCS.ARRIVE.TRANS64 RZ, [UR17], R2 ;  /* 0x00000002ffff79a7 */ /* 0x0003e20008000011 */
[----:B------:R-:W-:Y:S01]  /*0430*/  NOP ;  /* 0x0000000000007918 */ /* 0x000fe20000000000 */
.L_x_229:
[----:B-1----:R-:W-:Y:S05]  /*0440*/  BSYNC.RECONVERGENT B0 ;  /* 0x0000000000007941 */ /* 0x002fea0003800200 */
.L_x_228:
[----:B------:R-:W1:Y:S08]  /*0450*/  S2UR UR5, SR_CgaCtaId ;  /* 0x00000000000579c3 */ /* 0x000e700000008800 */
[----:B------:R-:W-:Y:S01]  /*0460*/  BAR.SYNC.DEFER_BLOCKING 0x0 ;  /* 0x0000000000007b1d */ /* 0x000fe20000010000 */
[----:B------:R-:W-:-:S05]  /*0470*/  SHF.L.U32 R2, RZ, 0x1f, RZ ;  /* 0x0000001fff027819 */ /* 0x000fca00000006ff */
[----:B------:R-:W-:Y:S02]  /*0480*/  UMOV UR4, 0x400 ;  /* 0x0000040000047882 */ /* 0x000fe40000000000 */
[----:B-1----:R-:W-:-:S12]  /*0490*/  ULEA UR4, UR5, UR4, 0x18 ;  /* 0x0000000405047291 */ /* 0x002fd8000f8ec0ff */
.L_x_230:
[----:B------:R-:W1:Y:S02]  /*04a0*/  SYNCS.PHASECHK.TRANS64.TRYWAIT P0, [UR4], R2 ;  /* 0x00000002ff0075a7 */ /* 0x000e640008001104 */
[----:B-1----:R-:W-:Y:S05]  /*04b0*/  @!P0 BRA `(.L_x_230) ;  /* 0xfffffffc00f88947 */ /* 0x002fea000383ffff */
[----:B------:R-:W-:Y:S05]  /*04c0*/  BRA `(.L_x_231) ;  /* 0x00000014003c7947 */ /* 0x000fea0003800000 */
.L_x_227:
[----:B------:R-:W1:Y:S01]  /*04d0*/  S2R R3, SR_TID.Y ;  /* 0x0000000000037919 */ /* 0x000e620000002200 */
[----:B------:R-:W2:Y:S01]  /*04e0*/  LDCU UR9, c[0x0][0x360] ;  /* 0x00006c00ff0977ac */ /* 0x000ea20008000800 */
[----:B------:R-:W-:Y:S01]  /*04f0*/  IMAD.SHL.U32 R4, R0, 0x8, RZ ;  /* 0x0000000800047824 */ /* 0x000fe200078e00ff */
[----:B------:R-:W-:Y:S01]  /*0500*/  BSSY.RECONVERGENT B0, `(.L_x_232) ;  /* 0x00000ab000007945 */ /* 0x000fe20003800200 */
[----:B------:R-:W1:Y:S01]  /*0510*/  S2R R6, SR_TID.Z ;  /* 0x0000000000067919 */ /* 0x000e620000002300 */
[----:B------:R-:W2:Y:S01]  /*0520*/  LDCU UR10, c[0x0][0x364] ;  /* 0x00006c80ff0a77ac */ /* 0x000ea20008000800 */
[----:B------:R-:W3:Y:S01]  /*0530*/  LDC R2, c[0x0][0x368] ;  /* 0x0000da00ff027b82 */ /* 0x000ee20000000800 */
[----:B------:R-:W-:Y:S01]  /*0540*/  SHF.R.S32.HI R5, RZ, 0x1f, R4 ;  /* 0x0000001fff057819 */ /* 0x000fe20000011404 */
[----:B------:R-:W4:Y:S03]  /*0550*/  S2R R8, SR_TID.X ;  /* 0x0000000000087919 */ /* 0x000f260000002100 */
[----:B------:R-:W-:-:S02]  /*0560*/  SHF.R.U64 R4, R4, 0x3, R5 ;  /* 0x0000000304047819 */ /* 0x000fc40000001205 */
[----:B------:R-:W-:Y:S01]  /*0570*/  SHF.R.U32.HI R5, RZ, 0x3, R5 ;  /* 0x00000003ff057819 */ /* 0x000fe20000011605 */
[----:B--2---:R-:W-:Y:S02]  /*0580*/  UIMAD UR4, UR9, UR10, URZ ;  /* 0x0000000a090472a4 */ /* 0x004fe4000f8e02ff */
[----:B-1----:R-:W-:Y:S02]  /*0590*/  IMAD R3, R6, UR10, R3 ;  /* 0x0000000a06037c24 */ /* 0x002fe4000f8e0203 */
[----:B------:R-:W-:Y:S02]  /*05a0*/  IMAD.MOV.U32 R6, RZ, RZ, RZ ;  /* 0x000000ffff067224 */ /* 0x000fe400078e00ff */
[----:B----4-:R-:W-:Y:S02]  /*05b0*/  IMAD R3, R3, UR9, R8 ;  /* 0x0000000903037c24 */ /* 0x010fe4000f8e0208 */
[----:B---3--:R-:W-:Y:S01]  /*05c0*/  IMAD R8, R2, UR4, RZ ;  /* 0x0000000402087c24 */ /* 0x008fe2000f8e02ff */
[----:B------:R-:W-:-:S02]  /*05d0*/  UMOV UR4, URZ ;  /* 0x000000ff00047c82 */ /* 0x000fc40008000000 */
[----:B------:R-:W-:-:S04]  /*05e0*/  ISETP.GT.U32.AND P0, PT, R4, R3, PT ;  /* 0x000000030400720c */ /* 0x000fc80003f04070 */
[----:B------:R-:W-:-:S13]  /*05f0*/  ISETP.GT.U32.AND.EX P0, PT, R5, RZ, PT, P0 ;  /* 0x000000ff0500720c */ /* 0x000fda0003f04100 */
[----:B------:R-:W-:Y:S05]  /*0600*/  @!P0 BRA `(.L_x_233) ;  /* 0x0000000800688947 */ /* 0x000fea0003800000 */
[----:B------:R-:W-:Y:S01]  /*0610*/  IMAD.IADD R9, R8, 0x1, R3 ;  /* 0x0000000108097824 */ /* 0x000fe200078e0203 */
[----:B------:R-:W-:Y:S01]  /*0620*/  BSSY.RECONVERGENT B1, `(.L_x_234) ;  /* 0x0000024000017945 */ /* 0x000fe20003800200 */
[----:B------:R-:W-:-:S03]  /*0630*/  IMAD.MOV.U32 R12, RZ, RZ, -0x1 ;  /* 0xffffffffff0c7424 */ /* 0x000fc600078e00ff */
[CC--:B------:R-:W-:Y:S02]  /*0640*/  ISETP.GT.U32.AND P1, PT, R4.reuse, R9.reuse, PT ;  /* 0x000000090400720c */ /* 0x0c0fe40003f24070 */
[CC--:B------:R-:W-:Y:S02]  /*0650*/  ISETP.GT.U32.AND P0, PT, R4.reuse, R9.reuse, PT ;  /* 0x000000090400720c */ /* 0x0c0fe40003f04070 */
[C---:B------:R-:W-:Y:S02]  /*0660*/  ISETP.GT.U32.AND.EX P1, PT, R5.reuse, RZ, PT, P1 ;  /* 0x000000ff0500720c */ /* 0x040fe40003f24110 */
[----:B------:R-:W-:Y:S02]  /*0670*/  ISETP.GT.U32.AND.EX P0, PT, R5, RZ, PT, P0 ;  /* 0x000000ff0500720c */ /* 0x000fe40003f04100 */
[----:B------:R-:W-:Y:S02]  /*0680*/  SEL R10, R4, R9, P1 ;  /* 0x00000009040a7207 */ /* 0x000fe40000800000 */
[----:B------:R-:W-:-:S02]  /*0690*/  SEL R7, RZ, 0x1, !P0 ;  /* 0x00000001ff077807 */ /* 0x000fc40004000000 */
[----:B------:R-:W-:Y:S02]  /*06a0*/  SEL R11, R5, RZ, P1 ;  /* 0x000000ff050b7207 */ /* 0x000fe40000800000 */
[----:B------:R-:W-:-:S04]  /*06b0*/  IADD3 R14, P0, P1, R10, -R7, -R9 ;  /* 0x800000070a0e7210 */ /* 0x000fc8000791e809 */
[----:B------:R-:W-:-:S04]  /*06c0*/  IADD3.X R15, PT, PT, R11, -0x1, R12, P0, P1 ;  /* 0xffffffff0b0f7810 */ /* 0x000fc800007e240c */
[----:B------:R-:W-:-:S13]  /*06d0*/  ISETP.NE.U32.AND P0, PT, R15, RZ, PT ;  /* 0x000000ff0f00720c */ /* 0x000fda0003f05070 */
[----:B------:R-:W-:Y:S05]  /*06e0*/  @P0 BRA `(.L_x_235) ;  /* 0x0000000000500947 */ /* 0x000fea0003800000 */
[----:B------:R-:W1:Y:S01]  /*06f0*/  I2F.U32.RP R9, R8 ;  /* 0x0000000800097306 */ /* 0x000e620000209000 */
[----:B------:R-:W-:Y:S01]  /*0700*/  IMAD.MOV R13, RZ, RZ, -R8 ;  /* 0x000000ffff0d7224 */ /* 0x000fe200078e0a08 */
[----:B------:R-:W-:-:S06]  /*0710*/  ISETP.NE.U32.AND P2, PT, R8, RZ, PT ;  /* 0x000000ff0800720c */ /* 0x000fcc0003f45070 */
[----:B-1----:R-:W1:Y:S02]  /*0720*/  MUFU.RCP R9, R9 ;  /* 0x0000000900097308 */ /* 0x002e640000001000 */
[----:B-1----:R-:W-:-:S06]  /*0730*/  VIADD R10, R9, 0xffffffe ;  /* 0x0ffffffe090a7836 */ /* 0x002fcc0000000000 */
[----:B------:R1:W2:Y:S02]  /*0740*/  F2I.FTZ.U32.TRUNC.NTZ R11, R10 ;  /* 0x0000000a000b7305 */ /* 0x0002a4000021f000 */
[----:B-1----:R-:W-:Y:S02]  /*0750*/  IMAD.MOV.U32 R10, RZ, RZ, RZ ;  /* 0x000000ffff0a7224 */ /* 0x002fe400078e00ff */
[----:B--2---:R-:W-:-:S04]  /*0760*/  IMAD R13, R13, R11, RZ ;  /* 0x0000000b0d0d7224 */ /* 0x004fc800078e02ff */
[----:B------:R-:W-:-:S06]  /*0770*/  IMAD.HI.U32 R11, R11, R13, R10 ;  /* 0x0000000d0b0b7227 */ /* 0x000fcc00078e000a */
[----:B------:R-:W-:-:S04]  /*0780*/  IMAD.HI.U32 R10, R11, R14, RZ ;  /* 0x0000000e0b0a7227 */ /* 0x000fc800078e00ff */
[----:B------:R-:W-:-:S04]  /*0790*/  IMAD.MOV R11, RZ, RZ, -R10 ;  /* 0x000000ffff0b7224 */ /* 0x000fc800078e0a0a */
[----:B------:R-:W-:-:S05]  /*07a0*/  IMAD R11, R8, R11, R14 ;  /* 0x0000000b080b7224 */ /* 0x000fca00078e020e */
[----:B------:R-:W-:-:S13]  /*07b0*/  ISETP.GE.U32.AND P0, PT, R11, R8, PT ;  /* 0x000000080b00720c */ /* 0x000fda0003f06070 */
[----:B------:R-:W-:Y:S02]  /*07c0*/  @P0 IMAD.IADD R11, R11, 0x1, -R8 ;  /* 0x000000010b0b0824 */ /* 0x000fe400078e0a08 */
[----:B------:R-:W-:-:S03]  /*07d0*/  @P0 VIADD R10, R10, 0x1 ;  /* 0x000000010a0a0836 */ /* 0x000fc60000000000 */
[----:B------:R-:W-:Y:S01]  /*07e0*/  ISETP.GE.U32.AND P1, PT, R11, R8, PT ;  /* 0x000000080b00720c */ /* 0x000fe20003f26070 */
[----:B------:R-:W-:-:S12]  /*07f0*/  HFMA2 R11, -RZ, RZ, 0, 0 ;  /* 0x00000000ff0b7431 */ /* 0x000fd800000001ff */
[----:B------:R-:W-:Y:S01]  /*0800*/  @P1 VIADD R10, R10, 0x1 ;  /* 0x000000010a0a1836 */ /* 0x000fe20000000000 */
[----:B------:R-:W-:Y:S01]  /*0810*/  @!P2 LOP3.LUT R10, RZ, R8, RZ, 0x33, !PT ;  /* 0x00000008ff0aa212 */ /* 0x000fe200078e33ff */
[----:B------:R-:W-:Y:S06]  /*0820*/  BRA `(.L_x_236) ;  /* 0x00000000000c7947 */ /* 0x000fec0003800000 */
.L_x_235:
[----:B------:R-:W-:Y:S01]  /*0830*/  IMAD.MOV.U32 R9, RZ, RZ, R14 ;  /* 0x000000ffff097224 */ /* 0x000fe200078e000e */
[----:B------:R-:W-:-:S07]  /*0840*/  MOV R14, 0x860 ;  /* 0x00000860000e7802 */ /* 0x000fce0000000f00 */
[----:B------:R-:W-:Y:S05]  /*0850*/  CALL.REL.NOINC `($__internal_0_$__cuda_sm20_div_u64) ;  /* 0x00000014006c7944 */ /* 0x000fea0003c00000 */
.L_x_236:
[----:B------:R-:W-:Y:S05]  /*0860*/  BSYNC.RECONVERGENT B1 ;  /* 0x0000000000017941 */ /* 0x000fea0003800200 */
.L_x_234:
[----:B------:R-:W-:Y:S01]  /*0870*/  IADD3 R15, P0, PT, R10, R7, RZ ;  /* 0x000000070a0f7210 */ /* 0x000fe20007f1e0ff */
[----:B------:R-:W1:Y:S01]  /*0880*/  LDC R9, c[0x0][0x3a0] ;  /* 0x0000e800ff097b82 */ /* 0x000e620000000800 */
[----:B------:R-:W-:Y:S01]  /*0890*/  BSSY.RECONVERGENT B1, `(.L_x_237) ;  /* 0x0000033000017945 */ /* 0x000fe20003800200 */
[----:B------:R-:W-:Y:S01]  /*08a0*/  IMAD.MOV.U32 R29, RZ, RZ, R3 ;  /* 0x000000ffff1d7224 */ /* 0x000fe200078e0003 */
[C---:B------:R-:W-:Y:S01]  /*08b0*/  LOP3.LUT R7, R15.reuse, 0x3, RZ, 0xc0, !PT ;  /* 0x000000030f077812 */ /* 0x040fe200078ec0ff */
[----:B------:R-:W-:Y:S01]  /*08c0*/  IMAD.X R10, RZ, RZ, R11, P0 ;  /* 0x000000ffff0a7224 */ /* 0x000fe200000e060b */
[----:B------:R-:W-:Y:S02]  /*08d0*/  ISETP.GE.U32.AND P0, PT, R15, 0x3, PT ;  /* 0x000000030f00780c */ /* 0x000fe40003f06070 */
[----:B------:R-:W-:Y:S02]  /*08e0*/  ISETP.NE.U32.AND P1, PT, R7, 0x3, PT ;  /* 0x000000030700780c */ /* 0x000fe40003f25070 */
[----:B------:R-:W-:Y:S01]  /*08f0*/  ISETP.GE.U32.AND.EX P0, PT, R10, RZ, PT, P0 ;  /* 0x000000ff0a00720c */ /* 0x000fe20003f06100 */
[----:B------:R-:W-:Y:S01]  /*0900*/  IMAD.MOV.U32 R10, RZ, RZ, R6 ;  /* 0x000000ffff0a7224 */ /* 0x000fe200078e0006 */
[----:B------:R-:W-:-:S02]  /*0910*/  ISETP.NE.AND.EX P1, PT, RZ, RZ, PT, P1 ;  /* 0x000000ffff00720c */ /* 0x000fc40003f25310 */
[----:B-1----:R-:W-:-:S11]  /*0920*/  SHF.R.S32.HI R7, RZ, 0x1f, R9 ;  /* 0x0000001fff077819 */ /* 0x002fd60000011409 */
[----:B------:R-:W-:Y:S05]  /*0930*/  @!P1 BRA `(.L_x_238) ;  /* 0x0000000000a09947 */ /* 0x000fea0003800000 */
[----:B------:R-:W1:Y:S01]  /*0940*/  S2UR UR7, SR_CgaCtaId ;  /* 0x00000000000779c3 */ /* 0x000e620000008800 */
[----:B------:R-:W2:Y:S01]  /*0950*/  LDCU.64 UR12, c[0x0][0x398] ;  /* 0x00007300ff0c77ac */ /* 0x000ea20008000a00 */
[C---:B------:R-:W-:Y:S02]  /*0960*/  IMAD.SHL.U32 R13, R3.reuse, 0x8, RZ ;  /* 0x00000008030d7824 */ /* 0x040fe400078e00ff */
[----:B------:R-:W-:Y:S01]  /*0970*/  IMAD.U32 R10, RZ, RZ, UR20 ;  /* 0x00000014ff0a7e24 */ /* 0x000fe2000f8e00ff */
[----:B------:R-:W-:Y:S01]  /*0980*/  UMOV UR5, 0x400 ;  /* 0x0000040000057882 */ /* 0x000fe20000000000 */
[----:B------:R-:W-:Y:S01]  /*0990*/  IMAD.U32 R11, RZ, RZ, UR21 ;  /* 0x00000015ff0b7e24 */ /* 0x000fe2000f8e00ff */
[----:B------:R-:W-:Y:S01]  /*09a0*/  SHF.L.U64.HI R11, R3, 0x3, R6 ;  /* 0x00000003030b7819 */ /* 0x000fe20000010206 */
[----:B------:R-:W-:Y:S01]  /*09b0*/  IMAD.U32 R14, RZ, RZ, UR6 ;  /* 0x00000006ff0e7e24 */ /* 0x000fe2000f8e00ff */
[C---:B------:R-:W-:Y:S01]  /*09c0*/  LEA R12, P1, R10.reuse, R13, 0x3 ;  /* 0x0000000d0a0c7211 */ /* 0x040fe200078218ff */
[----:B------:R-:W-:Y:S01]  /*09d0*/  VIADD R15, R15, 0x1 ;  /* 0x000000010f0f7836 */ /* 0x000fe20000000000 */
[----:B------:R-:W-:Y:S01]  /*09e0*/  UIADD3 UR5, UPT, UPT, UR5, 0x80, URZ ;  /* 0x0000008005057890 */ /* 0x000fe2000fffe0ff */
[----:B------:R-:W-:Y:S01]  /*09f0*/  IMAD.MOV.U32 R29, RZ, RZ, R3 ;  /* 0x000000ffff1d7224 */ /* 0x000fe200078e0003 */
[----:B------:R-:W-:Y:S01]  /*0a00*/  LEA.HI.X R10, R10, R11, R14, 0x3, P1 ;  /* 0x0000000b0a0a7211 */ /* 0x000fe200008f1c0e */
[----:B------:R-:W-:Y:S01]  /*0a10*/  IMAD R11, R2, UR10, RZ ;  /* 0x0000000a020b7c24 */ /* 0x000fe2000f8e02ff */
[----:B------:R-:W-:-:S03]  /*0a20*/  LOP3.LUT R15, R15, 0x3, RZ, 0xc0, !PT ;  /* 0x000000030f0f7812 */ /* 0x000fc600078ec0ff */
[----:B------:R-:W-:Y:S01]  /*0a30*/  IMAD R11, R11, UR9, RZ ;  /* 0x000000090b0b7c24 */ /* 0x000fe2000f8e02ff */
[----:B--2---:R-:W-:-:S04]  /*0a40*/  IADD3 R17, P1, P2, R12, UR12, R9 ;  /* 0x0000000c0c117c10 */ /* 0x004fc8000fa3e009 */
[----:B------:R-:W-:Y:S01]  /*0a50*/  IADD3.X R18, PT, PT, R10, UR13, R7, P1, P2 ;  /* 0x0000000d0a127c10 */ /* 0x000fe20008fe4407 */
[----:B-1----:R-:W-:Y:S01]  /*0a60*/  ULEA UR5, UR7, UR5, 0x18 ;  /* 0x0000000507057291 */ /* 0x002fe2000f8ec0ff */
[----:B------:R-:W-:Y:S02]  /*0a70*/  IADD3 R15, P1, PT, RZ, -R15, RZ ;  /* 0x8000000fff0f7210 */ /* 0x000fe40007f3e0ff */
[----:B------:R-:W-:-:S03]  /*0a80*/  MOV R10, R6 ;  /* 0x00000006000a7202 */ /* 0x000fc60000000f00 */
[----:B------:R-:W-:Y:S02]  /*0a90*/  VIADD R12, R9, UR5 ;  /* 0x00000005090c7c36 */ /* 0x000fe40008000000 */
[----:B------:R-:W-:Y:S02]  /*0aa0*/  IMAD.X R16, RZ, RZ, -0x1, P1 ;  /* 0xffffffffff107424 */ /* 0x000fe400008e06ff */
[----:B------:R-:W-:-:S07]  /*0ab0*/  IMAD R14, R3, 0x8, R12 ;  /* 0x00000008030e7824 */ /* 0x000fce00078e020c */
.L_x_239:
[----:B------:R-:W-:Y:S01]  /*0ac0*/  IADD3 R15, P1, PT, R15, 0x1, RZ ;  /* 0x000000010f0f7810 */ /* 0x000fe20007f3e0ff */
[----:B------:R-:W-:Y:S01]  /*0ad0*/  IMAD.MOV.U32 R12, RZ, RZ, R17 ;  /* 0x000000ffff0c7224 */ /* 0x000fe200078e0011 */
[C---:B------:R-:W-:Y:S01]  /*0ae0*/  IADD3 R29, P2, PT, R8.reuse, R29, RZ ;  /* 0x0000001d081d7210 */ /* 0x040fe20007f5e0ff */
[----:B------:R-:W-:Y:S01]  /*0af0*/  IMAD.MOV.U32 R13, RZ, RZ, R18 ;  /* 0x000000ffff0d7224 */ /* 0x000fe200078e0012 */
[C---:B------:R-:W-:Y:S01]  /*0b00*/  LEA R17, P3, R8.reuse, R17, 0x3 ;  /* 0x0000001108117211 */ /* 0x040fe200078618ff */
[----:B------:R-:W-:Y:S01]  /*0b10*/  IMAD.X R16, RZ, RZ, R16, P1 ;  /* 0x000000ffff107224 */ /* 0x000fe200008e0610 */
[----:B------:R-:W-:Y:S01]  /*0b20*/  ISETP.NE.U32.AND P1, PT, R15, RZ, PT ;  /* 0x000000ff0f00720c */ /* 0x000fe20003f25070 */
[----:B------:R-:W-:Y:S01]  /*0b30*/  IMAD.X R10, RZ, RZ, R10, P2 ;  /* 0x000000ffff0a7224 */ /* 0x000fe200010e060a */
[----:B------:R-:W-:Y:S01]  /*0b40*/  @!PT LDS RZ, [RZ] ;  /* 0x00000000fffff984 */ /* 0x000fe20000000800 */
[----:B------:R-:W-:Y:S01]  /*0b50*/  @!PT LDS RZ, [RZ] ;  /* 0x00000000fffff984 */ /* 0x000fe20000000800 */
[----:B------:R-:W-:Y:S01]  /*0b60*/  @!PT LDS RZ, [RZ] ;  /* 0x00000000fffff984 */ /* 0x000fe20000000800 */
[----:B------:R1:W-:Y:S01]  /*0b70*/  LDGSTS.E.64 [R14], desc[UR22][R12.64] ;  /* 0x000000000c0e7fae */ /* 0x0003e2000b9a1416 */
[----:B------:R-:W-:Y:S02]  /*0b80*/  LEA.HI.X R18, R8, R18, RZ, 0x3, P3 ;  /* 0x0000001208127211 */ /* 0x000fe400018f1cff */
[----:B------:R-:W-:Y:S01]  /*0b90*/  ISETP.NE.AND.EX P1, PT, R16, RZ, PT, P1 ;  /* 0x000000ff1000720c */ /* 0x000fe20003f25310 */
[----:B-1----:R-:W-:-:S12]  /*0ba0*/  IMAD R14, R11, 0x8, R14 ;  /* 0x000000080b0e7824 */ /* 0x002fd800078e020e */
[----:B------:R-:W-:Y:S05]  /*0bb0*/  @P1 BRA `(.L_x_239) ;  /* 0xfffffffc00c01947 */ /* 0x000fea000383ffff */
.L_x_238:
[----:B------:R-:W-:Y:S05]  /*0bc0*/  BSYNC.RECONVERGENT B1 ;  /* 0x0000000000017941 */ /* 0x000fea0003800200 */
.L_x_237:
        /* <DEDUP_REMOVED lines=9> */
[----:B------:R-:W-:Y:S01]  /*0c60*/  LEA R11, P0, R12, R11, 0x3 ;  /* 0x0000000b0c0b7211 */ /* 0x000fe200078018ff */
[----:B------:R-:W-:Y:S01]  /*0c70*/  UIADD3 UR7, UPT, UPT, UR5, 0x80, URZ ;  /* 0x0000008005077890 */ /* 0x000fe2000fffe0ff */
[----:B------:R-:W-:-:S02]  /*0c80*/  IMAD R23, R2, UR10, RZ ;  /* 0x0000000a02177c24 */ /* 0x000fc4000f8e02ff */
[----:B------:R-:W-:Y:S01]  /*0c90*/  LEA.HI.X R13, R12, R13, R14, 0x3, P0 ;  /* 0x0000000d0c0d7211 */ /* 0x000fe200000f1c0e */
[----:B------:R-:W-:Y:S01]  /*0ca0*/  UMOV UR5, URZ ;  /* 0x000000ff00057c82 */ /* 0x000fe20008000000 */
[----:B------:R-:W-:Y:S01]  /*0cb0*/  IADD3 R12, P0, PT, R29, UR20, RZ ;  /* 0x000000141d0c7c10 */ /* 0x000fe2000ff1e0ff */
[----:B------:R-:W-:-:S03]  /*0cc0*/  IMAD R23, R23, UR9, RZ ;  /* 0x0000000917177c24 */ /* 0x000fc6000f8e02ff */
[----:B------:R-:W-:Y:S02]  /*0cd0*/  IADD3.X R15, PT, PT, R10, UR6, RZ, P0, !PT ;  /* 0x000000060a0f7c10 */ /* 0x000fe400087fe4ff */
[----:B--2---:R-:W-:Y:S02]  /*0ce0*/  IADD3 R27, P1, PT, R9, UR12, RZ ;  /* 0x0000000c091b7c10 */ /* 0x004fe4000ff3e0ff */
[C---:B------:R-:W-:Y:S01]  /*0cf0*/  SHF.L.U64.HI R15, R12.reuse, 0x3, R15 ;  /* 0x000000030c0f7819 */ /* 0x040fe2000001020f */
[----:B-1----:R-:W-:Y:S01]  /*0d00*/  ULEA UR7, UR8, UR7, 0x18 ;  /* 0x0000000708077291 */ /* 0x002fe2000f8ec0ff */
[----:B------:R-:W-:Y:S02]  /*0d10*/  SHF.L.U32 R14, R12, 0x3, RZ ;  /* 0x000000030c0e7819 */ /* 0x000fe400000006ff */
[----:B------:R-:W-:Y:S02]  /*0d20*/  IADD3.X R7, PT, PT, R7, UR13, RZ, P1, !PT ;  /* 0x0000000d07077c10 */ /* 0x000fe40008ffe4ff */
[CC--:B------:R-:W-:Y:S01]  /*0d30*/  LEA R20, P0, R8.reuse, R11.reuse, 0x3 ;  /* 0x0000000b08147211 */ /* 0x0c0fe200078018ff */
[----:B------:R-:W-:Y:S01]  /*0d40*/  VIADD R12, R9, UR7 ;  /* 0x00000007090c7c36 */ /* 0x000fe20008000000 */
[C---:B------:R-:W-:Y:S01]  /*0d50*/  LEA R21, P1, R8.reuse, R11, 0x4 ;  /* 0x0000000b08157211 */ /* 0x040fe200078220ff */
[C---:B------:R-:W-:Y:S01]  /*0d60*/  IMAD.WIDE.U32 R14, R8.reuse, 0x18, R14 ;  /* 0x00000018080e7825 */ /* 0x040fe200078e000e */
[----:B------:R-:W-:-:S02]  /*0d70*/  LEA.HI.X R24, R8, R13, RZ, 0x3, P0 ;  /* 0x0000000d08187211 */ /* 0x000fc400000f1cff */
[----:B------:R-:W-:Y:S01]  /*0d80*/  LEA.HI.X R26, R8, R13, RZ, 0x4, P1 ;  /* 0x0000000d081a7211 */ /* 0x000fe200008f24ff */
[----:B------:R-:W-:Y:S02]  /*0d90*/  IMAD R12, R29, 0x8, R12 ;  /* 0x000000081d0c7824 */ /* 0x000fe400078e020c */
[----:B------:R-:W-:Y:S02]  /*0da0*/  VIADD R28, R15, UR5 ;  /* 0x000000050f1c7c36 */ /* 0x000fe40008000000 */
[C-C-:B------:R-:W-:Y:S02]  /*0db0*/  IMAD R22, R23.reuse, 0x8, R12.reuse ;  /* 0x0000000817167824 */ /* 0x140fe400078e020c */
[C-C-:B------:R-:W-:Y:S02]  /*0dc0*/  IMAD R25, R23.reuse, 0x10, R12.reuse ;  /* 0x0000001017197824 */ /* 0x140fe400078e020c */
[----:B------:R-:W-:-:S07]  /*0dd0*/  IMAD R9, R23, 0x18, R12 ;  /* 0x0000001817097824 */ /* 0x000fce00078e020c */
.L_x_240:
[----:B------:R-:W-:-:S05]  /*0de0*/  IADD3 R18, P0, PT, R27, R11, RZ ;  /* 0x0000000b1b127210 */ /* 0x000fca0007f1e0ff */
[----:B------:R-:W-:Y:S01]  /*0df0*/  IMAD.X R19, R7, 0x1, R13, P0 ;  /* 0x0000000107137824 */ /* 0x000fe200000e060d */
[----:B------:R-:W-:-:S04]  /*0e00*/  IADD3 R16, P0, PT, R27, R20, RZ ;  /* 0x000000141b107210 */ /* 0x000fc80007f1e0ff */
[----:B------:R-:W-:Y:S01]  /*0e10*/  @!PT LDS RZ, [RZ] ;  /* 0x00000000fffff984 */ /* 0x000fe20000000800 */
[----:B------:R-:W-:Y:S01]  /*0e20*/  @!PT LDS RZ, [RZ] ;  /* 0x00000000fffff984 */ /* 0x000fe20000000800 */
[----:B------:R-:W-:Y:S01]  /*0e30*/  @!PT LDS RZ, [RZ] ;  /* 0x00000000fffff984 */ /* 0x000fe20000000800 */
[----:B------:R1:W-:Y:S01]  /*0e40*/  LDGSTS.E.64 [R12], desc[UR22][R18.64] ;  /* 0x00000000120c7fae */ /* 0x0003e2000b9a1416 */
[----:B------:R-:W-:-:S05]  /*0e50*/  IMAD.X R17, R7, 0x1, R24, P0 ;  /* 0x0000000107117824 */ /* 0x000fca00000e0618 */
[----:B------:R2:W-:Y:S01]  /*0e60*/  LDGSTS.E.64 [R22], desc[UR22][R16.64] ;  /* 0x0000000010167fae */ /* 0x0005e2000b9a1416 */
[----:B-1----:R-:W-:Y:S01]  /*0e70*/  IMAD R12, R23, 0x20, R12 ;  /* 0x00000020170c7824 */ /* 0x002fe200078e020c */
[----:B--2---:R-:W-:Y:S01]  /*0e80*/  IADD3 R16, P0, PT, R27, R21, RZ ;  /* 0x000000151b107210 */ /* 0x004fe20007f1e0ff */
[----:B------:R-:W-:-:S04]  /*0e90*/  IMAD R22, R23, 0x20, R22 ;  /* 0x0000002017167824 */ /* 0x000fc800078e0216 */
[----:B------:R-:W-:Y:S01]  /*0ea0*/  IMAD.X R17, R7, 0x1, R26, P0 ;  /* 0x0000000107117824 */ /* 0x000fe200000e061a */
[----:B------:R-:W-:-:S04]  /*0eb0*/  IADD3 R18, P0, PT, R27, R14, RZ ;  /* 0x0000000e1b127210 */ /* 0x000fc80007f1e0ff */
[----:B------:R1:W-:Y:S01]  /*0ec0*/  LDGSTS.E.64 [R25], desc[UR22][R16.64] ;  /* 0x0000000010197fae */ /* 0x0003e2000b9a1416 */
[----:B------:R-:W-:Y:S01]  /*0ed0*/  IMAD.X R19, R7, 0x1, R28, P0 ;  /* 0x0000000107137824 */ /* 0x000fe200000e061c */
[----:B------:R-:W-:-:S04]  /*0ee0*/  LEA R29, P0, R8, R29, 0x2 ;  /* 0x0000001d081d7211 */ /* 0x000fc800078010ff */
[----:B------:R-:W-:Y:S01]  /*0ef0*/  LEA.HI.X R10, R8, R10, RZ, 0x2, P0 ;  /* 0x0000000a080a7211 */ /* 0x000fe200000f14ff */
[----:B------:R2:W-:Y:S01]  /*0f00*/  LDGSTS.E.64 [R9], desc[UR22][R18.64] ;  /* 0x0000000012097fae */ /* 0x0005e2000b9a1416 */
[----:B------:R-:W-:-:S04]  /*0f10*/  ISETP.GE.U32.AND P0, PT, R29, R4, PT ;  /* 0x000000041d00720c */ /* 0x000fc80003f06070 */
[----:B------:R-:W-:Y:S01]  /*0f20*/  ISETP.GE.U32.AND.EX P0, PT, R10, R5, PT, P0 ;  /* 0x000000050a00720c */ /* 0x000fe20003f06100 */
[C---:B-1----:R-:W-:Y:S02]  /*0f30*/  IMAD R25, R23.reuse, 0x20, R25 ;  /* 0x0000002017197824 */ /* 0x042fe400078e0219 */
[----:B--2---:R-:W-:Y:S02]  /*0f40*/  IMAD.MOV.U32 R18, RZ, RZ, R27 ;  /* 0x000000ffff127224 */ /* 0x004fe400078e001b */
[----:B------:R-:W-:Y:S02]  /*0f50*/  IMAD.MOV.U32 R19, RZ, RZ, R7 ;  /* 0x000000ffff137224 */ /* 0x000fe400078e0007 */
[----:B------:R-:W-:Y:S02]  /*0f60*/  IMAD R9, R23, 0x20, R9 ;  /* 0x0000002017097824 */ /* 0x000fe400078e0209 */
[----:B------:R-:W-:-:S04]  /*0f70*/  IMAD.WIDE.U32 R18, R8, 0x20, R18 ;  /* 0x0000002008127825 */ /* 0x000fc800078e0012 */
[----:B------:R-:W-:Y:S01]  /*0f80*/  IMAD.MOV.U32 R7, RZ, RZ, R19 ;  /* 0x000000ffff077224 */ /* 0x000fe200078e0013 */
[----:B------:R-:W-:Y:S01]  /*0f90*/  MOV R27, R18 ;  /* 0x00000012001b7202 */ /* 0x000fe20000000f00 */
[----:B------:R-:W-:Y:S06]  /*0fa0*/  @!P0 BRA `(.L_x_240) ;  /* 0xfffffffc008c8947 */ /* 0x000fec000383ffff */
.L_x_233:
[----:B------:R-:W-:Y:S05]  /*0fb0*/  BSYNC.RECONVERGENT B0 ;  /* 0x0000000000007941 */ /* 0x000fea0003800200 */
.L_x_232:
[----:B------:R-:W-:Y:S01]  /*0fc0*/  ISETP.GT.U32.AND P0, PT, R4, R3, PT ;  /* 0x000000030400720c */ /* 0x000fe20003f04070 */
[----:B------:R-:W0:Y:S01]  /*0fd0*/  LDGDEPBAR ;  /* 0x00000000000079af */ /* 0x000e220000000000 */
[----:B------:R-:W-:Y:S02]  /*0fe0*/  BSSY.RECONVERGENT B0, `(.L_x_241) ;  /* 0x000009a000007945 */ /* 0x000fe40003800200 */
[----:B------:R-:W-:-:S13]  /*0ff0*/  ISETP.GT.U32.AND.EX P0, PT, R5, R6, PT, P0 ;  /* 0x000000060500720c */ /* 0x000fda0003f04100 */
        /* <DEDUP_REMOVED lines=17> */
[----:B------:R-:W-:Y:S01]  /*1110*/  ISETP.NE.U32.AND P2, PT, R8, RZ, PT ;  /* 0x000000ff0800720c */ /* 0x000fe20003f45070 */
[----:B------:R-:W-:-:S05]  /*1120*/  IMAD.MOV.U32 R10, RZ, RZ, RZ ;  /* 0x000000ffff0a7224 */ /* 0x000fca00078e00ff */
[----:B-1----:R-:W1:Y:S02]  /*1130*/  MUFU.RCP R13, R13 ;  /* 0x0000000d000d7308 */ /* 0x002e640000001000 */
[----:B-1----:R-:W-:-:S06]  /*1140*/  VIADD R11, R13, 0xffffffe ;  /* 0x0ffffffe0d0b7836 */ /* 0x002fcc0000000000 */
[----:B------:R-:W1:Y:S02]  /*1150*/  F2I.FTZ.U32.TRUNC.NTZ R11, R11 ;  /* 0x0000000b000b7305 */ /* 0x000e64000021f000 */
[----:B-1----:R-:W-:-:S04]  /*1160*/  IMAD R9, R9, R11, RZ ;  /* 0x0000000b09097224 */ /* 0x002fc800078e02ff */
[----:B------:R-:W-:-:S04]  /*1170*/  IMAD.HI.U32 R9, R11, R9, R10 ;  /* 0x000000090b097227 */ /* 0x000fc800078e000a */
[----:B------:R-:W-:Y:S02]  /*1180*/  IMAD.MOV.U32 R11, RZ, RZ, RZ ;  /* 0x000000ffff0b7224 */ /* 0x000fe400078e00ff */
[----:B------:R-:W-:-:S04]  /*1190*/  IMAD.HI.U32 R10, R9, R12, RZ ;  /* 0x0000000c090a7227 */ /* 0x000fc800078e00ff */
[----:B------:R-:W-:-:S04]  /*11a0*/  IMAD.MOV R9, RZ, RZ, -R10 ;  /* 0x000000ffff097224 */ /* 0x000fc800078e0a0a */
[----:B------:R-:W-:-:S05]  /*11b0*/  IMAD R9, R8, R9, R12 ;  /* 0x0000000908097224 */ /* 0x000fca00078e020c */
[----:B------:R-:W-:-:S13]  /*11c0*/  ISETP.GE.U32.AND P0, PT, R9, R8, PT ;  /* 0x000000080900720c */ /* 0x000fda0003f06070 */
[----:B------:R-:W-:Y:S01]  /*11d0*/  @P0 IADD3 R9, PT, PT, -R8, R9, RZ ;  /* 0x0000000908090210 */ /* 0x000fe20007ffe1ff */
[----:B------:R-:W-:-:S03]  /*11e0*/  @P0 VIADD R10, R10, 0x1 ;  /* 0x000000010a0a0836 */ /* 0x000fc60000000000 */
[----:B------:R-:W-:-:S13]  /*11f0*/  ISETP.GE.U32.AND P1, PT, R9, R8, PT ;  /* 0x000000080900720c */ /* 0x000fda0003f26070 */
[----:B------:R-:W-:Y:S01]  /*1200*/  @P1 VIADD R10, R10, 0x1 ;  /* 0x000000010a0a1836 */ /* 0x000fe20000000000 */
[----:B------:R-:W-:Y:S01]  /*1210*/  @!P2 LOP3.LUT R10, RZ, R8, RZ, 0x33, !PT ;  /* 0x00000008ff0aa212 */ /* 0x000fe200078e33ff */
[----:B------:R-:W-:Y:S06]  /*1220*/  BRA `(.L_x_245) ;  /* 0x00000000000c7947 */ /* 0x000fec0003800000 */
.L_x_244:
[----:B------:R-:W-:Y:S01]  /*1230*/  IMAD.MOV.U32 R9, RZ, RZ, R12 ;  /* 0x000000ffff097224 */ /* 0x000fe200078e000c */
[----:B------:R-:W-:-:S07]  /*1240*/  MOV R14, 0x1260 ;  /* 0x00001260000e7802 */ /* 0x000fce0000000f00 */
[----:B------:R-:W-:Y:S05]  /*1250*/  CALL.REL.NOINC `($__internal_0_$__cuda_sm20_div_u64) ;  /* 0x0000000800ec7944 */ /* 0x000fea0003c00000 */
.L_x_245:
[----:B------:R-:W-:Y:S05]  /*1260*/  BSYNC.RECONVERGENT B1 ;  /* 0x0000000000017941 */ /* 0x000fea0003800200 */
.L_x_243:
[----:B------:R-:W-:Y:S01]  /*1270*/  IADD3 R7, P0, PT, R10, R7, RZ ;  /* 0x000000070a077210 */ /* 0x000fe20007f1e0ff */
[----:B------:R-:W1:Y:S01]  /*1280*/  LDC R12, c[0x0][0x3b0] ;  /* 0x0000ec00ff0c7b82 */ /* 0x000e620000000800 */
[----:B------:R-:W-:Y:S02]  /*1290*/  BSSY.RECONVERGENT B1, `(.L_x_246) ;  /* 0x0000031000017945 */ /* 0x000fe40003800200 */
[C---:B------:R-:W-:Y:S01]  /*12a0*/  LOP3.LUT R9, R7.reuse, 0x3, RZ, 0xc0, !PT ;  /* 0x0000000307097812 */ /* 0x040fe200078ec0ff */
[----:B------:R-:W-:Y:S01]  /*12b0*/  IMAD.X R10, RZ, RZ, R11, P0 ;  /* 0x000000ffff0a7224 */ /* 0x000fe200000e060b */
[----:B------:R-:W-:Y:S02]  /*12c0*/  ISETP.GE.U32.AND P0, PT, R7, 0x3, PT ;  /* 0x000000030700780c */ /* 0x000fe40003f06070 */
[----:B------:R-:W-:Y:S02]  /*12d0*/  ISETP.NE.U32.AND P1, PT, R9, 0x3, PT ;  /* 0x000000030900780c */ /* 0x000fe40003f25070 */
[----:B------:R-:W-:-:S02]  /*12e0*/  ISETP.GE.U32.AND.EX P0, PT, R10, RZ, PT, P0 ;  /* 0x000000ff0a00720c */ /* 0x000fc40003f06100 */
[----:B------:R-:W-:Y:S02]  /*12f0*/  ISETP.NE.AND.EX P1, PT, RZ, RZ, PT, P1 ;  /* 0x000000ffff00720c */ /* 0x000fe40003f25310 */
[----:B-1----:R-:W-:-:S11]  /*1300*/  SHF.R.S32.HI R14, RZ, 0x1f, R12 ;  /* 0x0000001fff0e7819 */ /* 0x002fd6000001140c */
[----:B------:R-:W-:Y:S05]  /*1310*/  @!P1 BRA `(.L_x_247) ;  /* 0x0000000000a09947 */ /* 0x000fea0003800000 */
[----:B------:R-:W1:Y:S01]  /*1320*/  S2UR UR7, SR_CgaCtaId ;  /* 0x00000000000779c3 */ /* 0x000e620000008800 */
[----:B------:R-:W2:Y:S01]  /*1330*/  LDCU.64 UR12, c[0x0][0x3a8] ;  /* 0x00007500ff0c77ac */ /* 0x000ea20008000a00 */
[----:B------:R-:W-:Y:S02]  /*1340*/  IMAD.SHL.U32 R13, R3, 0x8, RZ ;  /* 0x00000008030d7824 */ /* 0x000fe400078e00ff */
[----:B------:R-:W-:Y:S01]  /*1350*/  IMAD.U32 R10, RZ, RZ, UR20 ;  /* 0x00000014ff0a7e24 */ /* 0x000fe2000f8e00ff */
[----:B------:R-:W-:Y:S01]  /*1360*/  UMOV UR5, 0x400 ;  /* 0x0000040000057882 */ /* 0x000fe20000000000 */
[----:B------:R-:W-:Y:S01]  /*1370*/  IMAD.U32 R11, RZ, RZ, UR21 ;  /* 0x00000015ff0b7e24 */ /* 0x000fe2000f8e00ff */
[----:B------:R-:W-:Y:S01]  /*1380*/  UIADD3 UR5, UPT, UPT, UR5, 0x80, URZ ;  /* 0x0000008005057890 */ /* 0x000fe2000fffe0ff */
[----:B------:R-:W3:Y:S01]  /*1390*/  LDC R16, c[0x0][0x388] ;  /* 0x0000e200ff107b82 */ /* 0x000ee20000000800 */
[----:B------:R-:W-:Y:S01]  /*13a0*/  VIADD R9, R7, 0x1 ;  /* 0x0000000107097836 */ /* 0x000fe20000000000 */
[----:B------:R-:W-:Y:S01]  /*13b0*/  SHF.L.U64.HI R7, R3, 0x3, R6 ;  /* 0x0000000303077819 */ /* 0x000fe20000010206 */
[----:B------:R-:W-:Y:S01]  /*13c0*/  IMAD.U32 R11, RZ, RZ, UR6 ;  /* 0x00000006ff0b7e24 */ /* 0x000fe2000f8e00ff */
[----:B------:R-:W-:Y:S01]  /*13d0*/  LEA R13, P1, R10, R13, 0x3 ;  /* 0x0000000d0a0d7211 */ /* 0x000fe200078218ff */
[----:B------:R-:W-:Y:S01]  /*13e0*/  IMAD R17, R2, UR10, RZ ;  /* 0x0000000a02117c24 */ /* 0x000fe2000f8e02ff */
[----:B------:R-:W-:-:S02]  /*13f0*/  LOP3.LUT R9, R9, 0x3, RZ, 0xc0, !PT ;  /* 0x0000000309097812 */ /* 0x000fc400078ec0ff */
[----:B------:R-:W-:Y:S01]  /*1400*/  LEA.HI.X R11, R10, R7, R11, 0x3, P1 ;  /* 0x000000070a0b7211 */ /* 0x000fe200008f1c0b */
[----:B------:R-:W-:Y:S01]  /*1410*/  IMAD R18, R17, UR9, RZ ;  /* 0x0000000911127c24 */ /* 0x000fe2000f8e02ff */
[----:B------:R-:W-:Y:S02]  /*1420*/  IADD3 R9, P3, PT, RZ, -R9, RZ ;  /* 0x80000009ff097210 */ /* 0x000fe40007f7e0ff */
[----:B--2---:R-:W-:-:S03]  /*1430*/  IADD3 R15, P1, P2, R13, UR12, R12 ;  /* 0x0000000c0d0f7c10 */ /* 0x004fc6000fa3e00c */
[----:B------:R-:W-:Y:S01]  /*1440*/  IMAD.X R13, RZ, RZ, -0x1, P3 ;  /* 0xffffffffff0d7424 */ /* 0x000fe200018e06ff */
[----:B-1----:R-:W-:-:S06]  /*1450*/  ULEA UR5, UR7, UR5, 0x18 ;  /* 0x0000000507057291 */ /* 0x002fcc000f8ec0ff */
[----:B------:R-:W-:-:S05]  /*1460*/  IADD3 R7, PT, PT, R12, UR5, RZ ;  /* 0x000000050c077c10 */ /* 0x000fca000fffe0ff */
[----:B---3--:R-:W-:Y:S01]  /*1470*/  IMAD R10, R16, 0x400, R7 ;  /* 0x00000400100a7824 */ /* 0x008fe200078e0207 */
[----:B------:R-:W-:-:S03]  /*1480*/  IADD3.X R16, PT, PT, R11, UR13, R14, P1, P2 ;  /* 0x0000000d0b107c10 */ /* 0x000fc60008fe440e */
[----:B------:R-:W-:-:S07]  /*1490*/  IMAD R7, R3, 0x8, R10 ;  /* 0x0000000803077824 */ /* 0x000fce00078e020a */
.L_x_248:
        /* <DEDUP_REMOVED lines=11> */
[----:B------:R1:W-:Y:S01]  /*1550*/  LDGSTS.E.64 [R7+0x80], desc[UR22][R10.64] ;  /* 0x000800000a077fae */ /* 0x0003e2000b9a1416 */
[----:B------:R-:W-:Y:S02]  /*1560*/  LEA.HI.X R16, R8, R16, RZ, 0x3, P3 ;  /* 0x0000001008107211 */ /* 0x000fe400018f1cff */
[----:B------:R-:W-:Y:S01]  /*1570*/  ISETP.NE.AND.EX P1, PT, R13, RZ, PT, P1 ;  /* 0x000000ff0d00720c */ /* 0x000fe20003f25310 */
[----:B-1----:R-:W-:-:S12]  /*1580*/  IMAD R7, R18, 0x8, R7 ;  /* 0x0000000812077824 */ /* 0x002fd800078e0207 */
[----:B------:R-:W-:Y:S05]  /*1590*/  @P1 BRA `(.L_x_248) ;  /* 0xfffffffc00c01947 */ /* 0x000fea000383ffff */
.L_x_247:
[----:B------:R-:W-:Y:S05]  /*15a0*/  BSYNC.RECONVERGENT B1 ;  /* 0x0000000000017941 */ /* 0x000fea0003800200 */
.L_x_246:
[----:B------:R-:W-:Y:S05]  /*15b0*/  @!P0 BRA `(.L_x_242) ;  /* 0x0000000000f08947 */ /* 0x000fea0003800000 */
[----:B------:R-:W1:Y:S01]  /*15c0*/  S2UR UR7, SR_CgaCtaId ;  /* 0x00000000000779c3 */ /* 0x000e620000008800 */
[----:B------:R-:W2:Y:S01]  /*15d0*/  LDCU.64 UR12, c[0x0][0x3a8] ;  /* 0x00007500ff0c77ac */ /* 0x000ea20008000a00 */
[C---:B------:R-:W-:Y:S01]  /*15e0*/  IADD3 R16, P0, PT, R3.reuse, UR20, RZ ;  /* 0x0000001403107c10 */ /* 0x040fe2000ff1e0ff */
[C---:B------:R-:W-:Y:S01]  /*15f0*/  IMAD.SHL.U32 R9, R3.reuse, 0x8, RZ ;  /* 0x0000000803097824 */ /* 0x040fe200078e00ff */
[----:B------:R-:W-:Y:S01]  /*1600*/  MOV R11, UR21 ;  /* 0x00000015000b7c02 */ /* 0x000fe20008000f00 */
[----:B------:R-:W-:Y:S01]  /*1610*/  UMOV UR5, 0x400 ;  /* 0x0000040000057882 */ /* 0x000fe20000000000 */
[----:B------:R-:W-:Y:S01]  /*1620*/  IMAD.U32 R10, RZ, RZ, UR20 ;  /* 0x00000014ff0a7e24 */ /* 0x000fe2000f8e00ff */
[----:B------:R-:W-:Y:S01]  /*1630*/  UIADD3 UR5, UPT, UPT, UR5, 0x80, URZ ;  /* 0x0000008005057890 */ /* 0x000fe2000fffe0ff */
[----:B------:R-:W3:Y:S01]  /*1640*/  LDC R18, c[0x0][0x388] ;  /* 0x0000e200ff127b82 */ /* 0x000ee20000000800 */
[----:B------:R-:W-:Y:S01]  /*1650*/  IADD3.X R15, PT, PT, R6, UR6, RZ, P0, !PT ;  /* 0x00000006060f7c10 */ /* 0x000fe200087fe4ff */
[----:B------:R-:W-:Y:S01]  /*1660*/  IMAD.U32 R17, RZ, RZ, UR6 ;  /* 0x00000006ff117e24 */ /* 0x000fe2000f8e00ff */
[----:B------:R-:W-:Y:S01]  /*1670*/  SHF.L.U64.HI R13, R3, 0x3, R6 ;  /* 0x00000003030d7819 */ /* 0x000fe20000010206 */
[----:B------:R-:W-:Y:S01]  /*1680*/  IMAD R23, R2, UR10, RZ ;  /* 0x0000000a02177c24 */ /* 0x000fe2000f8e02ff */
[----:B------:R-:W-:-:S02]  /*1690*/  LEA R9, P2, R10, R9, 0x3 ;  /* 0x000000090a097211 */ /* 0x000fc400078418ff */
[----:B------:R-:W-:Y:S01]  /*16a0*/  SHF.L.U64.HI R15, R16, 0x3, R15 ;  /* 0x00000003100f7819 */ /* 0x000fe2000001020f */
[----:B------:R-:W-:Y:S01]  /*16b0*/  IMAD R23, R23, UR9, RZ ;  /* 0x0000000917177c24 */ /* 0x000fe2000f8e02ff */
[----:B------:R-:W-:Y:S02]  /*16c0*/  LEA.HI.X R13, R10, R13, R17, 0x3, P2 ;  /* 0x0000000d0a0d7211 */ /* 0x000fe400010f1c11 */
[----:B--2---:R-:W-:Y:S02]  /*16d0*/  IADD3 R7, P1, PT, R12, UR12, RZ ;  /* 0x0000000c0c077c10 */ /* 0x004fe4000ff3e0ff */
[----:B------:R-:W-:Y:S01]  /*16e0*/  LEA R10, P0, R8, R9, 0x3 ;  /* 0x00000009080a7211 */ /* 0x000fe200078018ff */
[----:B-1----:R-:W-:-:S03]  /*16f0*/  ULEA UR5, UR7, UR5, 0x18 ;  /* 0x0000000507057291 */ /* 0x002fc6000f8ec0ff */
[----:B------:R-:W-:-:S03]  /*1700*/  LEA.HI.X R24, R8, R13, RZ, 0x3, P0 ;  /* 0x0000000d08187211 */ /* 0x000fc600000f1cff */
[----:B------:R-:W-:Y:S01]  /*1710*/  VIADD R11, R12, UR5 ;  /* 0x000000050c0b7c36 */ /* 0x000fe20008000000 */
[----:B------:R-:W-:-:S03]  /*1720*/  UMOV UR5, URZ ;  /* 0x000000ff00057c82 */ /* 0x000fc60008000000 */
[----:B---3--:R-:W-:Y:S01]  /*1730*/  IMAD R18, R18, 0x400, R11 ;  /* 0x0000040012127824 */ /* 0x008fe200078e020b */
[----:B------:R-:W-:Y:S01]  /*1740*/  IADD3.X R11, PT, PT, R14, UR13, RZ, P1, !PT ;  /* 0x0000000d0e0b7c10 */ /* 0x000fe20008ffe4ff */
[----:B------:R-:W-:Y:S01]  /*1750*/  IMAD.SHL.U32 R14, R16, 0x8, RZ ;  /* 0x00000008100e7824 */ /* 0x000fe200078e00ff */
[C---:B------:R-:W-:Y:S01]  /*1760*/  LEA R12, P1, R8.reuse, R9, 0x4 ;  /* 0x00000009080c7211 */ /* 0x040fe200078220ff */
[----:B------:R-:W-:Y:S02]  /*1770*/  IMAD R2, R3, 0x8, R18 ;  /* 0x0000000803027824 */ /* 0x000fe400078e0212 */
[C---:B------:R-:W-:Y:S01]  /*1780*/  IMAD.WIDE.U32 R14, R8.reuse, 0x18, R14 ;  /* 0x00000018080e7825 */ /* 0x040fe200078e000e */
[----:B------:R-:W-:-:S03]  /*1790*/  LEA.HI.X R26, R8, R13, RZ, 0x4, P1 ;  /* 0x0000000d081a7211 */ /* 0x000fc600008f24ff */
[----:B------:R-:W-:Y:S02]  /*17a0*/  VIADD R28, R15, UR5 ;  /* 0x000000050f1c7c36 */ /* 0x000fe40008000000 */
[C-C-:B------:R-:W-:Y:S02]  /*17b0*/  IMAD R22, R23.reuse, 0x8, R2.reuse ;  /* 0x0000000817167824 */ /* 0x140fe400078e0202 */
[C-C-:B------:R-:W-:Y:S02]  /*17c0*/  IMAD R25, R23.reuse, 0x10, R2.reuse ;  /* 0x0000001017197824 */ /* 0x140fe400078e0202 */
[----:B------:R-:W-:-:S07]  /*17d0*/  IMAD R27, R23, 0x18, R2 ;  /* 0x00000018171b7824 */ /* 0x000fce00078e0202 */
.L_x_249:
[C---:B------:R-:W-:Y:S02]  /*17e0*/  IADD3 R16, P0, PT, R7.reuse, R9, RZ ;  /* 0x0000000907107210 */ /* 0x040fe40007f1e0ff */
[----:B------:R-:W-:-:S03]  /*17f0*/  IADD3 R20, P1, PT, R7, R10, RZ ;  /* 0x0000000a07147210 */ /* 0x000fc60007f3e0ff */
[C---:B------:R-:W-:Y:S02]  /*1800*/  IMAD.X R17, R11.reuse, 0x1, R13, P0 ;  /* 0x000000010b117824 */ /* 0x040fe400000e060d */
[----:B------:R-:W-:Y:S01]  /*1810*/  IMAD.X R21, R11, 0x1, R24, P1 ;  /* 0x000000010b157824 */ /* 0x000fe200008e0618 */
[----:B------:R-:W-:Y:S02]  /*1820*/  IADD3 R18, P1, PT, R7, R14, RZ ;  /* 0x0000000e07127210 */ /* 0x000fe40007f3e0ff */
[----:B------:R-:W-:Y:S01]  /*1830*/  @!PT LDS RZ, [RZ] ;  /* 0x00000000fffff984 */ /* 0x000fe20000000800 */
[----:B------:R-:W-:Y:S01]  /*1840*/  @!PT LDS RZ, [RZ] ;  /* 0x00000000fffff984 */ /* 0x000fe20000000800 */
[----:B------:R-:W-:Y:S01]  /*1850*/  @!PT LDS RZ, [RZ] ;  /* 0x00000000fffff984 */ /* 0x000fe20000000800 */
[----:B------:R1:W-:Y:S03]  /*1860*/  LDGSTS.E.64 [R2+0x80], desc[UR22][R16.64] ;  /* 0x0008000010027fae */ /* 0x0003e6000b9a1416 */
[----:B------:R-:W-:Y:S01]  /*1870*/  IMAD.X R19, R11, 0x1, R28, P1 ;  /* 0x000000010b137824 */ /* 0x000fe200008e061c */
[----:B------:R2:W-:Y:S01]  /*1880*/  LDGSTS.E.64 [R22+0x80], desc[UR22][R20.64] ;  /* 0x0008000014167fae */ /* 0x0005e2000b9a1416 */
[----:B-1----:R-:W-:Y:S01]  /*1890*/  IADD3 R16, P0, PT, R7, R12, RZ ;  /* 0x0000000c07107210 */ /* 0x002fe20007f1e0ff */
[----:B------:R-:W-:Y:S01]  /*18a0*/  IMAD R2, R23, 0x20, R2 ;  /* 0x0000002017027824 */ /* 0x000fe200078e0202 */
[----:B------:R-:W-:-:S02]  /*18b0*/  LEA R7, P1, R8, R7, 0x5 ;  /* 0x0000000708077211 */ /* 0x000fc400078228ff */
[----:B------:R-:W-:Y:S01]  /*18c0*/  IADD3.X R17, PT, PT, R11, R26, RZ, P0, !PT ;  /* 0x0000001a0b117210 */ /* 0x000fe200007fe4ff */
[----:B--2---:R-:W-:Y:S01]  /*18d0*/  IMAD R22, R23, 0x20, R22 ;  /* 0x0000002017167824 */ /* 0x004fe200078e0216 */
[C---:B------:R-:W-:Y:S02]  /*18e0*/  LEA R3, P0, R8.reuse, R3, 0x2 ;  /* 0x0000000308037211 */ /* 0x040fe400078010ff */
[C---:B------:R-:W-:Y:S01]  /*18f0*/  LEA.HI.X R11, R8.reuse, R11, RZ, 0x5, P1 ;  /* 0x0000000b080b7211 */ /* 0x040fe200008f2cff */
[----:B------:R1:W-:Y:S01]  /*1900*/  LDGSTS.E.64 [R25+0x80], desc[UR22][R16.64] ;  /* 0x0008000010197fae */ /* 0x0003e2000b9a1416 */
[----:B------:R-:W-:Y:S02]  /*1910*/  LEA.HI.X R6, R8, R6, RZ, 0x2, P0 ;  /* 0x0000000608067211 */ /* 0x000fe400000f14ff */
[----:B------:R-:W-:Y:S01]  /*1920*/  ISETP.GE.U32.AND P0, PT, R3, R4, PT ;  /* 0x000000040300720c */ /* 0x000fe20003f06070 */
[----:B------:R2:W-:Y:S03]  /*1930*/  LDGSTS.E.64 [R27+0x80], desc[UR22][R18.64] ;  /* 0x00080000121b7fae */ /* 0x0005e6000b9a1416 */
[----:B------:R-:W-:Y:S01]  /*1940*/  ISETP.GE.U32.AND.EX P0, PT, R6, R5, PT, P0 ;  /* 0x000000050600720c */ /* 0x000fe20003f06100 */
[----:B-1----:R-:W-:-:S02]  /*1950*/  IMAD R25, R23, 0x20, R25 ;  /* 0x0000002017197824 */ /* 0x002fc400078e0219 */
[----:B--2---:R-:W-:-:S10]  /*1960*/  IMAD R27, R23, 0x20, R27 ;  /* 0x00000020171b7824 */ /* 0x004fd400078e021b */
[----:B------:R-:W-:Y:S05]  /*1970*/  @!P0 BRA `(.L_x_249) ;  /* 0xfffffffc00988947 */ /* 0x000fea000383ffff */
.L_x_242:
[----:B------:R-:W-:Y:S05]  /*1980*/  BSYNC.RECONVERGENT B0 ;  /* 0x0000000000007941 */ /* 0x000fea0003800200 */
.L_x_241:
[----:B------:R-:W0:Y:S01]  /*1990*/  LDGDEPBAR ;  /* 0x00000000000079af */ /* 0x000e220000000000 */
[----:B------:R-:W-:-:S04]  /*19a0*/  DEPBAR.LE SB0, 0x0 ;  /* 0x000080000000791a */ /* 0x000fc80000000000 */
[----:B------:R-:W-:Y:S06]  /*19b0*/  BAR.SYNC.DEFER_BLOCKING 0x0 ;  /* 0x0000000000007b1d */ /* 0x000fec0000010000 */
.L_x_231:
[----:B------:R-:W-:-:S13]  /*19c0*/  ISETP.NE.AND P0, PT, R0, UR19, PT ;  /* 0x0000001300007c0c */ /* 0x000fda000bf05270 */
[----:B------:R-:W-:Y:S05]  /*19d0*/  @!P0 BRA `(.L_x_250) ;  /* 0x0000000000888947 */ /* 0x000fea0003800000 */
[----:B------:R-:W1:Y:S02]  /*19e0*/  LDC R8, c[0x0][0x388] ;  /* 0x0000e200ff087b82 */ /* 0x000e640000000800 */
[----:B-1----:R-:W-:-:S13]  /*19f0*/  ISETP.GE.AND P0, PT, R8, 0x1, PT ;  /* 0x000000010800780c */ /* 0x002fda0003f06270 */
[----:B------:R-:W-:Y:S05]  /*1a00*/  @!P0 EXIT ;  /* 0x000000000000894d */ /* 0x000fea0003800000 */
[----:B------:R-:W1:Y:S01]  /*1a10*/  S2R R5, SR_CgaCtaId ;  /* 0x0000000000057919 */ /* 0x000e620000008800 */
[----:B------:R-:W2:Y:S01]  /*1a20*/  LDC R3, c[0x0][0x3b0] ;  /* 0x0000ec00ff037b82 */ /* 0x000ea20000000800 */
[----:B------:R-:W3:Y:S01]  /*1a30*/  LDCU UR7, c[0x0][0x3a0] ;  /* 0x00007400ff0777ac */ /* 0x000ee20008000800 */
[----:B------:R-:W-:Y:S01]  /*1a40*/  MOV R2, 0x400 ;  /* 0x0000040000027802 */ /* 0x000fe20000000f00 */
[----:B------:R-:W3:Y:S01]  /*1a50*/  S2R R9, SR_TID.X ;  /* 0x0000000000097919 */ /* 0x000ee20000002100 */
[----:B------:R-:W4:Y:S03]  /*1a60*/  LDCU.64 UR4, c[0x0][0x390] ;  /* 0x00007200ff0477ac */ /* 0x000f260008000a00 */
[----:B------:R-:W-:Y:S01]  /*1a70*/  VIADD R4, R2, 0x80 ;  /* 0x0000008002047836 */ /* 0x000fe20000000000 */
[----:B----4-:R-:W-:Y:S01]  /*1a80*/  ULEA UR4, UP0, UR20, UR4, 0x3 ;  /* 0x0000000414047291 */ /* 0x010fe2000f8018ff */
[----:B--2---:R-:W-:-:S02]  /*1a90*/  IMAD R2, R8, 0x400, R3 ;  /* 0x0000040008027824 */ /* 0x004fc400078e0203 */
[----:B------:R-:W-:Y:S01]  /*1aa0*/  IMAD.MOV R8, RZ, RZ, -R8 ;  /* 0x000000ffff087224 */ /* 0x000fe200078e0a08 */
[----:B------:R-:W-:Y:S01]  /*1ab0*/  ULEA.HI.X UR5, UR20, UR5, UR6, 0x3, UP0 ;  /* 0x0000000514057291 */ /* 0x000fe200080f1c06 */
[----:B-1----:R-:W-:Y:S02]  /*1ac0*/  LEA R4, R5, R4, 0x18 ;  /* 0x0000000405047211 */ /* 0x002fe400078ec0ff */
[C---:B---3--:R-:W-:Y:S01]  /*1ad0*/  LEA R3, R9.reuse, UR7, 0x3 ;  /* 0x0000000709037c11 */ /* 0x048fe2000f8e18ff */
[----:B------:R-:W-:-:S04]  /*1ae0*/  IMAD R2, R9, 0x8, R2 ;  /* 0x0000000809027824 */ /* 0x000fc800078e0202 */
[----:B------:R-:W-:Y:S01]  /*1af0*/  IMAD.IADD R11, R4, 0x1, R3 ;  /* 0x00000001040b7824 */ /* 0x000fe200078e0203 */
[----:B------:R-:W-:-:S07]  /*1b00*/  IADD3 R10, PT, PT, R2, 0x80, R4 ;  /* 0x00000080020a7810 */ /* 0x000fce0007ffe004 */
.L_x_251:
[----:B------:R-:W-:Y:S01]  /*1b10*/  ISETP.GE.AND P0, PT, R9, R0, PT ;  /* 0x000000000900720c */ /* 0x000fe20003f06270 */
[----:B------:R-:W-:Y:S01]  /*1b20*/  IMAD.U32 R7, RZ, RZ, UR5 ;  /* 0x00000005ff077e24 */ /* 0x000fe2000f8e00ff */
[----:B------:R-:W-:Y:S01]  /*1b30*/  MOV R6, UR4 ;  /* 0x0000000400067c02 */ /* 0x000fe20008000f00 */
[----:B------:R-:W-:-:S10]  /*1b40*/  VIADD R8, R8, 0x1 ;  /* 0x0000000108087836 */ /* 0x000fd40000000000 */
[----:B------:R1:W-:Y:S04]  /*1b50*/  @!P0 LDS.64 R2, [R11] ;  /* 0x000000000b028984 */ /* 0x0003e80000000a00 */
[----:B------:R2:W3:Y:S01]  /*1b60*/  @!P0 LDS.64 R4, [R10] ;  /* 0x000000000a048984 */ /* 0x0004e20000000a00 */
[----:B-1----:R-:W-:Y:S02]  /*1b70*/  VIADD R11, R11, 0x400 ;  /* 0x000004000b0b7836 */ /* 0x002fe40000000000 */
[----:B--2---:R-:W-:Y:S01]  /*1b80*/  VIADD R10, R10, 0x400 ;  /* 0x000004000a0a7836 */ /* 0x004fe20000000000 */
[----:B---3--:R-:W-:Y:S01]  /*1b90*/  @!P0 DADD R2, R2, -R4 ;  /* 0x0000000002028229 */ /* 0x008fe20000000804 */
[----:B------:R-:W-:-:S04]  /*1ba0*/  @!P0 IMAD.WIDE R4, R9, 0x8, R6 ;  /* 0x0000000809048825 */ /* 0x000fc800078e0206 */
[----:B------:R-:W-:Y:S02]  /*1bb0*/  VIADD R9, R9, 0x80 ;  /* 0x0000008009097836 */ /* 0x000fe40000000000 */
[----:B------:R1:W-:Y:S01]  /*1bc0*/  @!P0 STG.E.64 desc[UR22][R4.64], R2 ;  /* 0x0000000204008986 */ /* 0x0003e2000c101b16 */
[----:B------:R-:W-:-:S13]  /*1bd0*/  ISETP.NE.AND P0, PT, R8, RZ, PT ;  /* 0x000000ff0800720c */ /* 0x000fda0003f05270 */
[----:B-1----:R-:W-:Y:S05]  /*1be0*/  @P0 BRA `(.L_x_251) ;  /* 0xfffffffc00c80947 */ /* 0x002fea000383ffff */
[----:B------:R-:W-:Y:S05]  /*1bf0*/  EXIT ;  /* 0x000000000000794d */ /* 0x000fea0003800000 */
.L_x_250:
        /* <DEDUP_REMOVED lines=19> */
.L_x_252:
[----:B-1----:R-:W-:Y:S01]  /*1d30*/  LDS.64 R2, [R10] ;  /* 0x000000000a027984 */ /* 0x002fe20000000a00 */
[----:B------:R-:W-:Y:S01]  /*1d40*/  VIADD R0, R0, 0x1 ;  /* 0x0000000100007836 */ /* 0x000fe20000000000 */
[----:B------:R-:W-:Y:S01]  /*1d50*/  MOV R6, UR4 ;  /* 0x0000000400067c02 */ /* 0x000fe20008000f00 */
[----:B------:R-:W-:Y:S01]  /*1d60*/  IMAD.U32 R7, RZ, RZ, UR5 ;  /* 0x00000005ff077e24 */ /* 0x000fe2000f8e00ff */
[----:B------:R-:W1:Y:S02]  /*1d70*/  LDS.64 R4, [R8] ;  /* 0x0000000008047984 */ /* 0x000e640000000a00 */
[----:B------:R-:W-:Y:S01]  /*1d80*/  ISETP.NE.AND P0, PT, R0, RZ, PT ;  /* 0x000000ff0000720c */ /* 0x000fe20003f05270 */
[----:B-1----:R-:W-:Y:S01]  /*1d90*/  DADD R4, R2, -R4 ;  /* 0x0000000002047229 */ /* 0x002fe20000000804 */
[----:B------:R-:W-:-:S06]  /*1da0*/  IMAD.WIDE R2, R9, 0x8, R6 ;  /* 0x0000000809027825 */ /* 0x000fcc00078e0206 */
[----:B------:R1:W-:Y:S05]  /*1db0*/  STG.E.64 desc[UR22][R2.64], R4 ;  /* 0x0000000402007986 */ /* 0x0003ea000c101b16 */
[----:B------:R-:W-:Y:S05]  /*1dc0*/  @!P0 EXIT ;  /* 0x000000000000894d */ /* 0x000fea0003800000 */
[----:B------:R-:W-:Y:S02]  /*1dd0*/  VIADD R8, R8, 0x400 ;  /* 0x0000040008087836 */ /* 0x000fe40000000000 */
[----:B------:R-:W-:Y:S02]  /*1de0*/  VIADD R10, R10, 0x400 ;  /* 0x000004000a0a7836 */ /* 0x000fe40000000000 */
[----:B------:R-:W-:Y:S01]  /*1df0*/  VIADD R9, R9, 0x80 ;  /* 0x0000008009097836 */ /* 0x000fe20000000000 */
[----:B------:R-:W-:Y:S06]  /*1e00*/  BRA `(.L_x_252) ;  /* 0xfffffffc00c87947 */ /* 0x000fec000383ffff */
        .weak           $__internal_0_$__cuda_sm20_div_u64
        .type           $__internal_0_$__cuda_sm20_div_u64,@function
        .size           $__internal_0_$__cuda_sm20_div_u64,(.L_x_286 - $__internal_0_$__cuda_sm20_div_u64)
$__internal_0_$__cuda_sm20_div_u64:
[----:B------:R-:W-:Y:S02]  /*1e10*/  IMAD.MOV.U32 R16, RZ, RZ, R8 ;  /* 0x000000ffff107224 */ /* 0x000fe400078e0008 */
[----:B------:R-:W-:-:S04]  /*1e20*/  IMAD.U32 R17, RZ, RZ, UR4 ;  /* 0x00000004ff117e24 */ /* 0x000fc8000f8e00ff */
[----:B------:R-:W1:Y:S08]  /*1e30*/  I2F.U64.RP R16, R16 ;  /* 0x0000001000107312 */ /* 0x000e700000309000 */
[----:B-1----:R-:W1:Y:S02]  /*1e40*/  MUFU.RCP R10, R16 ;  /* 0x00000010000a7308 */ /* 0x002e640000001000 */
[----:B-1----:R-:W-:-:S06]  /*1e50*/  VIADD R10, R10, 0x1ffffffe ;  /* 0x1ffffffe0a0a7836 */ /* 0x002fcc0000000000 */
[----:B------:R-:W1:Y:S02]  /*1e60*/  F2I.U64.TRUNC R10, R10 ;  /* 0x0000000a000a7311 */ /* 0x000e64000020d800 */
[----:B-1----:R-:W-:-:S04]  /*1e70*/  IMAD.WIDE.U32 R12, R10, R8, RZ ;  /* 0x000000080a0c7225 */ /* 0x002fc800078e00ff */
[----:B------:R-:W-:Y:S01]  /*1e80*/  IMAD R13, R10, UR4, R13 ;  /* 0x000000040a0d7c24 */ /* 0x000fe2000f8e020d */
[----:B------:R-:W-:-:S03]  /*1e90*/  IADD3 R19, P0, PT, RZ, -R12, RZ ;  /* 0x8000000cff137210 */ /* 0x000fc60007f1e0ff */
[----:B------:R-:W-:Y:S02]  /*1ea0*/  IMAD R13, R11, R8, R13 ;  /* 0x000000080b0d7224 */ /* 0x000fe400078e020d */
[----:B------:R-:W-:-:S04]  /*1eb0*/  IMAD.HI.U32 R12, R10, R19, RZ ;  /* 0x000000130a0c7227 */ /* 0x000fc800078e00ff */
[----:B------:R-:W-:Y:S02]  /*1ec0*/  IMAD.X R21, RZ, RZ, ~R13, P0 ;  /* 0x000000ffff157224 */ /* 0x000fe400000e0e0d */
[----:B------:R-:W-:Y:S02]  /*1ed0*/  IMAD.MOV.U32 R13, RZ, RZ, R10 ;  /* 0x000000ffff0d7224 */ /* 0x000fe400078e000a */
[-C--:B------:R-:W-:Y:S02]  /*1ee0*/  IMAD R17, R11, R21.reuse, RZ ;  /* 0x000000150b117224 */ /* 0x080fe400078e02ff */
[----:B------:R-:W-:-:S04]  /*1ef0*/  IMAD.WIDE.U32 R12, P0, R10, R21, R12 ;  /* 0x000000150a0c7225 */ /* 0x000fc8000780000c */
[----:B------:R-:W-:-:S04]  /*1f00*/  IMAD.HI.U32 R21, R11, R21, RZ ;  /* 0x000000150b157227 */ /* 0x000fc800078e00ff */
[----:B------:R-:W-:-:S05]  /*1f10*/  IMAD.HI.U32 R12, P1, R11, R19, R12 ;  /* 0x000000130b0c7227 */ /* 0x000fca000782000c */
[----:B------:R-:W-:Y:S02]  /*1f20*/  IADD3 R13, P2, PT, R17, R12, RZ ;  /* 0x0000000c110d7210 */ /* 0x000fe40007f5e0ff */
[----:B------:R-:W-:-:S03]  /*1f30*/  IADD3.X R12, PT, PT, R21, R11, RZ, P0, !PT ;  /* 0x0000000b150c7210 */ /* 0x000fc600007fe4ff */
[----:B------:R-:W-:Y:S01]  /*1f40*/  IMAD.WIDE.U32 R10, R13, R8, RZ ;  /* 0x000000080d0a7225 */ /* 0x000fe200078e00ff */
[----:B------:R-:W-:-:S03]  /*1f50*/  IADD3.X R17, PT, PT, RZ, RZ, R12, P2, P1 ;  /* 0x000000ffff117210 */ /* 0x000fc600017e240c */
[----:B------:R-:W-:Y:S01]  /*1f60*/  IMAD R11, R13, UR4, R11 ;  /* 0x000000040d0b7c24 */ /* 0x000fe2000f8e020b */
[----:B------:R-:W-:-:S03]  /*1f70*/  IADD3 R19, P0, PT, RZ, -R10, RZ ;  /* 0x8000000aff137210 */ /* 0x000fc60007f1e0ff */
[----:B------:R-:W-:Y:S02]  /*1f80*/  IMAD R11, R17, R8, R11 ;  /* 0x00000008110b7224 */ /* 0x000fe400078e020b */
[----:B------:R-:W-:-:S04]  /*1f90*/  IMAD.HI.U32 R12, R13, R19, RZ ;  /* 0x000000130d0c7227 */ /* 0x000fc800078e00ff */
[----:B------:R-:W-:-:S04]  /*1fa0*/  IMAD.X R10, RZ, RZ, ~R11, P0 ;  /* 0x000000ffff0a7224 */ /* 0x000fc800000e0e0b */
[----:B------:R-:W-:-:S04]  /*1fb0*/  IMAD.WIDE.U32 R12, P0, R13, R10, R12 ;  /* 0x0000000a0d0c7225 */ /* 0x000fc8000780000c */
[C---:B------:R-:W-:Y:S02]  /*1fc0*/  IMAD R11, R17.reuse, R10, RZ ;  /* 0x0000000a110b7224 */ /* 0x040fe400078e02ff */
[----:B------:R-:W-:-:S04]  /*1fd0*/  IMAD.HI.U32 R12, P1, R17, R19, R12 ;  /* 0x00000013110c7227 */ /* 0x000fc8000782000c */
[----:B------:R-:W-:Y:S01]  /*1fe0*/  IMAD.HI.U32 R10, R17, R10, RZ ;  /* 0x0000000a110a7227 */ /* 0x000fe200078e00ff */
[----:B------:R-:W-:-:S03]  /*1ff0*/  IADD3 R12, P2, PT, R11, R12, RZ ;  /* 0x0000000c0b0c7210 */ /* 0x000fc60007f5e0ff */
[----:B------:R-:W-:Y:S02]  /*2000*/  IMAD.X R17, R10, 0x1, R17, P0 ;  /* 0x000000010a117824 */ /* 0x000fe400000e0611 */
[----:B------:R-:W-:-:S03]  /*2010*/  IMAD.HI.U32 R10, R12, R9, RZ ;  /* 0x000000090c0a7227 */ /* 0x000fc600078e00ff */
[----:B------:R-:W-:Y:S01]  /*2020*/  IADD3.X R16, PT, PT, RZ, RZ, R17, P2, P1 ;  /* 0x000000ffff107210 */ /* 0x000fe200017e2411 */
[----:B------:R-:W-:Y:S02]  /*2030*/  IMAD.MOV.U32 R11, RZ, RZ, RZ ;  /* 0x000000ffff0b7224 */ /* 0x000fe400078e00ff */
[----:B------:R-:W-:-:S04]  /*2040*/  IMAD.WIDE.U32 R10, R12, R15, R10 ;  /* 0x0000000f0c0a7225 */ /* 0x000fc800078e000a */
[C---:B------:R-:W-:Y:S02]  /*2050*/  IMAD R13, R16.reuse, R15, RZ ;  /* 0x0000000f100d7224 */ /* 0x040fe400078e02ff */
[----:B------:R-:W-:-:S04]  /*2060*/  IMAD.HI.U32 R10, P0, R16, R9, R10 ;  /* 0x00000009100a7227 */ /* 0x000fc8000780000a */
[----:B------:R-:W-:Y:S01]  /*2070*/  IMAD.HI.U32 R12, R16, R15, RZ ;  /* 0x0000000f100c7227 */ /* 0x000fe200078e00ff */
[----:B------:R-:W-:-:S03]  /*2080*/  IADD3 R13, P1, PT, R13, R10, RZ ;  /* 0x0000000a0d0d7210 */ /* 0x000fc60007f3e0ff */
[----:B------:R-:W-:Y:S02]  /*2090*/  IMAD.X R12, RZ, RZ, R12, P0 ;  /* 0x000000ffff0c7224 */ /* 0x000fe400000e060c */
[----:B------:R-:W-:-:S04]  /*20a0*/  IMAD.WIDE.U32 R10, R13, R8, RZ ;  /* 0x000000080d0a7225 */ /* 0x000fc800078e00ff */
[----:B------:R-:W-:Y:S01]  /*20b0*/  IMAD.X R17, RZ, RZ, R12, P1 ;  /* 0x000000ffff117224 */ /* 0x000fe200008e060c */
[----:B------:R-:W-:Y:S01]  /*20c0*/  IADD3 R19, P1, PT, -R10, R9, RZ ;  /* 0x000000090a137210 */ /* 0x000fe20007f3e1ff */
[----:B------:R-:W-:-:S03]  /*20d0*/  IMAD R11, R13, UR4, R11 ;  /* 0x000000040d0b7c24 */ /* 0x000fc6000f8e020b */
[-C--:B------:R-:W-:Y:S01]  /*20e0*/  ISETP.GE.U32.AND P0, PT, R19, R8.reuse, PT ;  /* 0x000000081300720c */ /* 0x080fe20003f06070 */
[----:B------:R-:W-:-:S04]  /*20f0*/  IMAD R10, R17, R8, R11 ;  /* 0x00000008110a7224 */ /* 0x000fc800078e020b */
[----:B------:R-:W-:Y:S01]  /*2100*/  IMAD.X R16, R15, 0x1, ~R10, P1 ;  /* 0x000000010f107824 */ /* 0x000fe200008e0e0a */
[----:B------:R-:W-:Y:S01]  /*2110*/  IADD3 R10, P2, PT, R13, 0x1, RZ ;  /* 0x000000010d0a7810 */ /* 0x000fe20007f5e0ff */
[----:B------:R-:W-:Y:S01]  /*2120*/  IMAD.MOV.U32 R15, RZ, RZ, 0x0 ;  /* 0x00000000ff0f7424 */ /* 0x000fe200078e00ff */
[-C--:B------:R-:W-:Y:S02]  /*2130*/  IADD3 R9, P1, PT, -R8, R19.reuse, RZ ;  /* 0x0000001308097210 */ /* 0x080fe40007f3e1ff */
[C---:B------:R-:W-:Y:S01]  /*2140*/  ISETP.GE.U32.AND.EX P0, PT, R16.reuse, UR4, PT, P0 ;  /* 0x0000000410007c0c */ /* 0x040fe2000bf06100 */
[----:B------:R-:W-:Y:S01]  /*2150*/  IMAD.X R12, RZ, RZ, R17, P2 ;  /* 0x000000ffff0c7224 */ /* 0x000fe200010e0611 */
[----:B------:R-:W-:Y:S02]  /*2160*/  IADD3.X R11, PT, PT, R16, ~UR4, RZ, P1, !PT ;  /* 0x80000004100b7c10 */ /* 0x000fe40008ffe4ff */
[----:B------:R-:W-:Y:S02]  /*2170*/  SEL R9, R9, R19, P0 ;  /* 0x0000001309097207 */ /* 0x000fe40000000000 */
[----:B------:R-:W-:-:S02]  /*2180*/  SEL R13, R10, R13, P0 ;  /* 0x0000000d0a0d7207 */ /* 0x000fc40000000000 */
[----:B------:R-:W-:Y:S02]  /*2190*/  SEL R11, R11, R16, P0 ;  /* 0x000000100b0b7207 */ /* 0x000fe40000000000 */
[----:B------:R-:W-:Y:S02]  /*21a0*/  SEL R12, R12, R17, P0 ;  /* 0x000000110c0c7207 */ /* 0x000fe40000000000 */
[----:B------:R-:W-:Y:S02]  /*21b0*/  ISETP.GE.U32.AND P0, PT, R9, R8, PT ;  /* 0x000000080900720c */ /* 0x000fe40003f06070 */
[----:B------:R-:W-:Y:S02]  /*21c0*/  IADD3 R10, P2, PT, R13, 0x1, RZ ;  /* 0x000000010d0a7810 */ /* 0x000fe40007f5e0ff */
[----:B------:R-:W-:Y:S02]  /*21d0*/  ISETP.GE.U32.AND.EX P0, PT, R11, UR4, PT, P0 ;  /* 0x000000040b007c0c */ /* 0x000fe4000bf06100 */
[----:B------:R-:W-:Y:S01]  /*21e0*/  ISETP.NE.U32.AND P1, PT, R8, RZ, PT ;  /* 0x000000ff0800720c */ /* 0x000fe20003f25070 */
[----:B------:R-:W-:Y:S01]  /*21f0*/  IMAD.X R11, RZ, RZ, R12, P2 ;  /* 0x000000ffff0b7224 */ /* 0x000fe200010e060c */
[----:B------:R-:W-:-:S02]  /*2200*/  SEL R10, R10, R13, P0 ;  /* 0x0000000d0a0a7207 */ /* 0x000fc40000000000 */
[----:B------:R-:W-:Y:S02]  /*2210*/  ISETP.NE.AND.EX P1, PT, RZ, UR4, PT, P1 ;  /* 0x00000004ff007c0c */ /* 0x000fe4000bf25310 */
[----:B------:R-:W-:Y:S02]  /*2220*/  SEL R11, R11, R12, P0 ;  /* 0x0000000c0b0b7207 */ /* 0x000fe40000000000 */
[----:B------:R-:W-:Y:S02]  /*2230*/  SEL R10, R10, 0xffffffff, P1 ;  /* 0xffffffff0a0a7807 */ /* 0x000fe40000800000 */
[----:B------:R-:W-:Y:S01]  /*2240*/  SEL R11, R11, 0xffffffff, P1 ;  /* 0xffffffff0b0b7807 */ /* 0x000fe20000800000 */
[----:B------:R-:W-:Y:S06]  /*2250*/  RET.REL.NODEC R14 `(_ZN3cub18CUB_300001_SM_10006detail9transform16transform_kernelINS2_10policy_hubILb0EN4cuda3std3__45tupleIJN6thrust24THRUST_300001_SM_1000_NS6detail15normal_iteratorINSA_10device_ptrIdEEEESF_EEEE10policy1000ElNS7_5minusIdEESF_JPdSL_EEEvT0_iT1_T2_DpNS2_10kernel_argIT3_EE) ;  /* 0xffffffdc0e687950 */ /* 0x000fec0003c3ffff */
.L_x_253:
        /* <DEDUP_REMOVED lines=10> */
.L_x_286:


//--------------------- .text._ZN3cub18CUB_300001_SM_10006detail9transform16transform_kernelINS2_10policy_hubILb0EN4cuda3std3__45tupleIJN6thrust24THRUST_300001_SM_1000_NS6detail15normal_iteratorINSA_10device_ptrIdEEEESF_EEEE10policy1000EiNS7_5minusIdEESF_JPdSL_EEEvT0_iT1_T2_DpNS2_10kernel_argIT3_EE --------------------------
	.section	.text._ZN3cub18CUB_300001_SM_10006detail9transform16transform_kernelINS2_10policy_hubILb0EN4cuda3std3__45tupleIJN6thrust24THRUST_300001_SM_1000_NS6detail15normal_iteratorINSA_10device_ptrIdEEEESF_EEEE10policy1000EiNS7_5minusIdEESF_JPdSL_EEEvT0_iT1_T2_DpNS2_10kernel_argIT3_EE,"ax",@progbits
	.align	128
        .global         _ZN3cub18CUB_300001_SM_10006detail9transform16transform_kernelINS2_10policy_hubILb0EN4cuda3std3__45tupleIJN6thrust24THRUST_300001_SM_1000_NS6detail15normal_iteratorINSA_10device_ptrIdEEEESF_EEEE10policy1000EiNS7_5minusIdEESF_JPdSL_EEEvT0_iT1_T2_DpNS2_10kernel_argIT3_EE
        .type           _ZN3cub18CUB_300001_SM_10006detail9transform16transform_kernelINS2_10policy_hubILb0EN4cuda3std3__45tupleIJN6thrust24THRUST_300001_SM_1000_NS6detail15normal_iteratorINSA_10device_ptrIdEEEESF_EEEE10policy1000EiNS7_5minusIdEESF_JPdSL_EEEvT0_iT1_T2_DpNS2_10kernel_argIT3_EE,@function
        .size           _ZN3cub18CUB_300001_SM_10006detail9transform16transform_kernelINS2_10policy_hubILb0EN4cuda3std3__45tupleIJN6thrust24THRUST_300001_SM_1000_NS6detail15normal_iteratorINSA_10device_ptrIdEEEESF_EEEE10policy1000EiNS7_5minusIdEESF_JPdSL_EEEvT0_iT1_T2_DpNS2_10kernel_argIT3_EE,(.L_x_287 - _ZN3cub18CUB_300001_SM_10006detail9transform16transform_kernelINS2_10policy_hubILb0EN4cuda3std3__45tupleIJN6thrust24THRUST_300001_SM_1000_NS6detail15normal_iteratorINSA_10device_ptrIdEEEESF_EEEE10policy1000EiNS7_5minusIdEESF_JPdSL_EEEvT0_iT1_T2_DpNS2_10kernel_argIT3_EE)
        .other          _ZN3cub18CUB_300001_SM_10006detail9transform16transform_kernelINS2_10policy_hubILb0EN4cuda3std3__45tupleIJN6thrust24THRUST_300001_SM_1000_NS6detail15normal_iteratorINSA_10device_ptrIdEEEESF_EEEE10policy1000EiNS7_5minusIdEESF_JPdSL_EEEvT0_iT1_T2_DpNS2_10kernel_argIT3_EE,@"STO_CUDA_ENTRY STV_DEFAULT"
_ZN3cub18CUB_300001_SM_10006detail9transform16transform_kernelINS2_10policy_hubILb0EN4cuda3std3__45tupleIJN6thrust24THRUST_300001_SM_1000_NS6detail15normal_iteratorINSA_10device_ptrIdEEEESF_EEEE10policy1000EiNS7_5minusIdEESF_JPdSL_EEEvT0_iT1_T2_DpNS2_10kernel_argIT3_EE:
.text._ZN3cub18CUB_300001_SM_10006detail9transform16transform_kernelINS2_10policy_hubILb0EN4cuda3std3__45tupleIJN6thrust24THRUST_300001_SM_1000_NS6detail15normal_iteratorINSA_10device_ptrIdEEEESF_EEEE10policy1000EiNS7_5minusIdEESF_JPdSL_EEEvT0_iT1_T2_DpNS2_10kernel_argIT3_EE:
[----:B------:R-:W-:Y:S08]  /*0000*/  LDC R1, c[0x0][0x37c] ;  /* 0x0000df00ff017b82 */ /* 0x000ff00000000800 */
[----:B------:R-:W1:Y:S01]  /*0010*/  S2UR UR5, SR_CTAID.X ;  /* 0x00000000000579c3 */ /* 0x000e620000002500 */
[----:B------:R-:W2:Y:S01]  /*0020*/  LDCU UR7, c[0x0][0x370] ;  /* 0x00006e00ff0777ac */ /* 0x000ea20008000800 */
[----:B------:R-:W3:Y:S01]  /*0030*/  LDCU.64 UR16, c[0x0][0x380] ;  /* 0x00007000ff1077ac */ /* 0x000ee20008000a00 */
[----:B------:R-:W4:Y:S01]  /*0040*/  LDCU.64 UR20, c[0x0][0x358] ;  /* 0x00006b00ff1477ac */ /* 0x000f220008000a00 */
[----:B---3--:R-:W-:-:S02]  /*0050*/  USHF.L.U32 UR24, UR17, 0x7, URZ ;  /* 0x0000000711187899 */ /* 0x008fc400080006ff */
[----:B-1----:R-:W-:Y:S02]  /*0060*/  UIADD3 UR4, UPT, UPT, UR5, 0x2, URZ ;  /* 0x0000000205047890 */ /* 0x002fe4000fffe0ff */
[----:B------:R-:W-:Y:S02]  /*0070*/  UIMAD UR22, UR24, UR5, URZ ;  /* 0x00000005181672a4 */ /* 0x000fe4000f8e02ff */
[----:B--2---:R-:W-:Y:S02]  /*0080*/  UISETP.GE.U32.AND UP0, UPT, UR4, UR7, UPT ;  /* 0x000000070400728c */ /* 0x004fe4000bf06070 */
[----:B------:R-:W-:Y:S02]  /*0090*/  UIADD3 UR6, UPT, UPT, -UR22, UR16, URZ ;  /* 0x0000001016067290 */ /* 0x000fe4000fffe1ff */
[----:B------:R-:W-:Y:S02]  /*00a0*/  UISETP.EQ.OR UP0, UPT, UR5, URZ, UP0 ;  /* 0x000000ff0500728c */ /* 0x000fe40008702670 */
[----:B------:R-:W-:-:S04]  /*00b0*/  UISETP.LT.AND UP1, UPT, UR24, UR6, UPT ;  /* 0x000000061800728c */ /* 0x000fc8000bf21270 */
[----:B------:R-:W-:-:S03]  /*00c0*/  USEL UR23, UR24, UR6, UP1 ;  /* 0x0000000618177287 */ /* 0x000fc60008800000 */
[----:B----4-:R-:W-:Y:S09]  /*00d0*/  BRA.U UP0, `(.L_x_254) ;  /* 0x0000000100dc7547 */ /* 0x010ff2000b800000 */
        /* <DEDUP_REMOVED lines=20> */
[----:B------:R-:W-:Y:S02]  /*0220*/  ULOP3.LUT UR13, UR13, 0xfffffff0, URZ, 0xc0, !UPT ;  /* 0xfffffff00d0d7892 */ /* 0x000fe4000f8ec0ff */
[----:B------:R-:W-:Y:S02]  /*0230*/  ULOP3.LUT UR12, UR12, 0xfffffff0, URZ, 0xc0, !UPT ;  /* 0xfffffff00c0c7892 */ /* 0x000fe4000f8ec0ff */
[----:B------:R-:W-:Y:S02]  /*0240*/  ULEA UR14, UR16, UR14, 0x18 ;  /* 0x0000000e100e7291 */ /* 0x000fe4000f8ec0ff */
[----:B------:R-:W-:Y:S01]  /*0250*/  USHF.R.U32.HI UR7, URZ, 0x4, UR13 ;  /* 0x00000004ff077899 */ /* 0x000fe2000801160d */
        /* <DEDUP_REMOVED lines=8> */
[----:B------:R-:W-:-:S02]  /*02e0*/  UIADD3 UR13, UPT, UPT, UR13, UR12, URZ ;  /* 0x0000000c0d0d7290 */ /* 0x000fc4000fffe0ff */
[----:B------:R-:W-:Y:S02]  /*02f0*/  ULEA UR16, UR17, UR14, 0xa ;  /* 0x0000000e11107291 */ /* 0x000fe4000f8e50ff */
[----:B------:R-:W-:Y:S02]  /*0300*/  USHF.R.U32.HI UR12, URZ, 0x4, UR12 ;  /* 0x00000004ff0c7899 */ /* 0x000fe4000801160c */
[----:B----4-:R-:W-:Y:S01]  /*0310*/  UIMAD.WIDE UR4, UR22, 0x8, UR4 ;  /* 0x00000008160478a5 */ /* 0x010fe2000f8e0204 */
[----:B------:R-:W-:Y:S01]  /*0320*/  IMAD.U32 R0, RZ, RZ, UR13 ;  /* 0x0000000dff007e24 */ /* 0x000fe2000f8e00ff */
[----:B------:R-:W-:Y:S02]  /*0330*/  UPRMT UR7, UR7, 0x5410, URZ ;  /* 0x0000541007077896 */ /* 0x000fe400080000ff */
[----:B--2---:R-:W-:Y:S02]  /*0340*/  UIMAD.WIDE UR8, UR22, 0x8, UR8 ;  /* 0x00000008160878a5 */ /* 0x004fe4000f8e0208 */
[----:B------:R-:W-:-:S02]  /*0350*/  UIADD3 UR18, UPT, UPT, UR16, 0x80, URZ ;  /* 0x0000008010127890 */ /* 0x000fc4000fffe0ff */
[----:B------:R-:W-:Y:S01]  /*0360*/  UPRMT UR12, UR12, 0x5410, URZ ;  /* 0x000054100c0c7896 */ /* 0x000fe200080000ff */
[----:B------:R-:W-:Y:S02]  /*0370*/  UMOV UR19, UR15 ;  /* 0x0000000f00137c82 */ /* 0x000fe40008000000 */
[----:B---3--:R1:W-:Y:S06]  /*0380*/  UBLKCP.S.G [UR14], [UR4], UR7 ;  /* 0x0000000e040073ba */ /* 0x0083ec0008000207 */
[----:B------:R1:W-:Y:S01]  /*0390*/  UBLKCP.S.G [UR18], [UR8], UR12 ;  /* 0x00000012080073ba */ /* 0x0003e2000800020c */
[----:B------:R1:W-:Y:S01]  /*03a0*/  SYNCS.ARRIVE.TRANS64 RZ, [UR15], R0 ;  /* 0x00000000ffff79a7 */ /* 0x0003e2000800000f */
[----:B------:R-:W-:Y:S01]  /*03b0*/  NOP ;  /* 0x0000000000007918 */ /* 0x000fe20000000000 */
.L_x_256:
[----:B-1----:R-:W-:Y:S05]  /*03c0*/  BSYNC.RECONVERGENT B0 ;  /* 0x0000000000007941 */ /* 0x002fea0003800200 */
.L_x_255:
[----:B------:R-:W1:Y:S08]  /*03d0*/  S2UR UR5, SR_CgaCtaId ;  /* 0x00000000000579c3 */ /* 0x000e700000008800 */
[----:B------:R-:W-:Y:S01]  /*03e0*/  BAR.SYNC.DEFER_BLOCKING 0x0 ;  /* 0x0000000000007b1d */ /* 0x000fe20000010000 */
[----:B------:R-:W-:-:S05]  /*03f0*/  SHF.L.U32 R0, RZ, 0x1f, RZ ;  /* 0x0000001fff007819 */ /* 0x000fca00000006ff */
[----:B------:R-:W-:Y:S02]  /*0400*/  UMOV UR4, 0x400 ;  /* 0x0000040000047882 */ /* 0x000fe40000000000 */
[----:B-1----:R-:W-:-:S12]  /*0410*/  ULEA UR4, UR5, UR4, 0x18 ;  /* 0x0000000405047291 */ /* 0x002fd8000f8ec0ff */
.L_x_257:
[----:B------:R-:W1:Y:S02]  /*0420*/  SYNCS.PHASECHK.TRANS64.TRYWAIT P0, [UR4], R0 ;  /* 0x00000000ff0075a7 */ /* 0x000e640008001104 */
[----:B-1----:R-:W-:Y:S05]  /*0430*/  @!P0 BRA `(.L_x_257) ;  /* 0xfffffffc00f88947 */ /* 0x002fea000383ffff */
[----:B------:R-:W-:Y:S05]  /*0440*/  BRA `(.L_x_258) ;  /* 0x00000014004c7947 */ /* 0x000fea0003800000 */
.L_x_254:
[----:B------:R-:W1:Y:S01]  /*0450*/  S2R R2, SR_TID.Y ;  /* 0x0000000000027919 */ /* 0x000e620000002200 */
[----:B------:R-:W2:Y:S01]  /*0460*/  LDCU UR10, c[0x0][0x360] ;  /* 0x00006c00ff0a77ac */ /* 0x000ea20008000800 */
[----:B------:R-:W-:Y:S01]  /*0470*/  BSSY.RECONVERGENT B0, `(.L_x_259) ;  /* 0x00000af000007945 */ /* 0x000fe20003800200 */
[----:B------:R-:W1:Y:S01]  /*0480*/  S2R R3, SR_TID.Z ;  /* 0x0000000000037919 */ /* 0x000e620000002300 */
[----:B------:R-:W2:Y:S01]  /*0490*/  LDCU UR11, c[0x0][0x364] ;  /* 0x00006c80ff0b77ac */ /* 0x000ea20008000800 */
[----:B------:R-:W3:Y:S01]  /*04a0*/  LDC R0, c[0x0][0x368] ;  /* 0x0000da00ff007b82 */ /* 0x000ee20000000800 */
[----:B------:R-:W4:Y:S01]  /*04b0*/  S2R R5, SR_TID.X ;  /* 0x0000000000057919 */ /* 0x000f220000002100 */
[----:B------:R-:W-:Y:S02]  /*04c0*/  USHF.L.U32 UR4, UR23, 0x3, URZ ;  /* 0x0000000317047899 */ /* 0x000fe400080006ff */
[----:B------:R-:W-:Y:S02]  /*04d0*/  USHF.R.S32.HI UR12, URZ, 0x1f, UR22 ;  /* 0x0000001fff0c7899 */ /* 0x000fe40008011416 */
[----:B------:R-:W-:-:S04]  /*04e0*/  USHF.R.S32.HI UR5, URZ, 0x1f, UR4 ;  /* 0x0000001fff057899 */ /* 0x000fc80008011404 */
[----:B------:R-:W-:Y:S02]  /*04f0*/  USHF.R.U32.HI UR13, URZ, 0x3, UR5 ;  /* 0x00000003ff0d7899 */ /* 0x000fe40008011605 */
[----:B------:R-:W-:Y:S02]  /*0500*/  USHF.R.U64 UR7, UR4, 0x3, UR5 ;  /* 0x0000000304077899 */ /* 0x000fe40008001205 */
[----:B--2---:R-:W-:Y:S02]  /*0510*/  UIMAD UR4, UR10, UR11, URZ ;  /* 0x0000000b0a0472a4 */ /* 0x004fe4000f8e02ff */
[----:B-1----:R-:W-:Y:S02]  /*0520*/  IMAD R2, R3, UR11, R2 ;  /* 0x0000000b03027c24 */ /* 0x002fe4000f8e0202 */
[----:B------:R-:W-:Y:S02]  /*0530*/  IMAD.U32 R3, RZ, RZ, UR13 ;  /* 0x0000000dff037e24 */ /* 0x000fe4000f8e00ff */
[----:B----4-:R-:W-:-:S02]  /*0540*/  IMAD R2, R2, UR10, R5 ;  /* 0x0000000a02027c24 */ /* 0x010fc4000f8e0205 */
[----:B---3--:R-:W-:Y:S01]  /*0550*/  IMAD R5, R0, UR4, RZ ;  /* 0x0000000400057c24 */ /* 0x008fe2000f8e02ff */
[----:B------:R-:W-:Y:S02]  /*0560*/  UMOV UR4, URZ ;  /* 0x000000ff00047c82 */ /* 0x000fe40008000000 */
[----:B------:R-:W-:-:S04]  /*0570*/  ISETP.LT.U32.AND P0, PT, R2, UR7, PT ;  /* 0x0000000702007c0c */ /* 0x000fc8000bf01070 */
[----:B------:R-:W-:Y:S01]  /*0580*/  ISETP.GT.U32.AND.EX P0, PT, R3, RZ, PT, P0 ;  /* 0x000000ff0300720c */ /* 0x000fe20003f04100 */
[----:B------:R-:W-:-:S12]  /*0590*/  IMAD.MOV.U32 R3, RZ, RZ, RZ ;  /* 0x000000ffff037224 */ /* 0x000fd800078e00ff */
[----:B------:R-:W-:Y:S05]  /*05a0*/  @!P0 BRA `(.L_x_260) ;  /* 0x00000008006c8947 */ /* 0x000fea0003800000 */
[----:B------:R-:W-:Y:S01]  /*05b0*/  IMAD.IADD R7, R5, 0x1, R2 ;  /* 0x0000000105077824 */ /* 0x000fe200078e0202 */
[----:B------:R-:W-:Y:S01]  /*05c0*/  MOV R6, UR7 ;  /* 0x0000000700067c02 */ /* 0x000fe20008000f00 */
[----:B------:R-:W-:Y:S01]  /*05d0*/  IMAD.U32 R4, RZ, RZ, UR13 ;  /* 0x0000000dff047e24 */ /* 0x000fe2000f8e00ff */
[----:B------:R-:W-:Y:S01]  /*05e0*/  BSSY.RECONVERGENT B1, `(.L_x_261) ;  /* 0x0000029000017945 */ /* 0x000fe20003800200 */
[----:B------:R-:W-:Y:S01]  /*05f0*/  IMAD.U32 R8, RZ, RZ, UR13 ;  /* 0x0000000dff087e24 */ /* 0x000fe2000f8e00ff */
[C---:B------:R-:W-:Y:S01]  /*0600*/  ISETP.LT.U32.AND P2, PT, R7.reuse, UR7, PT ;  /* 0x0000000707007c0c */ /* 0x040fe2000bf41070 */
[----:B------:R-:W-:Y:S01]  /*0610*/  IMAD.MOV.U32 R9, RZ, RZ, -0x1 ;  /* 0xffffffffff097424 */ /* 0x000fe200078e00ff */
[----:B------:R-:W-:Y:S02]  /*0620*/  ISETP.LT.U32.AND P1, PT, R7, UR7, PT ;  /* 0x0000000707007c0c */ /* 0x000fe4000bf21070 */
[----:B------:R-:W-:Y:S02]  /*0630*/  ISETP.GT.U32.AND.EX P2, PT, R4, RZ, PT, P2 ;  /* 0x000000ff0400720c */ /* 0x000fe40003f44120 */
[----:B------:R-:W-:Y:S01]  /*0640*/  ISETP.GT.U32.AND.EX P1, PT, R8, RZ, PT, P1 ;  /* 0x000000ff0800720c */ /* 0x000fe20003f24110 */
[----:B------:R-:W-:Y:S01]  /*0650*/  IMAD.U32 R8, RZ, RZ, UR13 ;  /* 0x0000000dff087e24 */ /* 0x000fe2000f8e00ff */
[----:B------:R-:W-:-:S02]  /*0660*/  SEL R6, R6, R7, P2 ;  /* 0x0000000706067207 */ /* 0x000fc40001000000 */
[----:B------:R-:W-:Y:S02]  /*0670*/  SEL R4, RZ, 0x1, !P1 ;  /* 0x00000001ff047807 */ /* 0x000fe40004800000 */
        /* <DEDUP_REMOVED lines=23> */
[----:B------:R-:W-:-:S05]  /*07f0*/  @!P3 LOP3.LUT R7, RZ, R5, RZ, 0x33, !PT ;  /* 0x00000005ff07b212 */ /* 0x000fca00078e33ff */
[----:B------:R-:W-:Y:S01]  /*0800*/  IMAD.MOV.U32 R8, RZ, RZ, R7 ;  /* 0x000000ffff087224 */ /* 0x000fe200078e0007 */
[----:B------:R-:W-:Y:S06]  /*0810*/  BRA `(.L_x_263) ;  /* 0x0000000000147947 */ /* 0x000fec0003800000 */
.L_x_262:
[----:B------:R-:W-:Y:S01]  /*0820*/  IMAD.MOV.U32 R9, RZ, RZ, R12 ;  /* 0x000000ffff097224 */ /* 0x000fe200078e000c */
[----:B------:R-:W-:-:S07]  /*0830*/  MOV R8, 0x850 ;  /* 0x0000085000087802 */ /* 0x000fce0000000f00 */
[----:B------:R-:W-:Y:S05]  /*0840*/  CALL.REL.NOINC `($__internal_1_$__cuda_sm20_div_u64) ;  /* 0x0000001400587944 */ /* 0x000fea0003c00000 */
[----:B------:R-:W-:Y:S01]  /*0850*/  IMAD.MOV.U32 R8, RZ, RZ, R6 ;  /* 0x000000ffff087224 */ /* 0x000fe200078e0006 */
[----:B------:R-:W-:-:S07]  /*0860*/  MOV R9, R7 ;  /* 0x0000000700097202 */ /* 0x000fce0000000f00 */
.L_x_263:
[----:B------:R-:W-:Y:S05]  /*0870*/  BSYNC.RECONVERGENT B1 ;  /* 0x0000000000017941 */ /* 0x000fea0003800200 */
.L_x_261:
[----:B------:R-:W-:Y:S01]  /*0880*/  IADD3 R4, P1, PT, R8, R4, RZ ;  /* 0x0000000408047210 */ /* 0x000fe20007f3e0ff */
[----:B------:R-:W1:Y:S01]  /*0890*/  LDC R6, c[0x0][0x3a0] ;  /* 0x0000e800ff067b82 */ /* 0x000e620000000800 */
[----:B------:R-:W-:Y:S01]  /*08a0*/  BSSY.RECONVERGENT B1, `(.L_x_264) ;  /* 0x0000030000017945 */ /* 0x000fe20003800200 */
[----:B------:R-:W-:Y:S01]  /*08b0*/  IMAD.MOV.U32 R28, RZ, RZ, R2 ;  /* 0x000000ffff1c7224 */ /* 0x000fe200078e0002 */
[C---:B------:R-:W-:Y:S01]  /*08c0*/  LOP3.LUT R7, R4.reuse, 0x3, RZ, 0xc0, !PT ;  /* 0x0000000304077812 */ /* 0x040fe200078ec0ff */
[----:B------:R-:W-:Y:S01]  /*08d0*/  IMAD.X R8, RZ, RZ, R9, P1 ;  /* 0x000000ffff087224 */ /* 0x000fe200008e0609 */
[----:B------:R-:W-:Y:S01]  /*08e0*/  ISETP.GE.U32.AND P1, PT, R4, 0x3, PT ;  /* 0x000000030400780c */ /* 0x000fe20003f26070 */
[----:B------:R-:W-:Y:S01]  /*08f0*/  IMAD.MOV.U32 R29, RZ, RZ, R3 ;  /* 0x000000ffff1d7224 */ /* 0x000fe200078e0003 */
[----:B------:R-:W-:Y:S02]  /*0900*/  ISETP.NE.U32.AND P2, PT, R7, 0x3, PT ;  /* 0x000000030700780c */ /* 0x000fe40003f45070 */
[----:B------:R-:W-:-:S02]  /*0910*/  ISETP.GE.U32.AND.EX P1, PT, R8, RZ, PT, P1 ;  /* 0x000000ff0800720c */ /* 0x000fc40003f26110 */
[----:B------:R-:W-:Y:S02]  /*0920*/  ISETP.NE.AND.EX P2, PT, RZ, RZ, PT, P2 ;  /* 0x000000ffff00720c */ /* 0x000fe40003f45320 */
[----:B-1----:R-:W-:-:S11]  /*0930*/  SHF.R.S32.HI R10, RZ, 0x1f, R6 ;  /* 0x0000001fff0a7819 */ /* 0x002fd60000011406 */
[----:B------:R-:W-:Y:S05]  /*0940*/  @!P2 BRA `(.L_x_265) ;  /* 0x000000000094a947 */ /* 0x000fea0003800000 */
[----:B------:R-:W1:Y:S01]  /*0950*/  S2UR UR8, SR_CgaCtaId ;  /* 0x00000000000879c3 */ /* 0x000e620000008800 */
[----:B------:R-:W2:Y:S01]  /*0960*/  LDCU.64 UR14, c[0x0][0x398] ;  /* 0x00007300ff0e77ac */ /* 0x000ea20008000a00 */
[----:B------:R-:W-:Y:S01]  /*0970*/  VIADD R11, R4, 0x1 ;  /* 0x00000001040b7836 */ /* 0x000fe20000000000 */
[----:B------:R-:W-:Y:S01]  /*0980*/  MOV R29, R3 ;  /* 0x00000003001d7202 */ /* 0x000fe20000000f00 */
[----:B------:R-:W-:Y:S01]  /*0990*/  IMAD R4, R0, UR11, RZ ;  /* 0x0000000b00047c24 */ /* 0x000fe2000f8e02ff */
[----:B------:R-:W-:Y:S01]  /*09a0*/  USHF.L.U32 UR5, UR22, 0x3, URZ ;  /* 0x0000000316057899 */ /* 0x000fe200080006ff */
[----:B------:R-:W-:Y:S01]  /*09b0*/  IMAD.MOV.U32 R28, RZ, RZ, R2 ;  /* 0x000000ffff1c7224 */ /* 0x000fe200078e0002 */
[----:B------:R-:W-:Y:S01]  /*09c0*/  USHF.L.U64.HI UR9, UR22, 0x3, UR12 ;  /* 0x0000000316097899 */ /* 0x000fe2000801020c */
[----:B------:R-:W-:Y:S01]  /*09d0*/  LOP3.LUT R11, R11, 0x3, RZ, 0xc0, !PT ;  /* 0x000000030b0b7812 */ /* 0x000fe200078ec0ff */
[----:B------:R-:W-:Y:S02]  /*09e0*/  IMAD R4, R4, UR10, RZ ;  /* 0x0000000a04047c24 */ /* 0x000fe4000f8e02ff */
[----:B------:R-:W-:Y:S01]  /*09f0*/  LEA R7, P2, R2, UR5, 0x3 ;  /* 0x0000000502077c11 */ /* 0x000fe2000f8418ff */
[----:B------:R-:W-:-:S02]  /*0a00*/  UMOV UR5, 0x400 ;  /* 0x0000040000057882 */ /* 0x000fc40000000000 */
[----:B------:R-:W-:Y:S01]  /*0a10*/  UIADD3 UR5, UPT, UPT, UR5, 0x80, URZ ;  /* 0x0000008005057890 */ /* 0x000fe2000fffe0ff */
[----:B------:R-:W-:Y:S02]  /*0a20*/  LEA.HI.X R15, R2, UR9, R3, 0x3, P2 ;  /* 0x00000009020f7c11 */ /* 0x000fe400090f1c03 */
[----:B------:R-:W-:Y:S02]  /*0a30*/  IADD3 R11, P2, PT, RZ, -R11, RZ ;  /* 0x8000000bff0b7210 */ /* 0x000fe40007f5e0ff */
[----:B--2---:R-:W-:-:S03]  /*0a40*/  IADD3 R14, P3, P4, R7, UR14, R6 ;  /* 0x0000000e070e7c10 */ /* 0x004fc6000fc7e006 */
[----:B------:R-:W-:Y:S01]  /*0a50*/  IMAD.X R12, RZ, RZ, -0x1, P2 ;  /* 0xffffffffff0c7424 */ /* 0x000fe200010e06ff */
[----:B------:R-:W-:Y:S01]  /*0a60*/  IADD3.X R15, PT, PT, R15, UR15, R10, P3, P4 ;  /* 0x0000000f0f0f7c10 */ /* 0x000fe20009fe840a */
[----:B-1----:R-:W-:-:S06]  /*0a70*/  ULEA UR5, UR8, UR5, 0x18 ;  /* 0x0000000508057291 */ /* 0x002fcc000f8ec0ff */
[----:B------:R-:W-:-:S04]  /*0a80*/  VIADD R7, R6, UR5 ;  /* 0x0000000506077c36 */ /* 0x000fc80008000000 */
[----:B------:R-:W-:-:S07]  /*0a90*/  IMAD R7, R2, 0x8, R7 ;  /* 0x0000000802077824 */ /* 0x000fce00078e0207 */
.L_x_266:
[----:B------:R-:W-:Y:S01]  /*0aa0*/  IADD3 R11, P2, PT, R11, 0x1, RZ ;  /* 0x000000010b0b7810 */ /* 0x000fe20007f5e0ff */
[----:B------:R-:W-:Y:S01]  /*0ab0*/  IMAD.MOV.U32 R8, RZ, RZ, R14 ;  /* 0x000000ffff087224 */ /* 0x000fe200078e000e */
[C---:B------:R-:W-:Y:S01]  /*0ac0*/  IADD3 R28, P3, PT, R5.reuse, R28, RZ ;  /* 0x0000001c051c7210 */ /* 0x040fe20007f7e0ff */
[----:B------:R-:W-:Y:S01]  /*0ad0*/  IMAD.MOV.U32 R9, RZ, RZ, R15 ;  /* 0x000000ffff097224 */ /* 0x000fe200078e000f */
[----:B------:R-:W-:Y:S01]  /*0ae0*/  LEA R14, P4, R5, R14, 0x3 ;  /* 0x0000000e050e7211 */ /* 0x000fe200078818ff */
        /* <DEDUP_REMOVED lines=8> */
[----:B------:R-:W-:-:S02]  /*0b70*/  ISETP.NE.AND.EX P2, PT, R12, RZ, PT, P2 ;  /* 0x000000ff0c00720c */ /* 0x000fc40003f45320 */
[----:B-1----:R-:W-:-:S11]  /*0b80*/  LEA R7, R4, R7, 0x3 ;  /* 0x0000000704077211 */ /* 0x002fd600078e18ff */
[----:B------:R-:W-:Y:S05]  /*0b90*/  @P2 BRA `(.L_x_266) ;  /* 0xfffffffc00c02947 */ /* 0x000fea000383ffff */
.L_x_265:
[----:B------:R-:W-:Y:S05]  /*0ba0*/  BSYNC.RECONVERGENT B1 ;  /* 0x0000000000017941 */ /* 0x000fea0003800200 */
.L_x_264:
[----:B------:R-:W-:Y:S05]  /*0bb0*/  @!P1 BRA `(.L_x_260) ;  /* 0x0000000000e89947 */ /* 0x000fea0003800000 */
[----:B------:R-:W1:Y:S01]  /*0bc0*/  S2UR UR9, SR_CgaCtaId ;  /* 0x00000000000979c3 */ /* 0x000e620000008800 */
[----:B------:R-:W2:Y:S01]  /*0bd0*/  LDCU.64 UR16, c[0x0][0x398] ;  /* 0x00007300ff1077ac */ /* 0x000ea20008000a00 */
[----:B------:R-:W-:Y:S01]  /*0be0*/  IADD3 R4, P1, PT, R28, UR22, RZ ;  /* 0x000000161c047c10 */ /* 0x000fe2000ff3e0ff */
[----:B------:R-:W-:Y:S01]  /*0bf0*/  IMAD R9, R0, UR11, RZ ;  /* 0x0000000b00097c24 */ /* 0x000fe2000f8e02ff */
[----:B------:R-:W-:Y:S01]  /*0c00*/  UMOV UR8, 0x400 ;  /* 0x0000040000087882 */ /* 0x000fe20000000000 */
[----:B------:R-:W-:Y:S01]  /*0c10*/  USHF.L.U32 UR15, UR22, 0x3, URZ ;  /* 0x00000003160f7899 */ /* 0x000fe200080006ff */
[----:B------:R-:W-:Y:S01]  /*0c20*/  IADD3.X R13, PT, PT, R29, UR12, RZ, P1, !PT ;  /* 0x0000000c1d0d7c10 */ /* 0x000fe20008ffe4ff */
[----:B------:R-:W-:Y:S01]  /*0c30*/  UIADD3 UR8, UPT, UPT, UR8, 0x80, URZ ;  /* 0x0000008008087890 */ /* 0x000fe2000fffe0ff */
[C---:B------:R-:W-:Y:S01]  /*0c40*/  IMAD.SHL.U32 R12, R4.reuse, 0x8, RZ ;  /* 0x00000008040c7824 */ /* 0x040fe200078e00ff */
[----:B------:R-:W-:Y:S01]  /*0c50*/  USHF.L.U64.HI UR14, UR22, 0x3, UR12 ;  /* 0x00000003160e7899 */ /* 0x000fe2000801020c */
[----:B------:R-:W-:Y:S01]  /*0c60*/  SHF.L.U64.HI R13, R4, 0x3, R13 ;  /* 0x00000003040d7819 */ /* 0x000fe2000001020d */
[----:B------:R-:W-:Y:S01]  /*0c70*/  IMAD R9, R9, UR10, RZ ;  /* 0x0000000a09097c24 */ /* 0x000fe2000f8e02ff */
[----:B------:R-:W-:Y:S01]  /*0c80*/  UMOV UR5, URZ ;  /* 0x000000ff00057c82 */ /* 0x000fe20008000000 */
[----:B------:R-:W-:Y:S01]  /*0c90*/  IMAD.WIDE.U32 R12, R5, 0x18, R12 ;  /* 0x00000018050c7825 */ /* 0x000fe200078e000c */
[----:B--2---:R-:W-:-:S03]  /*0ca0*/  IADD3 R25, P2, PT, R6, UR16, RZ ;  /* 0x0000001006197c10 */ /* 0x004fc6000ff5e0ff */
[----:B------:R-:W-:Y:S01]  /*0cb0*/  VIADD R26, R13, UR5 ;  /* 0x000000050d1a7c36 */ /* 0x000fe20008000000 */
[----:B------:R-:W-:Y:S01]  /*0cc0*/  IADD3.X R7, PT, PT, R10, UR17, RZ, P2, !PT ;  /* 0x000000110a077c10 */ /* 0x000fe200097fe4ff */
[----:B-1----:R-:W-:Y:S01]  /*0cd0*/  ULEA UR8, UR9, UR8, 0x18 ;  /* 0x0000000809087291 */ /* 0x002fe2000f8ec0ff */
[----:B------:R-:W-:-:S04]  /*0ce0*/  LEA R10, P1, R28, UR15, 0x3 ;  /* 0x0000000f1c0a7c11 */ /* 0x000fc8000f8218ff */
[----:B------:R-:W-:Y:S01]  /*0cf0*/  LEA.HI.X R11, R28, UR14, R29, 0x3, P1 ;  /* 0x0000000e1c0b7c11 */ /* 0x000fe200088f1c1d */
[----:B------:R-:W-:Y:S01]  /*0d00*/  VIADD R15, R6, UR8 ;  /* 0x00000008060f7c36 */ /* 0x000fe20008000000 */
[----:B------:R-:W-:-:S03]  /*0d10*/  LEA R20, P1, R5, R10, 0x4 ;  /* 0x0000000a05147211 */ /* 0x000fc600078220ff */
[----:B------:R-:W-:Y:S01]  /*0d20*/  IMAD R8, R28, 0x8, R15 ;  /* 0x000000081c087824 */ /* 0x000fe200078e020f */
[C---:B------:R-:W-:Y:S01]  /*0d30*/  LEA.HI.X R24, R5.reuse, R11, RZ, 0x4, P1 ;  /* 0x0000000b05187211 */ /* 0x040fe200008f24ff */
[----:B------:R-:W-:-:S04]  /*0d40*/  IMAD.WIDE.U32 R14, R5, 0x8, R10 ;  /* 0x00000008050e7825 */ /* 0x000fc800078e000a */
[C-C-:B------:R-:W-:Y:S02]  /*0d50*/  IMAD R21, R9.reuse, 0x8, R8.reuse ;  /* 0x0000000809157824 */ /* 0x140fe400078e0208 */
[C-C-:B------:R-:W-:Y:S02]  /*0d60*/  IMAD R6, R9.reuse, 0x10, R8.reuse ;  /* 0x0000001009067824 */ /* 0x140fe400078e0208 */
[----:B------:R-:W-:-:S07]  /*0d70*/  IMAD R4, R9, 0x18, R8 ;  /* 0x0000001809047824 */ /* 0x000fce00078e0208 */
.L_x_267:
[----:B------:R-:W-:Y:S02]  /*0d80*/  IADD3 R16, P1, PT, R25, R10, RZ ;  /* 0x0000000a19107210 */ /* 0x000fe40007f3e0ff */
[----:B------:R-:W-:Y:S02]  /*0d90*/  IADD3 R22, P2, PT, R14, R25, RZ ;  /* 0x000000190e167210 */ /* 0x000fe40007f5e0ff */
[----:B------:R-:W-:-:S03]  /*0da0*/  IADD3.X R17, PT, PT, R7, R11, RZ, P1, !PT ;  /* 0x0000000b07117210 */ /* 0x000fc60000ffe4ff */
[----:B------:R-:W-:Y:S01]  /*0db0*/  IMAD.X R23, R15, 0x1, R7, P2 ;  /* 0x000000010f177824 */ /* 0x000fe200010e0607 */
[----:B------:R-:W-:Y:S01]  /*0dc0*/  IADD3 R18, P2, PT, R25, R12, RZ ;  /* 0x0000000c19127210 */ /* 0x000fe20007f5e0ff */
[----:B------:R-:W-:Y:S01]  /*0dd0*/  @!PT LDS RZ, [RZ] ;  /* 0x00000000fffff984 */ /* 0x000fe20000000800 */
[----:B------:R-:W-:Y:S01]  /*0de0*/  @!PT LDS RZ, [RZ] ;  /* 0x00000000fffff984 */ /* 0x000fe20000000800 */
[----:B------:R-:W-:Y:S01]  /*0df0*/  @!PT LDS RZ, [RZ] ;  /* 0x00000000fffff984 */ /* 0x000fe20000000800 */
[----:B------:R1:W-:Y:S04]  /*0e00*/  LDGSTS.E.64 [R8], desc[UR20][R16.64] ;  /* 0x0000000010087fae */ /* 0x0003e8000b9a1414 */
[----:B------:R-:W-:Y:S01]  /*0e10*/  IMAD.X R19, R7, 0x1, R26, P2 ;  /* 0x0000000107137824 */ /* 0x000fe200010e061a */
[----:B------:R2:W-:Y:S01]  /*0e20*/  LDGSTS.E.64 [R21], desc[UR20][R22.64] ;  /* 0x0000000016157fae */ /* 0x0005e2000b9a1414 */
[----:B-1----:R-:W-:Y:S01]  /*0e30*/  IADD3 R16, P1, PT, R25, R20, RZ ;  /* 0x0000001419107210 */ /* 0x002fe20007f3e0ff */
[----:B------:R-:W-:-:S04]  /*0e40*/  IMAD R8, R9, 0x20, R8 ;  /* 0x0000002009087824 */ /* 0x000fc800078e0208 */
[----:B------:R-:W-:Y:S02]  /*0e50*/  IMAD.X R17, R7, 0x1, R24, P1 ;  /* 0x0000000107117824 */ /* 0x000fe400008e0618 */
[----:B--2---:R-:W-:-:S03]  /*0e60*/  IMAD R21, R9, 0x20, R21 ;  /* 0x0000002009157824 */ /* 0x004fc600078e0215 */
[----:B------:R1:W-:Y:S04]  /*0e70*/  LDGSTS.E.64 [R6], desc[UR20][R16.64] ;  /* 0x0000000010067fae */ /* 0x0003e8000b9a1414 */
[----:B------:R2:W-:Y:S01]  /*0e80*/  LDGSTS.E.64 [R4], desc[UR20][R18.64] ;  /* 0x0000000012047fae */ /* 0x0005e2000b9a1414 */
[----:B-1----:R-:W-:Y:S02]  /*0e90*/  IMAD.MOV.U32 R16, RZ, RZ, R25 ;  /* 0x000000ffff107224 */ /* 0x002fe400078e0019 */
[----:B------:R-:W-:Y:S02]  /*0ea0*/  IMAD.MOV.U32 R17, RZ, RZ, R7 ;  /* 0x000000ffff117224 */ /* 0x000fe400078e0007 */
[----:B--2---:R-:W-:-:S04]  /*0eb0*/  IMAD.WIDE.U32 R18, R5, 0x4, R28 ;  /* 0x0000000405127825 */ /* 0x004fc800078e001c */
[----:B------:R-:W-:Y:S01]  /*0ec0*/  IMAD.WIDE.U32 R16, R5, 0x20, R16 ;  /* 0x0000002005107825 */ /* 0x000fe200078e0010 */
[----:B------:R-:W-:Y:S02]  /*0ed0*/  ISETP.GE.U32.AND P1, PT, R18, UR7, PT ;  /* 0x0000000712007c0c */ /* 0x000fe4000bf26070 */
[----:B------:R-:W-:Y:S01]  /*0ee0*/  MOV R29, R19 ;  /* 0x00000013001d7202 */ /* 0x000fe20000000f00 */
[----:B------:R-:W-:Y:S01]  /*0ef0*/  IMAD.MOV.U32 R28, RZ, RZ, R18 ;  /* 0x000000ffff1c7224 */ /* 0x000fe200078e0012 */
[----:B------:R-:W-:Y:S01]  /*0f00*/  ISETP.GE.U32.AND.EX P1, PT, R19, UR13, PT, P1 ;  /* 0x0000000d13007c0c */ /* 0x000fe2000bf26110 */
[----:B------:R-:W-:Y:S02]  /*0f10*/  IMAD.MOV.U32 R25, RZ, RZ, R16 ;  /* 0x000000ffff197224 */ /* 0x000fe400078e0010 */
[----:B------:R-:W-:Y:S02]  /*0f20*/  IMAD.MOV.U32 R7, RZ, RZ, R17 ;  /* 0x000000ffff077224 */ /* 0x000fe400078e0011 */
[----:B------:R-:W-:-:S02]  /*0f30*/  IMAD R6, R9, 0x20, R6 ;  /* 0x0000002009067824 */ /* 0x000fc400078e0206 */
[----:B------:R-:W-:-:S06]  /*0f40*/  IMAD R4, R9, 0x20, R4 ;  /* 0x0000002009047824 */ /* 0x000fcc00078e0204 */
[----:B------:R-:W-:Y:S05]  /*0f50*/  @!P1 BRA `(.L_x_267) ;  /* 0xfffffffc00889947 */ /* 0x000fea000383ffff */
.L_x_260:
[----:B------:R-:W-:Y:S05]  /*0f60*/  BSYNC.RECONVERGENT B0 ;  /* 0x0000000000007941 */ /* 0x000fea0003800200 */
.L_x_259:
[----:B------:R-:W0:Y:S01]  /*0f70*/  LDGDEPBAR ;  /* 0x00000000000079af */ /* 0x000e220000000000 */
[----:B------:R-:W-:Y:S04]  /*0f80*/  BSSY.RECONVERGENT B0, `(.L_x_268) ;  /* 0x000009c000007945 */ /* 0x000fe80003800200 */
[----:B------:R-:W-:Y:S05]  /*0f90*/  @!P0 BRA `(.L_x_269) ;  /* 0x0000000800688947 */ /* 0x000fea0003800000 */
[----:B------:R-:W-:Y:S01]  /*0fa0*/  IADD3 R9, PT, PT, R5, R2, RZ ;  /* 0x0000000205097210 */ /* 0x000fe20007ffe0ff */
[----:B------:R-:W-:Y:S01]  /*0fb0*/  IMAD.U32 R4, RZ, RZ, UR13 ;  /* 0x0000000dff047e24 */ /* 0x000fe2000f8e00ff */
[----:B------:R-:W-:Y:S01]  /*0fc0*/  BSSY.RECONVERGENT B1, `(.L_x_270) ;  /* 0x0000028000017945 */ /* 0x000fe20003800200 */
[----:B------:R-:W-:Y:S01]  /*0fd0*/  IMAD.U32 R7, RZ, RZ, UR13 ;  /* 0x0000000dff077e24 */ /* 0x000fe2000f8e00ff */
[C---:B------:R-:W-:Y:S01]  /*0fe0*/  ISETP.LT.U32.AND P0, PT, R9.reuse, UR7, PT ;  /* 0x0000000709007c0c */ /* 0x040fe2000bf01070 */
[----:B------:R-:W-:Y:S01]  /*0ff0*/  IMAD.U32 R6, RZ, RZ, UR7 ;  /* 0x00000007ff067e24 */ /* 0x000fe2000f8e00ff */
[----:B------:R-:W-:Y:S01]  /*1000*/  ISETP.LT.U32.AND P1, PT, R9, UR7, PT ;  /* 0x0000000709007c0c */ /* 0x000fe2000bf21070 */
[----:B------:R-:W-:Y:S01]  /*1010*/  IMAD.U32 R10, RZ, RZ, UR13 ;  /* 0x0000000dff0a7e24 */ /* 0x000fe2000f8e00ff */
[----:B------:R-:W-:Y:S02]  /*1020*/  ISETP.GT.U32.AND.EX P0, PT, R4, RZ, PT, P0 ;  /* 0x000000ff0400720c */ /* 0x000fe40003f04100 */
[----:B------:R-:W-:Y:S01]  /*1030*/  ISETP.GT.U32.AND.EX P1, PT, R7, RZ, PT, P1 ;  /* 0x000000ff0700720c */ /* 0x000fe20003f24110 */
[----:B------:R-:W-:Y:S01]  /*1040*/  IMAD.MOV.U32 R7, RZ, RZ, -0x1 ;  /* 0xffffffffff077424 */ /* 0x000fe200078e00ff */
        /* <DEDUP_REMOVED lines=12> */
[----:B-1----:R-:W-:-:S06]  /*1110*/  IADD3 R7, PT, PT, R10, 0xffffffe, RZ ;  /* 0x0ffffffe0a077810 */ /* 0x002fcc0007ffe0ff */
[----:B------:R-:W1:Y:S02]  /*1120*/  F2I.FTZ.U32.TRUNC.NTZ R7, R7 ;  /* 0x0000000700077305 */ /* 0x000e64000021f000 */
[----:B-1----:R-:W-:-:S04]  /*1130*/  IMAD R11, R11, R7, RZ ;  /* 0x000000070b0b7224 */ /* 0x002fc800078e02ff */
[----:B------:R-:W-:-:S06]  /*1140*/  IMAD.HI.U32 R6, R7, R11, R6 ;  /* 0x0000000b07067227 */ /* 0x000fcc00078e0006 */
[----:B------:R-:W-:-:S04]  /*1150*/  IMAD.HI.U32 R8, R6, R9, RZ ;  /* 0x0000000906087227 */ /* 0x000fc800078e00ff */
[----:B------:R-:W-:-:S04]  /*1160*/  IMAD.MOV R6, RZ, RZ, -R8 ;  /* 0x000000ffff067224 */ /* 0x000fc800078e0a08 */
[----:B------:R-:W-:Y:S02]  /*1170*/  IMAD R6, R5, R6, R9 ;  /* 0x0000000605067224 */ /* 0x000fe400078e0209 */
[----:B------:R-:W-:-:S03]  /*1180*/  IMAD.MOV.U32 R9, RZ, RZ, RZ ;  /* 0x000000ffff097224 */ /* 0x000fc600078e00ff */
[----:B------:R-:W-:-:S13]  /*1190*/  ISETP.GE.U32.AND P0, PT, R6, R5, PT ;  /* 0x000000050600720c */ /* 0x000fda0003f06070 */
[----:B------:R-:W-:Y:S02]  /*11a0*/  @P0 IMAD.IADD R6, R6, 0x1, -R5 ;  /* 0x0000000106060824 */ /* 0x000fe400078e0a05 */
[----:B------:R-:W-:-:S03]  /*11b0*/  @P0 VIADD R8, R8, 0x1 ;  /* 0x0000000108080836 */ /* 0x000fc60000000000 */
[----:B------:R-:W-:-:S13]  /*11c0*/  ISETP.GE.U32.AND P1, PT, R6, R5, PT ;  /* 0x000000050600720c */ /* 0x000fda0003f26070 */
[----:B------:R-:W-:Y:S02]  /*11d0*/  @P1 IADD3 R8, PT, PT, R8, 0x1, RZ ;  /* 0x0000000108081810 */ /* 0x000fe40007ffe0ff */
[----:B------:R-:W-:Y:S01]  /*11e0*/  @!P2 LOP3.LUT R8, RZ, R5, RZ, 0x33, !PT ;  /* 0x00000005ff08a212 */ /* 0x000fe200078e33ff */
[----:B------:R-:W-:Y:S06]  /*11f0*/  BRA `(.L_x_272) ;  /* 0x0000000000107947 */ /* 0x000fec0003800000 */
.L_x_271:
[----:B------:R-:W-:-:S07]  /*1200*/  MOV R8, 0x1220 ;  /* 0x0000122000087802 */ /* 0x000fce0000000f00 */
[----:B------:R-:W-:Y:S05]  /*1210*/  CALL.REL.NOINC `($__internal_1_$__cuda_sm20_div_u64) ;  /* 0x0000000800e47944 */ /* 0x000fea0003c00000 */
[----:B------:R-:W-:Y:S02]  /*1220*/  IMAD.MOV.U32 R8, RZ, RZ, R6 ;  /* 0x000000ffff087224 */ /* 0x000fe400078e0006 */
[----:B------:R-:W-:-:S07]  /*1230*/  IMAD.MOV.U32 R9, RZ, RZ, R7 ;  /* 0x000000ffff097224 */ /* 0x000fce00078e0007 */
.L_x_272:
[----:B------:R-:W-:Y:S05]  /*1240*/  BSYNC.RECONVERGENT B1 ;  /* 0x0000000000017941 */ /* 0x000fea0003800200 */
.L_x_270:
[----:B------:R-:W-:Y:S01]  /*1250*/  IADD3 R4, P0, PT, R8, R4, RZ ;  /* 0x0000000408047210 */ /* 0x000fe20007f1e0ff */
[----:B------:R-:W1:Y:S01]  /*1260*/  LDC R6, c[0x0][0x3b0] ;  /* 0x0000ec00ff067b82 */ /* 0x000e620000000800 */
[----:B------:R-:W-:Y:S02]  /*1270*/  BSSY.RECONVERGENT B1, `(.L_x_273) ;  /* 0x0000031000017945 */ /* 0x000fe40003800200 */
[C---:B------:R-:W-:Y:S01]  /*1280*/  LOP3.LUT R7, R4.reuse, 0x3, RZ, 0xc0, !PT ;  /* 0x0000000304077812 */ /* 0x040fe200078ec0ff */
[----:B------:R-:W-:Y:S01]  /*1290*/  IMAD.X R8, RZ, RZ, R9, P0 ;  /* 0x000000ffff087224 */ /* 0x000fe200000e0609 */
[----:B------:R-:W-:Y:S02]  /*12a0*/  ISETP.GE.U32.AND P0, PT, R4, 0x3, PT ;  /* 0x000000030400780c */ /* 0x000fe40003f06070 */
[----:B------:R-:W-:Y:S02]  /*12b0*/  ISETP.NE.U32.AND P1, PT, R7, 0x3, PT ;  /* 0x000000030700780c */ /* 0x000fe40003f25070 */
[----:B------:R-:W-:Y:S01]  /*12c0*/  ISETP.GE.U32.AND.EX P0, PT, R8, RZ, PT, P0 ;  /* 0x000000ff0800720c */ /* 0x000fe20003f06100 */
[----:B------:R-:W-:Y:S01]  /*12d0*/  IMAD.U32 R8, RZ, RZ, UR22 ;  /* 0x00000016ff087e24 */ /* 0x000fe2000f8e00ff */
[----:B------:R-:W-:-:S04]  /*12e0*/  ISETP.NE.AND.EX P1, PT, RZ, RZ, PT, P1 ;  /* 0x000000ffff00720c */ /* 0x000fc80003f25310 */
[----:B------:R-:W-:Y:S02]  /*12f0*/  SHF.R.S32.HI R8, RZ, 0x1f, R8 ;  /* 0x0000001fff087819 */ /* 0x000fe40000011408 */
[----:B-1----:R-:W-:-:S07]  /*1300*/  SHF.R.S32.HI R18, RZ, 0x1f, R6 ;  /* 0x0000001fff127819 */ /* 0x002fce0000011406 */
[----:B------:R-:W-:Y:S05]  /*1310*/  @!P1 BRA `(.L_x_274) ;  /* 0x0000000000989947 */ /* 0x000fea0003800000 */
[----:B------:R-:W1:Y:S01]  /*1320*/  S2UR UR8, SR_CgaCtaId ;  /* 0x00000000000879c3 */ /* 0x000e620000008800 */
[----:B------:R-:W2:Y:S01]  /*1330*/  LDCU.64 UR14, c[0x0][0x3a8] ;  /* 0x00007500ff0e77ac */ /* 0x000ea20008000a00 */
[----:B------:R-:W-:Y:S01]  /*1340*/  MOV R7, UR22 ;  /* 0x0000001600077c02 */ /* 0x000fe20008000f00 */
[----:B------:R-:W-:Y:S01]  /*1350*/  VIADD R9, R4, 0x1 ;  /* 0x0000000104097836 */ /* 0x000fe20000000000 */
[----:B------:R-:W-:Y:S01]  /*1360*/  UMOV UR5, 0x400 ;  /* 0x0000040000057882 */ /* 0x000fe20000000000 */
[----:B------:R-:W-:Y:S01]  /*1370*/  USHF.L.U32 UR9, UR22, 0x3, URZ ;  /* 0x0000000316097899 */ /* 0x000fe200080006ff */
[----:B------:R-:W-:Y:S02]  /*1380*/  SHF.L.U64.HI R4, R7, 0x3, R8 ;  /* 0x0000000307047819 */ /* 0x000fe40000010208 */
[----:B------:R-:W3:Y:S01]  /*1390*/  LDC R11, c[0x0][0x384] ;  /* 0x0000e100ff0b7b82 */ /* 0x000ee20000000800 */
[----:B------:R-:W-:Y:S01]  /*13a0*/  UIADD3 UR5, UPT, UPT, UR5, 0x80, URZ ;  /* 0x0000008005057890 */ /* 0x000fe2000fffe0ff */
[----:B------:R-:W-:Y:S01]  /*13b0*/  LOP3.LUT R9, R9, 0x3, RZ, 0xc0, !PT ;  /* 0x0000000309097812 */ /* 0x000fe200078ec0ff */
[----:B------:R-:W-:Y:S01]  /*13c0*/  IMAD R10, R0, UR11, RZ ;  /* 0x0000000b000a7c24 */ /* 0x000fe2000f8e02ff */
[----:B------:R-:W-:-:S02]  /*13d0*/  LEA R7, P1, R2, UR9, 0x3 ;  /* 0x0000000902077c11 */ /* 0x000fc4000f8218ff */
[----:B------:R-:W-:Y:S01]  /*13e0*/  IADD3 R9, P3, PT, RZ, -R9, RZ ;  /* 0x80000009ff097210 */ /* 0x000fe20007f7e0ff */
[----:B------:R-:W-:Y:S01]  /*13f0*/  IMAD R14, R10, UR10, RZ ;  /* 0x0000000a0a0e7c24 */ /* 0x000fe2000f8e02ff */
[----:B------:R-:W-:Y:S02]  /*1400*/  LEA.HI.X R13, R2, R4, R3, 0x3, P1 ;  /* 0x00000004020d7211 */ /* 0x000fe400008f1c03 */
[----:B--2---:R-:W-:-:S04]  /*1410*/  IADD3 R12, P1, P2, R7, UR14, R6 ;  /* 0x0000000e070c7c10 */ /* 0x004fc8000fa3e006 */
[----:B------:R-:W-:Y:S01]  /*1420*/  IADD3.X R13, PT, PT, R13, UR15, R18, P1, P2 ;  /* 0x0000000f0d0d7c10 */ /* 0x000fe20008fe4412 */
[----:B-1----:R-:W-:-:S06]  /*1430*/  ULEA UR5, UR8, UR5, 0x18 ;  /* 0x0000000508057291 */ /* 0x002fcc000f8ec0ff */
[----:B------:R-:W-:-:S04]  /*1440*/  VIADD R4, R6, UR5 ;  /* 0x0000000506047c36 */ /* 0x000fc80008000000 */
[----:B---3--:R-:W-:Y:S02]  /*1450*/  IMAD R7, R11, 0x400, R4 ;  /* 0x000004000b077824 */ /* 0x008fe400078e0204 */
[----:B------:R-:W-:Y:S02]  /*1460*/  IMAD.X R4, RZ, RZ, -0x1, P3 ;  /* 0xffffffffff047424 */ /* 0x000fe400018e06ff */
[----:B------:R-:W-:-:S07]  /*1470*/  IMAD R7, R2, 0x8, R7 ;  /* 0x0000000802077824 */ /* 0x000fce00078e0207 */
.L_x_275:
[----:B------:R-:W-:Y:S01]  /*1480*/  IADD3 R9, P1, PT, R9, 0x1, RZ ;  /* 0x0000000109097810 */ /* 0x000fe20007f3e0ff */
[----:B------:R-:W-:Y:S01]  /*1490*/  IMAD.MOV.U32 R11, RZ, RZ, R13 ;  /* 0x000000ffff0b7224 */ /* 0x000fe200078e000d */
[----:B------:R-:W-:Y:S02]  /*14a0*/  MOV R10, R12 ;  /* 0x0000000c000a7202 */ /* 0x000fe40000000f00 */
[----:B------:R-:W-:Y:S01]  /*14b0*/  IADD3 R2, P2, PT, R5, R2, RZ ;  /* 0x0000000205027210 */ /* 0x000fe20007f5e0ff */
[----:B------:R-:W-:Y:S01]  /*14c0*/  IMAD.X R4, RZ, RZ, R4, P1 ;  /* 0x000000ffff047224 */ /* 0x000fe200008e0604 */
[----:B------:R-:W-:Y:S01]  /*14d0*/  ISETP.NE.U32.AND P1, PT, R9, RZ, PT ;  /* 0x000000ff0900720c */ /* 0x000fe20003f25070 */
[----:B------:R-:W-:Y:S01]  /*14e0*/  @!PT LDS RZ, [RZ] ;  /* 0x00000000fffff984 */ /* 0x000fe20000000800 */
[----:B------:R-:W-:Y:S01]  /*14f0*/  @!PT LDS RZ, [RZ] ;  /* 0x00000000fffff984 */ /* 0x000fe20000000800 */
[----:B------:R-:W-:Y:S01]  /*1500*/  @!PT LDS RZ, [RZ] ;  /* 0x00000000fffff984 */ /* 0x000fe20000000800 */
[----:B------:R1:W-:Y:S01]  /*1510*/  LDGSTS.E.64 [R7+0x80], desc[UR20][R10.64] ;  /* 0x000800000a077fae */ /* 0x0003e2000b9a1414 */
[----:B------:R-:W-:Y:S01]  /*1520*/  LEA R12, P3, R5, R12, 0x3 ;  /* 0x0000000c050c7211 */ /* 0x000fe200078618ff */
[----:B------:R-:W-:Y:S01]  /*1530*/  IMAD.X R3, RZ, RZ, R3, P2 ;  /* 0x000000ffff037224 */ /* 0x000fe200010e0603 */
[----:B------:R-:W-:-:S02]  /*1540*/  ISETP.NE.AND.EX P1, PT, R4, RZ, PT, P1 ;  /* 0x000000ff0400720c */ /* 0x000fc40003f25310 */
[----:B------:R-:W-:Y:S01]  /*1550*/  LEA.HI.X R13, R5, R13, RZ, 0x3, P3 ;  /* 0x0000000d050d7211 */ /* 0x000fe200018f1cff */
[----:B-1----:R-:W-:-:S10]  /*1560*/  IMAD R7, R14, 0x8, R7 ;  /* 0x000000080e077824 */ /* 0x002fd400078e0207 */
[----:B------:R-:W-:Y:S05]  /*1570*/  @P1 BRA `(.L_x_275) ;  /* 0xfffffffc00c01947 */ /* 0x000fea000383ffff */
.L_x_274:
[----:B------:R-:W-:Y:S05]  /*1580*/  BSYNC.RECONVERGENT B1 ;  /* 0x0000000000017941 */ /* 0x000fea0003800200 */
.L_x_273:
[----:B------:R-:W-:Y:S05]  /*1590*/  @!P0 BRA `(.L_x_269) ;  /* 0x0000000000e88947 */ /* 0x000fea0003800000 */
[----:B------:R-:W1:Y:S01]  /*15a0*/  S2UR UR8, SR_CgaCtaId ;  /* 0x00000000000879c3 */ /* 0x000e620000008800 */
[----:B------:R-:W2:Y:S01]  /*15b0*/  LDCU.64 UR14, c[0x0][0x3a8] ;  /* 0x00007500ff0e77ac */ /* 0x000ea20008000a00 */
[----:B------:R-:W-:Y:S02]  /*15c0*/  IADD3 R9, P0, PT, R2, UR22, RZ ;  /* 0x0000001602097c10 */ /* 0x000fe4000ff1e0ff */
[----:B------:R-:W-:Y:S01]  /*15d0*/  MOV R11, UR22 ;  /* 0x00000016000b7c02 */ /* 0x000fe20008000f00 */
[----:B------:R-:W-:Y:S02]  /*15e0*/  UMOV UR5, 0x400 ;  /* 0x0000040000057882 */ /* 0x000fe40000000000 */
[----:B------:R-:W-:Y:S01]  /*15f0*/  UIADD3 UR5, UPT, UPT, UR5, 0x80, URZ ;  /* 0x0000008005057890 */ /* 0x000fe2000fffe0ff */
[----:B------:R-:W3:Y:S01]  /*1600*/  LDC R10, c[0x0][0x384] ;  /* 0x0000e100ff0a7b82 */ /* 0x000ee20000000800 */
[----:B--2---:R-:W-:-:S04]  /*1610*/  IADD3 R4, P1, PT, R6, UR14, RZ ;  /* 0x0000000e06047c10 */ /* 0x004fc8000ff3e0ff */
[----:B------:R-:W-:Y:S01]  /*1620*/  IADD3.X R18, PT, PT, R18, UR15, RZ, P1, !PT ;  /* 0x0000000f12127c10 */ /* 0x000fe20008ffe4ff */
[----:B-1----:R-:W-:Y:S02]  /*1630*/  ULEA UR5, UR8, UR5, 0x18 ;  /* 0x0000000508057291 */ /* 0x002fe4000f8ec0ff */
[----:B------:R-:W-:-:S04]  /*1640*/  USHF.L.U32 UR8, UR22, 0x3, URZ ;  /* 0x0000000316087899 */ /* 0x000fc800080006ff */
[----:B------:R-:W-:Y:S01]  /*1650*/  VIADD R7, R6, UR5 ;  /* 0x0000000506077c36 */ /* 0x000fe20008000000 */
[----:B------:R-:W-:Y:S01]  /*1660*/  UMOV UR5, URZ ;  /* 0x000000ff00057c82 */ /* 0x000fe20008000000 */
[----:B------:R-:W-:Y:S01]  /*1670*/  IMAD.X R6, R8, 0x1, R3, P0 ;  /* 0x0000000108067824 */ /* 0x000fe200000e0603 */
[----:B------:R-:W-:Y:S01]  /*1680*/  LEA R16, P0, R2, UR8, 0x3 ;  /* 0x0000000802107c11 */ /* 0x000fe2000f8018ff */
[----:B---3--:R-:W-:Y:S01]  /*1690*/  IMAD R21, R10, 0x400, R7 ;  /* 0x000004000a157824 */ /* 0x008fe200078e0207 */
[----:B------:R-:W-:Y:S01]  /*16a0*/  SHF.L.U64.HI R10, R11, 0x3, R8 ;  /* 0x000000030b0a7819 */ /* 0x000fe20000010208 */
[----:B------:R-:W-:Y:S01]  /*16b0*/  IMAD R8, R0, UR11, RZ ;  /* 0x0000000b00087c24 */ /* 0x000fe2000f8e02ff */
[C---:B------:R-:W-:Y:S01]  /*16c0*/  SHF.L.U64.HI R7, R9.reuse, 0x3, R6 ;  /* 0x0000000309077819 */ /* 0x040fe20000010206 */
[----:B------:R-:W-:Y:S01]  /*16d0*/  IMAD.SHL.U32 R6, R9, 0x8, RZ ;  /* 0x0000000809067824 */ /* 0x000fe200078e00ff */
[----:B------:R-:W-:Y:S01]  /*16e0*/  LEA.HI.X R0, R2, R10, R3, 0x3, P0 ;  /* 0x0000000a02007211 */ /* 0x000fe200000f1c03 */
[----:B------:R-:W-:Y:S01]  /*16f0*/  IMAD R24, R8, UR10, RZ ;  /* 0x0000000a08187c24 */ /* 0x000fe2000f8e02ff */
[CC--:B------:R-:W-:Y:S01]  /*1700*/  LEA R19, P0, R5.reuse, R16.reuse, 0x3 ;  /* 0x0000001005137211 */ /* 0x0c0fe200078018ff */
[----:B------:R-:W-:Y:S01]  /*1710*/  IMAD R21, R2, 0x8, R21 ;  /* 0x0000000802157824 */ /* 0x000fe200078e0215 */
[C---:B------:R-:W-:Y:S01]  /*1720*/  LEA R17, P1, R5.reuse, R16, 0x4 ;  /* 0x0000001005117211 */ /* 0x040fe200078220ff */
[C---:B------:R-:W-:Y:S01]  /*1730*/  IMAD.WIDE.U32 R6, R5.reuse, 0x18, R6 ;  /* 0x0000001805067825 */ /* 0x040fe200078e0006 */
[----:B------:R-:W-:-:S02]  /*1740*/  LEA.HI.X R29, R5, R0, RZ, 0x3, P0 ;  /* 0x00000000051d7211 */ /* 0x000fc400000f1cff */
[----:B------:R-:W-:Y:S01]  /*1750*/  LEA.HI.X R20, R5, R0, RZ, 0x4, P1 ;  /* 0x0000000005147211 */ /* 0x000fe200008f24ff */
[----:B------:R-:W-:Y:S01]  /*1760*/  VIADD R22, R7, UR5 ;  /* 0x0000000507167c36 */ /* 0x000fe20008000000 */
[C---:B------:R-:W-:Y:S01]  /*1770*/  LEA R23, R24.reuse, R21, 0x3 ;  /* 0x0000001518177211 */ /* 0x040fe200078e18ff */
[C-C-:B------:R-:W-:Y:S02]  /*1780*/  IMAD R25, R24.reuse, 0x10, R21.reuse ;  /* 0x0000001018197824 */ /* 0x140fe400078e0215 */
[----:B------:R-:W-:-:S07]  /*1790*/  IMAD R27, R24, 0x18, R21 ;  /* 0x00000018181b7824 */ /* 0x000fce00078e0215 */
.L_x_276:
[C---:B------:R-:W-:Y:S02]  /*17a0*/  IADD3 R8, P0, PT, R4.reuse, R16, RZ ;  /* 0x0000001004087210 */ /* 0x040fe40007f1e0ff */
[C---:B------:R-:W-:Y:S02]  /*17b0*/  IADD3 R10, P1, PT, R4.reuse, R19, RZ ;  /* 0x00000013040a7210 */ /* 0x040fe40007f3e0ff */
[----:B------:R-:W-:Y:S01]  /*17c0*/  IADD3 R14, P2, PT, R4, R6, RZ ;  /* 0x00000006040e7210 */ /* 0x000fe20007f5e0ff */
[----:B------:R-:W-:Y:S01]  /*17d0*/  IMAD.X R9, R18, 0x1, R0, P0 ;  /* 0x0000000112097824 */ /* 0x000fe200000e0600 */
[----:B------:R-:W-:Y:S01]  /*17e0*/  IADD3 R12, P0, PT, R4, R17, RZ ;  /* 0x00000011040c7210 */ /* 0x000fe20007f1e0ff */
[C---:B------:R-:W-:Y:S01]  /*17f0*/  IMAD.X R11, R18.reuse, 0x1, R29, P1 ;  /* 0x00000001120b7824 */ /* 0x040fe200008e061d */
[C---:B------:R-:W-:Y:S01]  /*1800*/  LEA R4, P1, R5.reuse, R4, 0x5 ;  /* 0x0000000405047211 */ /* 0x040fe200078228ff */
[C---:B------:R-:W-:Y:S01]  /*1810*/  IMAD.X R15, R18.reuse, 0x1, R22, P2 ;  /* 0x00000001120f7824 */ /* 0x040fe200010e0616 */
[----:B------:R-:W-:Y:S01]  /*1820*/  @!PT LDS RZ, [RZ] ;  /* 0x00000000fffff984 */ /* 0x000fe20000000800 */
[----:B------:R-:W-:Y:S01]  /*1830*/  @!PT LDS RZ, [RZ] ;  /* 0x00000000fffff984 */ /* 0x000fe20000000800 */
[----:B------:R-:W-:Y:S01]  /*1840*/  @!PT LDS RZ, [RZ] ;  /* 0x00000000fffff984 */ /* 0x000fe20000000800 */
[----:B------:R1:W-:Y:S01]  /*1850*/  LDGSTS.E.64 [R21+0x80], desc[UR20][R8.64] ;  /* 0x0008000008157fae */ /* 0x0003e2000b9a1414 */
[----:B------:R-:W-:Y:S01]  /*1860*/  IMAD.X R13, R18, 0x1, R20, P0 ;  /* 0x00000001120d7824 */ /* 0x000fe200000e0614 */
[----:B------:R-:W-:-:S02]  /*1870*/  LEA R2, P0, R5, R2, 0x2 ;  /* 0x0000000205027211 */ /* 0x000fc400078010ff */
[----:B------:R2:W-:Y:S01]  /*1880*/  LDGSTS.E.64 [R23+0x80], desc[UR20][R10.64] ;  /* 0x000800000a177fae */ /* 0x0005e2000b9a1414 */
[C---:B------:R-:W-:Y:S02]  /*1890*/  LEA.HI.X R18, R5.reuse, R18, RZ, 0x5, P1 ;  /* 0x0000001205127211 */ /* 0x040fe400008f2cff */
[----:B------:R-:W-:Y:S01]  /*18a0*/  LEA.HI.X R3, R5, R3, RZ, 0x2, P0 ;  /* 0x0000000305037211 */ /* 0x000fe200000f14ff */
[----:B------:R3:W-:Y:S01]  /*18b0*/  LDGSTS.E.64 [R25+0x80], desc[UR20][R12.64] ;  /* 0x000800000c197fae */ /* 0x0007e2000b9a1414 */
[----:B------:R-:W-:-:S03]  /*18c0*/  ISETP.GE.U32.AND P0, PT, R2, UR7, PT ;  /* 0x0000000702007c0c */ /* 0x000fc6000bf06070 */
[----:B------:R4:W-:Y:S01]  /*18d0*/  LDGSTS.E.64 [R27+0x80], desc[UR20][R14.64] ;  /* 0x000800000e1b7fae */ /* 0x0009e2000b9a1414 */
[----:B------:R-:W-:Y:S02]  /*18e0*/  ISETP.GE.U32.AND.EX P0, PT, R3, UR13, PT, P0 ;  /* 0x0000000d03007c0c */ /* 0x000fe4000bf06100 */
[C---:B-1----:R-:W-:Y:S01]  /*18f0*/  LEA R21, R24.reuse, R21, 0x5 ;  /* 0x0000001518157211 */ /* 0x042fe200078e28ff */
[C---:B--2---:R-:W-:Y:S02]  /*1900*/  IMAD R23, R24.reuse, 0x20, R23 ;  /* 0x0000002018177824 */ /* 0x044fe400078e0217 */
[C---:B---3--:R-:W-:Y:S02]  /*1910*/  IMAD R25, R24.reuse, 0x20, R25 ;  /* 0x0000002018197824 */ /* 0x048fe400078e0219 */
[----:B----4-:R-:W-:-:S06]  /*1920*/  IMAD R27, R24, 0x20, R27 ;  /* 0x00000020181b7824 */ /* 0x010fcc00078e021b */
[----:B------:R-:W-:Y:S05]  /*1930*/  @!P0 BRA `(.L_x_276) ;  /* 0xfffffffc00988947 */ /* 0x000fea000383ffff */
.L_x_269:
[----:B------:R-:W-:Y:S05]  /*1940*/  BSYNC.RECONVERGENT B0 ;  /* 0x0000000000007941 */ /* 0x000fea0003800200 */
.L_x_268:
[----:B------:R-:W0:Y:S01]  /*1950*/  LDGDEPBAR ;  /* 0x00000000000079af */ /* 0x000e220000000000 */
[----:B------:R-:W-:-:S04]  /*1960*/  DEPBAR.LE SB0, 0x0 ;  /* 0x000080000000791a */ /* 0x000fc80000000000 */
[----:B------:R-:W-:Y:S06]  /*1970*/  BAR.SYNC.DEFER_BLOCKING 0x0 ;  /* 0x0000000000007b1d */ /* 0x000fec0000010000 */
.L_x_258:
[----:B------:R-:W-:-:S09]  /*1980*/  UISETP.GT.AND UP0, UPT, UR24, UR6, UPT ;  /* 0x000000061800728c */ /* 0x000fd2000bf04270 */
[----:B------:R-:W-:Y:S05]  /*1990*/  BRA.U UP0, `(.L_x_277) ;  /* 0x0000000100807547 */ /* 0x000fea000b800000 */
        /* <DEDUP_REMOVED lines=10> */
[----:B----4-:R-:W-:Y:S01]  /*1a40*/  UIMAD.WIDE UR4, UR22, 0x8, UR4 ;  /* 0x00000008160478a5 */ /* 0x010fe2000f8e0204 */
[----:B--2---:R-:W-:-:S03]  /*1a50*/  IMAD R0, R3, 0x400, R0 ;  /* 0x0000040003007824 */ /* 0x004fc600078e0200 */
[----:B-1----:R-:W-:Y:S02]  /*1a60*/  LEA R5, R5, R2, 0x18 ;  /* 0x0000000205057211 */ /* 0x002fe400078ec0ff */
[C---:B---3--:R-:W-:Y:S02]  /*1a70*/  LEA R2, R9.reuse, UR6, 0x3 ;  /* 0x0000000609027c11 */ /* 0x048fe4000f8e18ff */
[----:B------:R-:W-:-:S03]  /*1a80*/  LEA R0, R9, R0, 0x3 ;  /* 0x0000000009007211 */ /* 0x000fc600078e18ff */
[----:B------:R-:W-:Y:S01]  /*1a90*/  IMAD.IADD R10, R5, 0x1, R2 ;  /* 0x00000001050a7824 */ /* 0x000fe200078e0202 */
[----:B------:R-:W-:Y:S01]  /*1aa0*/  IADD3 R8, PT, PT, R0, 0x80, R5 ;  /* 0x0000008000087810 */ /* 0x000fe20007ffe005 */
[----:B------:R-:W-:-:S07]  /*1ab0*/  IMAD.MOV R0, RZ, RZ, -R3 ;  /* 0x000000ffff007224 */ /* 0x000fce00078e0a03 */
.L_x_278:
[----:B-1----:R-:W-:Y:S01]  /*1ac0*/  LDS.64 R2, [R10] ;  /* 0x000000000a027984 */ /* 0x002fe20000000a00 */
[----:B------:R-:W-:Y:S02]  /*1ad0*/  VIADD R0, R0, 0x1 ;  /* 0x0000000100007836 */ /* 0x000fe40000000000 */
[----:B------:R-:W-:Y:S01]  /*1ae0*/  IMAD.U32 R6, RZ, RZ, UR4 ;  /* 0x00000004ff067e24 */ /* 0x000fe2000f8e00ff */
[----:B------:R-:W1:Y:S01]  /*1af0*/  LDS.64 R4, [R8] ;  /* 0x0000000008047984 */ /* 0x000e620000000a00 */
[----:B------:R-:W-:Y:S01]  /*1b00*/  IMAD.U32 R7, RZ, RZ, UR5 ;  /* 0x00000005ff077e24 */ /* 0x000fe2000f8e00ff */
[----:B------:R-:W-:Y:S01]  /*1b10*/  ISETP.NE.AND P0, PT, R0, RZ, PT ;  /* 0x000000ff0000720c */ /* 0x000fe20003f05270 */
[----:B-1----:R-:W-:Y:S01]  /*1b20*/  DADD R4, R2, -R4 ;  /* 0x0000000002047229 */ /* 0x002fe20000000804 */
[----:B------:R-:W-:-:S06]  /*1b30*/  IMAD.WIDE R2, R9, 0x8, R6 ;  /* 0x0000000809027825 */ /* 0x000fcc00078e0206 */
[----:B------:R1:W-:Y:S05]  /*1b40*/  STG.E.64 desc[UR20][R2.64], R4 ;  /* 0x0000000402007986 */ /* 0x0003ea000c101b14 */
[----:B------:R-:W-:Y:S05]  /*1b50*/  @!P0 EXIT ;  /* 0x000000000000894d */ /* 0x000fea0003800000 */
[----:B------:R-:W-:Y:S01]  /*1b60*/  IADD3 R8, PT, PT, R8, 0x400, RZ ;  /* 0x0000040008087810 */ /* 0x000fe20007ffe0ff */
[----:B------:R-:W-:Y:S02]  /*1b70*/  VIADD R10, R10, 0x400 ;  /* 0x000004000a0a7836 */ /* 0x000fe40000000000 */
[----:B------:R-:W-:Y:S01]  /*1b80*/  VIADD R9, R9, 0x80 ;  /* 0x0000008009097836 */ /* 0x000fe20000000000 */
[----:B------:R-:W-:Y:S06]  /*1b90*/  BRA `(.L_x_278) ;  /* 0xfffffffc00c87947 */ /* 0x000fec000383ffff */
.L_x_277:
[----:B------:R-:W1:Y:S02]  /*1ba0*/  LDC R0, c[0x0][0x384] ;  /* 0x0000e100ff007b82 */ /* 0x000e640000000800 */
[----:B-1----:R-:W-:-:S13]  /*1bb0*/  ISETP.GE.AND P0, PT, R0, 0x1, PT ;  /* 0x000000010000780c */ /* 0x002fda0003f06270 */
[----:B------:R-:W-:Y:S05]  /*1bc0*/  @!P0 EXIT ;  /* 0x000000000000894d */ /* 0x000fea0003800000 */
[----:B------:R-:W1:Y:S01]  /*1bd0*/  S2R R9, SR_TID.X ;  /* 0x0000000000097919 */ /* 0x000e620000002100 */
[----:B------:R-:W2:Y:S01]  /*1be0*/  LDC R3, c[0x0][0x3b0] ;  /* 0x0000ec00ff037b82 */ /* 0x000ea20000000800 */
[----:B------:R-:W3:Y:S01]  /*1bf0*/  LDCU UR6, c[0x0][0x3a0] ;  /* 0x00007400ff0677ac */ /* 0x000ee20008000800 */
[----:B------:R-:W-:Y:S01]  /*1c00*/  MOV R2, 0x400 ;  /* 0x0000040000027802 */ /* 0x000fe20000000f00 */
[----:B------:R-:W4:Y:S01]  /*1c10*/  S2R R5, SR_CgaCtaId ;  /* 0x0000000000057919 */ /* 0x000f220000008800 */
[----:B------:R-:W5:Y:S03]  /*1c20*/  LDCU.64 UR4, c[0x0][0x390] ;  /* 0x00007200ff0477ac */ /* 0x000f660008000a00 */
[----:B------:R-:W-:Y:S01]  /*1c30*/  VIADD R4, R2, 0x80 ;  /* 0x0000008002047836 */ /* 0x000fe20000000000 */
[----:B-----5:R-:W-:Y:S01]  /*1c40*/  UIMAD.WIDE UR4, UR22, 0x8, UR4 ;  /* 0x00000008160478a5 */ /* 0x020fe2000f8e0204 */
[----:B--2---:R-:W-:-:S02]  /*1c50*/  IMAD R2, R0, 0x400, R3 ;  /* 0x0000040000027824 */ /* 0x004fc400078e0203 */
[----:B------:R-:W-:Y:S02]  /*1c60*/  IMAD.MOV R0, RZ, RZ, -R0 ;  /* 0x000000ffff007224 */ /* 0x000fe400078e0a00 */
[C---:B-1----:R-:W-:Y:S01]  /*1c70*/  IMAD R2, R9.reuse, 0x8, R2 ;  /* 0x0000000809027824 */ /* 0x042fe200078e0202 */
[----:B---3--:R-:W-:Y:S02]  /*1c80*/  LEA R10, R9, UR6, 0x3 ;  /* 0x00000006090a7c11 */ /* 0x008fe4000f8e18ff */
[----:B----4-:R-:W-:-:S04]  /*1c90*/  LEA R5, R5, R4, 0x18 ;  /* 0x0000000405057211 */ /* 0x010fc800078ec0ff */
[----:B------:R-:W-:Y:S02]  /*1ca0*/  IADD3 R10, PT, PT, R5, R10, RZ ;  /* 0x0000000a050a7210 */ /* 0x000fe40007ffe0ff */
[----:B------:R-:W-:-:S07]  /*1cb0*/  IADD3 R8, PT, PT, R2, 0x80, R5 ;  /* 0x0000008002087810 */ /* 0x000fce0007ffe005 */
.L_x_279:
[----:B------:R-:W-:Y:S01]  /*1cc0*/  ISETP.GE.AND P0, PT, R9, UR23, PT ;  /* 0x0000001709007c0c */ /* 0x000fe2000bf06270 */
[----:B------:R-:W-:Y:S02]  /*1cd0*/  IMAD.U32 R6, RZ, RZ, UR4 ;  /* 0x00000004ff067e24 */ /* 0x000fe4000f8e00ff */
[----:B------:R-:W-:Y:S02]  /*1ce0*/  IMAD.U32 R7, RZ, RZ, UR5 ;  /* 0x00000005ff077e24 */ /* 0x000fe4000f8e00ff */
[----:B------:R-:W-:-:S08]  /*1cf0*/  VIADD R0, R0, 0x1 ;  /* 0x0000000100007836 */ /* 0x000fd00000000000 */
[----:B------:R1:W-:Y:S04]  /*1d00*/  @!P0 LDS.64 R2, [R10] ;  /* 0x000000000a028984 */ /* 0x0003e80000000a00 */
[----:B------:R2:W3:Y:S01]  /*1d10*/  @!P0 LDS.64 R4, [R8] ;  /* 0x0000000008048984 */ /* 0x0004e20000000a00 */
[----:B-1----:R-:W-:Y:S01]  /*1d20*/  IADD3 R10, PT, PT, R10, 0x400, RZ ;  /* 0x000004000a0a7810 */ /* 0x002fe20007ffe0ff */
        /* <DEDUP_REMOVED lines=8> */
        .weak           $__internal_1_$__cuda_sm20_div_u64
        .type           $__internal_1_$__cuda_sm20_div_u64,@function
        .size           $__internal_1_$__cuda_sm20_div_u64,(.L_x_287 - $__internal_1_$__cuda_sm20_div_u64)
$__internal_1_$__cuda_sm20_div_u64:
[----:B------:R-:W-:Y:S02]  /*1db0*/  IMAD.U32 R15, RZ, RZ, UR4 ;  /* 0x00000004ff0f7e24 */ /* 0x000fe4000f8e00ff */
[----:B------:R-:W-:-:S04]  /*1dc0*/  IMAD.MOV.U32 R14, RZ, RZ, R5 ;  /* 0x000000ffff0e7224 */ /* 0x000fc800078e0005 */
        /* <DEDUP_REMOVED lines=9> */
[----:B------:R-:W-:Y:S01]  /*1e60*/  IMAD.X R19, RZ, RZ, ~R13, P1 ;  /* 0x000000ffff137224 */ /* 0x000fe200008e0e0d */
[----:B------:R-:W-:-:S03]  /*1e70*/  MOV R13, R6 ;  /* 0x00000006000d7202 */ /* 0x000fc60000000f00 */
[-C--:B------:R-:W-:Y:S02]  /*1e80*/  IMAD R15, R7, R19.reuse, RZ ;  /* 0x00000013070f7224 */ /* 0x080fe400078e02ff */
[----:B------:R-:W-:-:S04]  /*1e90*/  IMAD.WIDE.U32 R12, P1, R6, R19, R12 ;  /* 0x00000013060c7225 */ /* 0x000fc8000782000c */
[----:B------:R-:W-:-:S04]  /*1ea0*/  IMAD.HI.U32 R11, R7, R19, RZ ;  /* 0x00000013070b7227 */ /* 0x000fc800078e00ff */
[----:B------:R-:W-:-:S04]  /*1eb0*/  IMAD.HI.U32 R12, P2, R7, R17, R12 ;  /* 0x00000011070c7227 */ /* 0x000fc8000784000c */
[----:B------:R-:W-:Y:S01]  /*1ec0*/  IMAD.X R11, R11, 0x1, R7, P1 ;  /* 0x000000010b0b7824 */ /* 0x000fe200008e0607 */
[----:B------:R-:W-:-:S04]  /*1ed0*/  IADD3 R13, P3, PT, R15, R12, RZ ;  /* 0x0000000c0f0d7210 */ /* 0x000fc80007f7e0ff */
[----:B------:R-:W-:Y:S01]  /*1ee0*/  IADD3.X R11, PT, PT, RZ, RZ, R11, P3, P2 ;  /* 0x000000ffff0b7210 */ /* 0x000fe20001fe440b */
[----:B------:R-:W-:-:S04]  /*1ef0*/  IMAD.WIDE.U32 R6, R13, R5, RZ ;  /* 0x000000050d067225 */ /* 0x000fc800078e00ff */
        /* <DEDUP_REMOVED lines=20> */
[----:B------:R-:W-:-:S03]  /*2040*/  IMAD.WIDE.U32 R6, R12, R5, RZ ;  /* 0x000000050c067225 */ /* 0x000fc600078e00ff */
[----:B------:R-:W-:Y:S01]  /*2050*/  IADD3.X R14, PT, PT, RZ, R11, RZ, P2, !PT ;  /* 0x0000000bff0e7210 */ /* 0x000fe200017fe4ff */
[----:B------:R-:W-:Y:S01]  /*2060*/  IMAD R7, R12, UR4, R7 ;  /* 0x000000040c077c24 */ /* 0x000fe2000f8e0207 */
[----:B------:R-:W-:Y:S02]  /*2070*/  IADD3 R16, P2, PT, -R6, R9, RZ ;  /* 0x0000000906107210 */ /* 0x000fe40007f5e1ff */
[----:B------:R-:W-:Y:S01]  /*2080*/  IADD3 R9, P3, PT, R12, 0x1, RZ ;  /* 0x000000010c097810 */ /* 0x000fe20007f7e0ff */
[-C--:B------:R-:W-:Y:S01]  /*2090*/  IMAD R7, R14, R5.reuse, R7 ;  /* 0x000000050e077224 */ /* 0x080fe200078e0207 */
[----:B------:R-:W-:-:S03]  /*20a0*/  ISETP.GE.U32.AND P1, PT, R16, R5, PT ;  /* 0x000000051000720c */ /* 0x000fc60003f26070 */
[----:B------:R-:W-:Y:S01]  /*20b0*/  IMAD.X R11, R10, 0x1, ~R7, P2 ;  /* 0x000000010a0b7824 */ /* 0x000fe200010e0e07 */
[----:B------:R-:W-:Y:S01]  /*20c0*/  IADD3 R6, P2, PT, -R5, R16, RZ ;  /* 0x0000001005067210 */ /* 0x000fe20007f5e1ff */
[----:B------:R-:W-:-:S03]  /*20d0*/  IMAD.X R7, RZ, RZ, R14, P3 ;  /* 0x000000ffff077224 */ /* 0x000fc600018e060e */
[C---:B------:R-:W-:Y:S02]  /*20e0*/  ISETP.GE.U32.AND.EX P1, PT, R11.reuse, UR4, PT, P1 ;  /* 0x000000040b007c0c */ /* 0x040fe4000bf26110 */
[----:B------:R-:W-:Y:S02]  /*20f0*/  IADD3.X R10, PT, PT, R11, ~UR4, RZ, P2, !PT ;  /* 0x800000040b0a7c10 */ /* 0x000fe400097fe4ff */
[----:B------:R-:W-:Y:S02]  /*2100*/  SEL R6, R6, R16, P1 ;  /* 0x0000001006067207 */ /* 0x000fe40000800000 */
[----:B------:R-:W-:Y:S02]  /*2110*/  SEL R9, R9, R12, P1 ;  /* 0x0000000c09097207 */ /* 0x000fe40000800000 */
[----:B------:R-:W-:Y:S02]  /*2120*/  SEL R10, R10, R11, P1 ;  /* 0x0000000b0a0a7207 */ /* 0x000fe40000800000 */
[----:B------:R-:W-:-:S02]  /*2130*/  SEL R14, R7, R14, P1 ;  /* 0x0000000e070e7207 */ /* 0x000fc40000800000 */
[----:B------:R-:W-:Y:S02]  /*2140*/  ISETP.GE.U32.AND P1, PT, R6, R5, PT ;  /* 0x000000050600720c */ /* 0x000fe40003f26070 */
[----:B------:R-:W-:Y:S02]  /*2150*/  IADD3 R6, P3, PT, R9, 0x1, RZ ;  /* 0x0000000109067810 */ /* 0x000fe40007f7e0ff */
[----:B------:R-:W-:Y:S02]  /*2160*/  ISETP.GE.U32.AND.EX P1, PT, R10, UR4, PT, P1 ;  /* 0x000000040a007c0c */ /* 0x000fe4000bf26110 */
[----:B------:R-:W-:Y:S01]  /*2170*/  ISETP.NE.U32.AND P2, PT, R5, RZ, PT ;  /* 0x000000ff0500720c */ /* 0x000fe20003f45070 */
[----:B------:R-:W-:Y:S01]  /*2180*/  IMAD.X R7, RZ, RZ, R14, P3 ;  /* 0x000000ffff077224 */ /* 0x000fe200018e060e */
[----:B------:R-:W-:Y:S01]  /*2190*/  SEL R6, R6, R9, P1 ;  /* 0x0000000906067207 */ /* 0x000fe20000800000 */
[----:B------:R-:W-:Y:S01]  /*21a0*/  IMAD.MOV.U32 R9, RZ, RZ, 0x0 ;  /* 0x00000000ff097424 */ /* 0x000fe200078e00ff */
[----:B------:R-:W-:-:S02]  /*21b0*/  ISETP.NE.AND.EX P2, PT, RZ, UR4, PT, P2 ;  /* 0x00000004ff007c0c */ /* 0x000fc4000bf45320 */
[----:B------:R-:W-:Y:S02]  /*21c0*/  SEL R7, R7, R14, P1 ;  /* 0x0000000e07077207 */ /* 0x000fe40000800000 */
[----:B------:R-:W-:Y:S02]  /*21d0*/  SEL R6, R6, 0xffffffff, P2 ;  /* 0xffffffff06067807 */ /* 0x000fe40001000000 */
[----:B------:R-:W-:Y:S01]  /*21e0*/  SEL R7, R7, 0xffffffff, P2 ;  /* 0xffffffff07077807 */ /* 0x000fe20001000000 */
[----:B------:R-:W-:Y:S06]  /*21f0*/  RET.REL.NODEC R8 `(_ZN3cub18CUB_300001_SM_10006detail9transform16transform_kernelINS2_10policy_hubILb0EN4cuda3std3__45tupleIJN6thrust24THRUST_300001_SM_1000_NS6detail15normal_iteratorINSA_10device_ptrIdEEEESF_EEEE10policy1000EiNS7_5minusIdEESF_JPdSL_EEEvT0_iT1_T2_DpNS2_10kernel_argIT3_EE) ;  /* 0xffffffdc08807950 */ /* 0x000fec0003c3ffff */
.L_x_280:
        /* <DEDUP_REMOVED lines=16> */
.L_x_287:


//--------------------- .text._ZN3cub18CUB_300001_SM_10006detail8for_each13static_kernelINS2_12policy_hub_t12policy_500_tElN6thrust24THRUST_300001_SM_1000_NS8cuda_cub6__fill7functorINS7_6detail15normal_iteratorINS7_10device_ptrIdEEEEdEEEEvT0_T1_ --------------------------
	.section	.text._ZN3cub18CUB_300001_SM_10006detail8for_each13static_kernelINS2_12policy_hub_t12policy_500_tElN6thrust24THRUST_300001_SM_1000_NS8cuda_cub6__fill7functorINS7_6detail15normal_iteratorINS7_10device_ptrIdEEEEdEEEEvT0_T1_,"ax",@progbits
	.align	128
        .global         _ZN3cub18CUB_300001_SM_10006detail8for_each13static_kernelINS2_12policy_hub_t12policy_500_tElN6thrust24THRUST_300001_SM_1000_NS8cuda_cub6__fill7functorINS7_6detail15normal_iteratorINS7_10device_ptrIdEEEEdEEEEvT0_T1_
        .type           _ZN3cub18CUB_300001_SM_10006detail8for_each13static_kernelINS2_12policy_hub_t12policy_500_tElN6thrust24THRUST_300001_SM_1000_NS8cuda_cub6__fill7functorINS7_6detail15normal_iteratorINS7_10device_ptrIdEEEEdEEEEvT0_T1_,@function
        .size           _ZN3cub18CUB_300001_SM_10006detail8for_each13static_kernelINS2_12policy_hub_t12policy_500_tElN6thrust24THRUST_300001_SM_1000_NS8cuda_cub6__fill7functorINS7_6detail15normal_iteratorINS7_10device_ptrIdEEEEdEEEEvT0_T1_,(.L_x_298 - _ZN3cub18CUB_300001_SM_10006detail8for_each13static_kernelINS2_12policy_hub_t12policy_500_tElN6thrust24THRUST_300001_SM_1000_NS8cuda_cub6__fill7functorINS7_6detail15normal_iteratorINS7_10device_ptrIdEEEEdEEEEvT0_T1_)
        .other          _ZN3cub18CUB_300001_SM_10006detail8for_each13static_kernelINS2_12policy_hub_t12policy_500_tElN6thrust24THRUST_300001_SM_1000_NS8cuda_cub6__fill7functorINS7_6detail15normal_iteratorINS7_10device_ptrIdEEEEdEEEEvT0_T1_,@"STO_CUDA_ENTRY STV_DEFAULT"
_ZN3cub18CUB_300001_SM_10006detail8for_each13static_kernelINS2_12policy_hub_t12policy_500_tElN6thrust24THRUST_300001_SM_1000_NS8cuda_cub6__fill7functorINS7_6detail15normal_iteratorINS7_10device_ptrIdEEEEdEEEEvT0_T1_:
.text._ZN3cub18CUB_300001_SM_10006detail8for_each13static_kernelINS2_12policy_hub_t12policy_500_tElN6thrust24THRUST_300001_SM_1000_NS8cuda_cub6__fill7functorINS7_6detail15normal_iteratorINS7_10device_ptrIdEEEEdEEEEvT0_T1_:
[----:B------:R-:W-:Y:S08]  /*0000*/  LDC R1, c[0x0][0x37c] ;  /* 0x0000df00ff017b82 */ /* 0x000ff00000000800 */
[----:B------:R-:W0:Y:S01]  /*0010*/  S2UR UR4, SR_CTAID.X ;  /* 0x00000000000479c3 */ /* 0x000e220000002500 */
[----:B------:R-:W1:Y:S01]  /*0020*/  LDCU.64 UR6, c[0x0][0x380] ;  /* 0x00007000ff0677ac */ /* 0x000e620008000a00 */
[----:B------:R-:W2:Y:S01]  /*0030*/  LDCU.64 UR8, c[0x0][0x358] ;  /* 0x00006b00ff0877ac */ /* 0x000ea20008000a00 */
[----:B0-----:R-:W-:-:S04]  /*0040*/  UIMAD.WIDE.U32 UR4, UR4, 0x200, URZ ;  /* 0x00000200040478a5 */ /* 0x001fc8000f8e00ff */
[----:B-1----:R-:W-:-:S04]  /*0050*/  UIADD3 UR6, UP0, UPT, -UR4, UR6, URZ ;  /* 0x0000000604067290 */ /* 0x002fc8000ff1e1ff */
[----:B------:R-:W-:Y:S02]  /*0060*/  UIADD3.X UR7, UPT, UPT, ~UR5, UR7, URZ, UP0, !UPT ;  /* 0x0000000705077290 */ /* 0x000fe400087fe5ff */
[----:B------:R-:W-:-:S04]  /*0070*/  UISETP.GE.U32.AND UP0, UPT, UR6, 0x200, UPT ;  /* 0x000002000600788c */ /* 0x000fc8000bf06070 */
[----:B------:R-:W-:-:S09]  /*0080*/  UISETP.GE.AND.EX UP0, UPT, UR7, URZ, UPT, UP0 ;  /* 0x000000ff0700728c */ /* 0x000fd2000bf06300 */
[----:B--2---:R-:W-:Y:S05]  /*0090*/  BRA.U !UP0, `(.L_x_281) ;  /* 0x0000000108287547 */ /* 0x004fea000b800000 */
[----:B------:R-:W0:Y:S01]  /*00a0*/  S2R R0, SR_TID.X ;  /* 0x0000000000007919 */ /* 0x000e220000002100 */
[----:B------:R-:W1:Y:S01]  /*00b0*/  LDCU.64 UR6, c[0x0][0x388] ;  /* 0x00007100ff0677ac */ /* 0x000e620008000a00 */
[----:B------:R-:W2:Y:S01]  /*00c0*/  LDC.64 R4, c[0x0][0x390] ;  /* 0x0000e400ff047b82 */ /* 0x000ea20000000a00 */
[----:B0-----:R-:W-:-:S05]  /*00d0*/  IADD3 R0, P0, PT, R0, UR4, RZ ;  /* 0x0000000400007c10 */ /* 0x001fca000ff1e0ff */
[----:B------:R-:W-:Y:S01]  /*00e0*/  IMAD.X R3, RZ, RZ, UR5, P0 ;  /* 0x00000005ff037e24 */ /* 0x000fe200080e06ff */
[----:B-1----:R-:W-:-:S04]  /*00f0*/  LEA R2, P0, R0, UR6, 0x3 ;  /* 0x0000000600027c11 */ /* 0x002fc8000f8018ff */
[----:B------:R-:W-:-:S05]  /*0100*/  LEA.HI.X R3, R0, UR7, R3, 0x3, P0 ;  /* 0x0000000700037c11 */ /* 0x000fca00080f1c03 */
[----:B--2---:R-:W-:Y:S04]  /*0110*/  STG.E.64 desc[UR8][R2.64], R4 ;  /* 0x0000000402007986 */ /* 0x004fe8000c101b08 */
[----:B------:R-:W-:Y:S01]  /*0120*/  STG.E.64 desc[UR8][R2.64+0x800], R4 ;  /* 0x0008000402007986 */ /* 0x000fe2000c101b08 */
[----:B------:R-:W-:Y:S05]  /*0130*/  EXIT ;  /* 0x000000000000794d */ /* 0x000fea0003800000 */
.L_x_281:
[----:B------:R-:W0:Y:S01]  /*0140*/  S2R R0, SR_TID.X ;  /* 0x0000000000007919 */ /* 0x000e220000002100 */
[----:B------:R-:W-:Y:S01]  /*0150*/  USHF.R.S32.HI UR7, URZ, 0x1f, UR6 ;  /* 0x0000001fff077899 */ /* 0x000fe20008011406 */
[----:B------:R-:W1:Y:S05]  /*0160*/  LDCU.64 UR10, c[0x0][0x388] ;  /* 0x00007100ff0a77ac */ /* 0x000e6a0008000a00 */
[----:B------:R-:W-:Y:S02]  /*0170*/  IMAD.U32 R2, RZ, RZ, UR7 ;  /* 0x00000007ff027e24 */ /* 0x000fe4000f8e00ff */
[----:B------:R-:W-:Y:S01]  /*0180*/  IMAD.U32 R6, RZ, RZ, UR7 ;  /* 0x00000007ff067e24 */ /* 0x000fe2000f8e00ff */
[----:B0-----:R-:W-:-:S04]  /*0190*/  ISETP.LT.U32.AND P0, PT, R0, UR6, PT ;  /* 0x0000000600007c0c */ /* 0x001fc8000bf01070 */
[----:B------:R-:W-:Y:S01]  /*01a0*/  ISETP.GT.AND.EX P0, PT, R2, RZ, PT, P0 ;  /* 0x000000ff0200720c */ /* 0x000fe20003f04300 */
[C---:B------:R-:W-:Y:S01]  /*01b0*/  VIADD R2, R0.reuse, 0x100 ;  /* 0x0000010000027836 */ /* 0x040fe20000000000 */
[----:B------:R-:W-:-:S04]  /*01c0*/  IADD3 R0, P2, PT, R0, UR4, RZ ;  /* 0x0000000400007c10 */ /* 0x000fc8000ff5e0ff */
[----:B------:R-:W-:Y:S01]  /*01d0*/  ISETP.LT.U32.AND P1, PT, R2, UR6, PT ;  /* 0x0000000602007c0c */ /* 0x000fe2000bf21070 */
[----:B------:R-:W-:Y:S01]  /*01e0*/  IMAD.X R3, RZ, RZ, UR5, P2 ;  /* 0x00000005ff037e24 */ /* 0x000fe200090e06ff */
[----:B-1----:R-:W-:Y:S02]  /*01f0*/  LEA R2, P2, R0, UR10, 0x3 ;  /* 0x0000000a00027c11 */ /* 0x002fe4000f8418ff */
[----:B------:R-:W-:Y:S02]  /*0200*/  ISETP.GT.AND.EX P1, PT, R6, RZ, PT, P1 ;  /* 0x000000ff0600720c */ /* 0x000fe40003f24310 */
[----:B------:R-:W-:Y:S01]  /*0210*/  LEA.HI.X R3, R0, UR11, R3, 0x3, P2 ;  /* 0x0000000b00037c11 */ /* 0x000fe200090f1c03 */
[----:B------:R-:W0:Y:S04]  /*0220*/  @P0 LDC.64 R4, c[0x0][0x390] ;  /* 0x0000e400ff040b82 */ /* 0x000e280000000a00 */
[----:B0-----:R0:W-:Y:S06]  /*0230*/  @P0 STG.E.64 desc[UR8][R2.64], R4 ;  /* 0x0000000402000986 */ /* 0x0011ec000c101b08 */
[----:B------:R-:W-:Y:S05]  /*0240*/  @!P1 EXIT ;  /* 0x000000000000994d */ /* 0x000fea0003800000 */
[----:B0-----:R-:W0:Y:S02]  /*0250*/  LDC.64 R4, c[0x0][0x390] ;  /* 0x0000e400ff047b82 */ /* 0x001e240000000a00 */
[----:B0-----:R-:W-:Y:S01]  /*0260*/  STG.E.64 desc[UR8][R2.64+0x800], R4 ;  /* 0x0008000402007986 */ /* 0x001fe2000c101b08 */
[----:B------:R-:W-:Y:S05]  /*0270*/  EXIT ;  /* 0x000000000000794d */ /* 0x000fea0003800000 */
.L_x_282:
        /* <DEDUP_REMOVED lines=16> */
.L_x_298:


//--------------------- .text._ZN3cub18CUB_300001_SM_10006detail8for_each13static_kernelINS2_12policy_hub_t12policy_500_tEmN6thrust24THRUST_300001_SM_1000_NS8cuda_cub20__uninitialized_fill7functorINS7_10device_ptrIdEEdEEEEvT0_T1_ --------------------------
	.section	.text._ZN3cub18CUB_300001_SM_10006detail8for_each13static_kernelINS2_12policy_hub_t12policy_500_tEmN6thrust24THRUST_300001_SM_1000_NS8cuda_cub20__uninitialized_fill7functorINS7_10device_ptrIdEEdEEEEvT0_T1_,"ax",@progbits
	.align	128
        .global         _ZN3cub18CUB_300001_SM_10006detail8for_each13static_kernelINS2_12policy_hub_t12policy_500_tEmN6thrust24THRUST_300001_SM_1000_NS8cuda_cub20__uninitialized_fill7functorINS7_10device_ptrIdEEdEEEEvT0_T1_
        .type           _ZN3cub18CUB_300001_SM_10006detail8for_each13static_kernelINS2_12policy_hub_t12policy_500_tEmN6thrust24THRUST_300001_SM_1000_NS8cuda_cub20__uninitialized_fill7functorINS7_10device_ptrIdEEdEEEEvT0_T1_,@function
        .size           _ZN3cub18CUB_300001_SM_10006detail8for_each13static_kernelINS2_12policy_hub_t12policy_500_tEmN6thrust24THRUST_300001_SM_1000_NS8cuda_cub20__uninitialized_fill7functorINS7_10device_ptrIdEEdEEEEvT0_T1_,(.L_x_299 - _ZN3cub18CUB_300001_SM_10006detail8for_each13static_kernelINS2_12policy_hub_t12policy_500_tEmN6thrust24THRUST_300001_SM_1000_NS8cuda_cub20__uninitialized_fill7functorINS7_10device_ptrIdEEdEEEEvT0_T1_)
        .other          _ZN3cub18CUB_300001_SM_10006detail8for_each13static_kernelINS2_12policy_hub_t12policy_500_tEmN6thrust24THRUST_300001_SM_1000_NS8cuda_cub20__uninitialized_fill7functorINS7_10device_ptrIdEEdEEEEvT0_T1_,@"STO_CUDA_ENTRY STV_DEFAULT"
_ZN3cub18CUB_300001_SM_10006detail8for_each13static_kernelINS2_12policy_hub_t12policy_500_tEmN6thrust24THRUST_300001_SM_1000_NS8cuda_cub20__uninitialized_fill7functorINS7_10device_ptrIdEEdEEEEvT0_T1_:
.text._ZN3cub18CUB_300001_SM_10006detail8for_each13static_kernelINS2_12policy_hub_t12policy_500_tEmN6thrust24THRUST_300001_SM_1000_NS8cuda_cub20__uninitialized_fill7functorINS7_10device_ptrIdEEdEEEEvT0_T1_:
        /* <DEDUP_REMOVED lines=8> */
[----:B------:R-:W-:-:S09]  /*0080*/  UISETP.GE.U32.AND.EX UP0, UPT, UR7, URZ, UPT, UP0 ;  /* 0x000000ff0700728c */ /* 0x000fd2000bf06100 */
        /* <DEDUP_REMOVED lines=11> */
.L_x_283:
[----:B------:R-:W0:Y:S01]  /*0140*/  S2R R0, SR_TID.X ;  /* 0x0000000000007919 */ /* 0x000e220000002100 */
[----:B------:R-:W-:Y:S01]  /*0150*/  IMAD.U32 R2, RZ, RZ, UR7 ;  /* 0x00000007ff027e24 */ /* 0x000fe2000f8e00ff */
[----:B------:R-:W1:Y:S01]  /*0160*/  LDCU.64 UR10, c[0x0][0x388] ;  /* 0x00007100ff0a77ac */ /* 0x000e620008000a00 */
[----:B------:R-:W-:Y:S01]  /*0170*/  IMAD.U32 R6, RZ, RZ, UR7 ;  /* 0x00000007ff067e24 */ /* 0x000fe2000f8e00ff */
[----:B0-----:R-:W-:-:S04]  /*0180*/  ISETP.LT.U32.AND P0, PT, R0, UR6, PT ;  /* 0x0000000600007c0c */ /* 0x001fc8000bf01070 */
[----:B------:R-:W-:Y:S01]  /*0190*/  ISETP.GT.U32.AND.EX P0, PT, R2, RZ, PT, P0 ;  /* 0x000000ff0200720c */ /* 0x000fe20003f04100 */
[C---:B------:R-:W-:Y:S01]  /*01a0*/  VIADD R2, R0.reuse, 0x100 ;  /* 0x0000010000027836 */ /* 0x040fe20000000000 */
[----:B------:R-:W-:-:S04]  /*01b0*/  IADD3 R0, P2, PT, R0, UR4, RZ ;  /* 0x0000000400007c10 */ /* 0x000fc8000ff5e0ff */
[----:B------:R-:W-:Y:S01]  /*01c0*/  ISETP.LT.U32.AND P1, PT, R2, UR6, PT ;  /* 0x0000000602007c0c */ /* 0x000fe2000bf21070 */
[----:B------:R-:W-:Y:S01]  /*01d0*/  IMAD.X R3, RZ, RZ, UR5, P2 ;  /* 0x00000005ff037e24 */ /* 0x000fe200090e06ff */
[----:B-1----:R-:W-:Y:S02]  /*01e0*/  LEA R2, P2, R0, UR10, 0x3 ;  /* 0x0000000a00027c11 */ /* 0x002fe4000f8418ff */
[----:B------:R-:W-:Y:S02]  /*01f0*/  ISETP.GT.U32.AND.EX P1, PT, R6, RZ, PT, P1 ;  /* 0x000000ff0600720c */ /* 0x000fe40003f24110 */
[----:B------:R-:W-:Y:S01]  /*0200*/  LEA.HI.X R3, R0, UR11, R3, 0x3, P2 ;  /* 0x0000000b00037c11 */ /* 0x000fe200090f1c03 */
[----:B------:R-:W0:Y:S04]  /*0210*/  @P0 LDC.64 R4, c[0x0][0x390] ;  /* 0x0000e400ff040b82 */ /* 0x000e280000000a00 */
[----:B0-----:R0:W-:Y:S06]  /*0220*/  @P0 STG.E.64 desc[UR8][R2.64], R4 ;  /* 0x0000000402000986 */ /* 0x0011ec000c101b08 */
[----:B------:R-:W-:Y:S05]  /*0230*/  @!P1 EXIT ;  /* 0x000000000000994d */ /* 0x000fea0003800000 */
[----:B0-----:R-:W0:Y:S02]  /*0240*/  LDC.64 R4, c[0x0][0x390] ;  /* 0x0000e400ff047b82 */ /* 0x001e240000000a00 */
[----:B0-----:R-:W-:Y:S01]  /*0250*/  STG.E.64 desc[UR8][R2.64+0x800], R4 ;  /* 0x0008000402007986 */ /* 0x001fe2000c101b08 */
[----:B------:R-:W-:Y:S05]  /*0260*/  EXIT ;  /* 0x000000000000794d */ /* 0x000fea0003800000 */
.L_x_284:
        /* <DEDUP_REMOVED lines=9> */
.L_x_299:


//--------------------- .text._ZN3cub18CUB_300001_SM_10006detail11EmptyKernelIvEEvv --------------------------
	.section	.text._ZN3cub18CUB_300001_SM_10006detail11EmptyKernelIvEEvv,"ax",@progbits
	.align	128
        .global         _ZN3cub18CUB_300001_SM_10006detail11EmptyKernelIvEEvv
        .type           _ZN3cub18CUB_300001_SM_10006detail11EmptyKernelIvEEvv,@function
        .size           _ZN3cub18CUB_300001_SM_10006detail11EmptyKernelIvEEvv,(.L_x_300 - _ZN3cub18CUB_300001_SM_10006detail11EmptyKernelIvEEvv)
        .other          _ZN3cub18CUB_300001_SM_10006detail11EmptyKernelIvEEvv,@"STO_CUDA_ENTRY STV_DEFAULT"
_ZN3cub18CUB_300001_SM_10006detail11EmptyKernelIvEEvv:
.text._ZN3cub18CUB_300001_SM_10006detail11EmptyKernelIvEEvv:
[----:B------:R-:W-:Y:S01]  /*0000*/  LDC R1, c[0x0][0x37c] ;  /* 0x0000df00ff017b82 */ /* 0x000fe20000000800 */
[----:B------:R-:W-:Y:S05]  /*0010*/  EXIT ;  /* 0x000000000000794d */ /* 0x000fea0003800000 */
.L_x_285:
        /* <DEDUP_REMOVED lines=14> */
.L_x_300:


//--------------------- .nv.shared._ZN3cub18CUB_300001_SM_10006detail6reduce28DeviceReduceSingleTileKernelINS2_10policy_hubIdyN4cuda3std3__44plusIdEEE10Policy1000EPdSC_iS9_ddNS7_10__identityEEEvT0_T1_T2_T3_T4_T6_ --------------------------
	.section	.nv.shared._ZN3cub18CUB_300001_SM_10006detail6reduce28DeviceReduceSingleTileKernelINS2_10policy_hubIdyN4cuda3std3__44plusIdEEE10Policy1000EPdSC_iS9_ddNS7_10__identityEEEvT0_T1_T2_T3_T4_T6_,"aw",@nobits
	.sectionflags	@""
	.align	128
.nv.shared._ZN3cub18CUB_300001_SM_10006detail6reduce28DeviceReduceSingleTileKernelINS2_10policy_hubIdyN4cuda3std3__44plusIdEEE10Policy1000EPdSC_iS9_ddNS7_10__identityEEEvT0_T1_T2_T3_T4_T6_:
	.zero		1280


//--------------------- .nv.shared.reserved.0     --------------------------
	.section	.nv.shared.reserved.0,"aw",@nobits
	.weak		__nv_reservedSMEM_offset_0_alias
	.size		__nv_reservedSMEM_offset_0_alias, 0, 64
	.other		__nv_reservedSMEM_offset_0_alias,@"STO_CUDA_RESERVED_SHARED STV_DEFAULT"
__nv_reservedSMEM_offset_0_alias:
	.zero		0
	.zero		64


//--------------------- .nv.global                --------------------------
	.section	.nv.global,"aw",@nobits
.nv.global:
	.type		_ZN30_INTERNAL_27b48182_4_k_cu_main6thrust24THRUST_300001_SM_1000_NS3seqE,@object
	.size		_ZN30_INTERNAL_27b48182_4_k_cu_main6thrust24THRUST_300001_SM_1000_NS3seqE,(_ZN30_INTERNAL_27b48182_4_k_cu_main4cuda3std3__48in_placeE - _ZN30_INTERNAL_27b48182_4_k_cu_main6thrust24THRUST_300001_SM_1000_NS3seqE)
_ZN30_INTERNAL_27b48182_4_k_cu_main6thrust24THRUST_300001_SM_1000_NS3seqE:
	.zero		1
	.type		_ZN30_INTERNAL_27b48182_4_k_cu_main4cuda3std3__48in_placeE,@object
	.size		_ZN30_INTERNAL_27b48182_4_k_cu_main4cuda3std3__48in_placeE,(_ZN30_INTERNAL_27b48182_4_k_cu_main4cuda3std6ranges3__45__cpo4sizeE - _ZN30_INTERNAL_27b48182_4_k_cu_main4cuda3std3__48in_placeE)
_ZN30_INTERNAL_27b48182_4_k_cu_main4cuda3std3__48in_placeE:
	.zero		1
	.type		_ZN30_INTERNAL_27b48182_4_k_cu_main4cuda3std6ranges3__45__cpo4sizeE,@object
	.size		_ZN30_INTERNAL_27b48182_4_k_cu_main4cuda3std6ranges3__45__cpo4sizeE,(_ZN30_INTERNAL_27b48182_4_k_cu_main6thrust24THRUST_300001_SM_1000_NS12placeholders2_3E - _ZN30_INTERNAL_27b48182_4_k_cu_main4cuda3std6ranges3__45__cpo4sizeE)
_ZN30_INTERNAL_27b48182_4_k_cu_main4cuda3std6ranges3__45__cpo4sizeE:
	.zero		1
	.type		_ZN30_INTERNAL_27b48182_4_k_cu_main6thrust24THRUST_300001_SM_1000_NS12placeholders2_3E,@object
	.size		_ZN30_INTERNAL_27b48182_4_k_cu_main6thrust24THRUST_300001_SM_1000_NS12placeholders2_3E,(_ZN30_INTERNAL_27b48182_4_k_cu_main4cuda3std3__45__cpo6cbeginE - _ZN30_INTERNAL_27b48182_4_k_cu_main6thrust24THRUST_300001_SM_1000_NS12placeholders2_3E)
_ZN30_INTERNAL_27b48182_4_k_cu_main6thrust24THRUST_300001_SM_1000_NS12placeholders2_3E:
	.zero		1
	.type		_ZN30_INTERNAL_27b48182_4_k_cu_main4cuda3std3__45__cpo6cbeginE,@object
	.size		_ZN30_INTERNAL_27b48182_4_k_cu_main4cuda3std3__45__cpo6cbeginE,(_ZN30_INTERNAL_27b48182_4_k_cu_main4cuda3std6ranges3__45__cpo6cbeginE - _ZN30_INTERNAL_27b48182_4_k_cu_main4cuda3std3__45__cpo6cbeginE)
_ZN30_INTERNAL_27b48182_4_k_cu_main4cuda3std3__45__cpo6cbeginE:
	.zero		1
	.type		_ZN30_INTERNAL_27b48182_4_k_cu_main4cuda3std6ranges3__45__cpo6cbeginE,@object
	.size		_ZN30_INTERNAL_27b48182_4_k_cu_main4cuda3std6ranges3__45__cpo6cbeginE,(_ZN30_INTERNAL_27b48182_4_k_cu_main6thrust24THRUST_300001_SM_1000_NS12placeholders2_7E - _ZN30_INTERNAL_27b48182_4_k_cu_main4cuda3std6ranges3__45__cpo6cbeginE)
_ZN30_INTERNAL_27b48182_4_k_cu_main4cuda3std6ranges3__45__cpo6cbeginE:
	.zero		1
	.type		_ZN30_INTERNAL_27b48182_4_k_cu_main6thrust24THRUST_300001_SM_1000_NS12placeholders2_7E,@object
	.size		_ZN30_INTERNAL_27b48182_4_k_cu_main6thrust24THRUST_300001_SM_1000_NS12placeholders2_7E,(_ZN30_INTERNAL_27b48182_4_k_cu_main4cuda3std3__45__cpo7crbeginE - _ZN30_INTERNAL_27b48182_4_k_cu_main6thrust24THRUST_300001_SM_1000_NS12placeholders2_7E)
_ZN30_INTERNAL_27b48182_4_k_cu_main6thrust24THRUST_300001_SM_1000_NS12placeholders2_7E:
	.zero		1
	.type		_ZN30_INTERNAL_27b48182_4_k_cu_main4cuda3std3__45__cpo7crbeginE,@object
	.size		_ZN30_INTERNAL_27b48182_4_k_cu_main4cuda3std3__45__cpo7crbeginE,(_ZN30_INTERNAL_27b48182_4_k_cu_main4cuda3std6ranges3__45__cpo4nextE - _ZN30_INTERNAL_27b48182_4_k_cu_main4cuda3std3__45__cpo7crbeginE)
_ZN30_INTERNAL_27b48182_4_k_cu_main4cuda3std3__45__cpo7crbeginE:
	.zero		1
	.type		_ZN30_INTERNAL_27b48182_4_k_cu_main4cuda3std6ranges3__45__cpo4nextE,@object
	.size		_ZN30_INTERNAL_27b48182_4_k_cu_main4cuda3std6ranges3__45__cpo4nextE,(_ZN30_INTERNAL_27b48182_4_k_cu_main4cuda3std6ranges3__45__cpo4swapE - _ZN30_INTERNAL_27b48182_4_k_cu_main4cuda3std6ranges3__45__cpo4nextE)
_ZN30_INTERNAL_27b48182_4_k_cu_main4cuda3std6ranges3__45__cpo4nextE:
	.zero		1
	.type		_ZN30_INTERNAL_27b48182_4_k_cu_main4cuda3std6ranges3__45__cpo4swapE,@object
	.size		_ZN30_INTERNAL_27b48182_4_k_cu_main4cuda3std6ranges3__45__cpo4swapE,(_ZN30_INTERNAL_27b48182_4_k_cu_main6thrust24THRUST_300001_SM_1000_NS8cuda_cub10par_nosyncE - _ZN30_INTERNAL_27b48182_4_k_cu_main4cuda3std6ranges3__45__cpo4swapE)
_ZN30_INTERNAL_27b48182_4_k_cu_main4cuda3std6ranges3__45__cpo4swapE:
	.zero		1
	.type		_ZN30_INTERNAL_27b48182_4_k_cu_main6thrust24THRUST_300001_SM_1000_NS8cuda_cub10par_nosyncE,@object
	.size		_ZN30_INTERNAL_27b48182_4_k_cu_main6thrust24THRUST_300001_SM_1000_NS8cuda_cub10par_nosyncE,(_ZN30_INTERNAL_27b48182_4_k_cu_main6thrust24THRUST_300001_SM_1000_NS12placeholders2_9E - _ZN30_INTERNAL_27b48182_4_k_cu_main6thrust24THRUST_300001_SM_1000_NS8cuda_cub10par_nosyncE)
_ZN30_INTERNAL_27b48182_4_k_cu_main6thrust24THRUST_300001_SM_1000_NS8cuda_cub10par_nosyncE:
	.zero		1
	.type		_ZN30_INTERNAL_27b48182_4_k_cu_main6thrust24THRUST_300001_SM_1000_NS12placeholders2_9E,@object
	.size		_ZN30_INTERNAL_27b48182_4_k_cu_main6thrust24THRUST_300001_SM_1000_NS12placeholders2_9E,(_ZN30_INTERNAL_27b48182_4_k_cu_main4cuda3std3__432_GLOBAL__N__27b48182_4_k_cu_main6ignoreE - _ZN30_INTERNAL_27b48182_4_k_cu_main6thrust24THRUST_300001_SM_1000_NS12placeholders2_9E)
_ZN30_INTERNAL_27b48182_4_k_cu_main6thrust24THRUST_300001_SM_1000_NS12placeholders2_9E:
	.zero		1
	.type		_ZN30_INTERNAL_27b48182_4_k_cu_main4cuda3std3__432_GLOBAL__N__27b48182_4_k_cu_main6ignoreE,@object
	.size		_ZN30_INTERNAL_27b48182_4_k_cu_main4cuda3std3__432_GLOBAL__N__27b48182_4_k_cu_main6ignoreE,(_ZN30_INTERNAL_27b48182_4_k_cu_main4cuda3std6ranges3__45__cpo4dataE - _ZN30_INTERNAL_27b48182_4_k_cu_main4cuda3std3__432_GLOBAL__N__27b48182_4_k_cu_main6ignoreE)
_ZN30_INTERNAL_27b48182_4_k_cu_main4cuda3std3__432_GLOBAL__N__27b48182_4_k_cu_main6ignoreE:
	.zero		1
	.type		_ZN30_INTERNAL_27b48182_4_k_cu_main4cuda3std6ranges3__45__cpo4dataE,@object
	.size		_ZN30_INTERNAL_27b48182_4_k_cu_main4cuda3std6ranges3__45__cpo4dataE,(_ZN30_INTERNAL_27b48182_4_k_cu_main6thrust24THRUST_300001_SM_1000_NS12placeholders2_1E - _ZN30_INTERNAL_27b48182_4_k_cu_main4cuda3std6ranges3__45__cpo4dataE)
_ZN30_INTERNAL_27b48182_4_k_cu_main4cuda3std6ranges3__45__cpo4dataE:
	.zero		1
	.type		_ZN30_INTERNAL_27b48182_4_k_cu_main6thrust24THRUST_300001_SM_1000_NS12placeholders2_1E,@object
	.size		_ZN30_INTERNAL_27b48182_4_k_cu_main6thrust24THRUST_300001_SM_1000_NS12placeholders2_1E,(_ZN30_INTERNAL_27b48182_4_k_cu_main4cuda3std3__45__cpo5beginE - _ZN30_INTERNAL_27b48182_4_k_cu_main6thrust24THRUST_300001_SM_1000_NS12placeholders2_1E)
_ZN30_INTERNAL_27b48182_4_k_cu_main6thrust24THRUST_300001_SM_1000_NS12placeholders2_1E:
	.zero		1
	.type		_ZN30_INTERNAL_27b48182_4_k_cu_main4cuda3std3__45__cpo5beginE,@object
	.size		_ZN30_INTERNAL_27b48182_4_k_cu_main4cuda3std3__45__cpo5beginE,(_ZN30_INTERNAL_27b48182_4_k_cu_main4cuda3std6ranges3__45__cpo5beginE - _ZN30_INTERNAL_27b48182_4_k_cu_main4cuda3std3__45__cpo5beginE)
_ZN30_INTERNAL_27b48182_4_k_cu_main4cuda3std3__45__cpo5beginE:
	.zero		1
	.type		_ZN30_INTERNAL_27b48182_4_k_cu_main4cuda3std6ranges3__45__cpo5beginE,@object
	.size		_ZN30_INTERNAL_27b48182_4_k_cu_main4cuda3std6ranges3__45__cpo5beginE,(_ZN30_INTERNAL_27b48182_4_k_cu_main6thrust24THRUST_300001_SM_1000_NS12placeholders2_5E - _ZN30_INTERNAL_27b48182_4_k_cu_main4cuda3std6ranges3__45__cpo5beginE)
_ZN30_INTERNAL_27b48182_4_k_cu_main4cuda3std6ranges3__45__cpo5beginE:
	.zero		1
	.type		_ZN30_INTERNAL_27b48182_4_k_cu_main6thrust24THRUST_300001_SM_1000_NS12placeholders2_5E,@object
	.size		_ZN30_INTERNAL_27b48182_4_k_cu_main6thrust24THRUST_300001_SM_1000_NS12placeholders2_5E,(_ZN30_INTERNAL_27b48182_4_k_cu_main4cuda3std3__45__cpo6rbeginE - _ZN30_INTERNAL_27b48182_4_k_cu_main6thrust24THRUST_300001_SM_1000_NS12placeholders2_5E)
_ZN30_INTERNAL_27b48182_4_k_cu_main6thrust24THRUST_300001_SM_1000_NS12placeholders2_5E:
	.zero		1
	.type		_ZN30_INTERNAL_27b48182_4_k_cu_main4cuda3std3__45__cpo6rbeginE,@object
	.size		_ZN30_INTERNAL_27b48182_4_k_cu_main4cuda3std3__45__cpo6rbeginE,(_ZN30_INTERNAL_27b48182_4_k_cu_main4cuda3std6ranges3__45__cpo7advanceE - _ZN30_INTERNAL_27b48182_4_k_cu_main4cuda3std3__45__cpo6rbeginE)
_ZN30_INTERNAL_27b48182_4_k_cu_main4cuda3std3__45__cpo6rbeginE:
	.zero		1
	.type		_ZN30_INTERNAL_27b48182_4_k_cu_main4cuda3std6ranges3__45__cpo7advanceE,@object
	.size		_ZN30_INTERNAL_27b48182_4_k_cu_main4cuda3std6ranges3__45__cpo7advanceE,(_ZN30_INTERNAL_27b48182_4_k_cu_main4cuda3std3__47nulloptE - _ZN30_INTERNAL_27b48182_4_k_cu_main4cuda3std6ranges3__45__cpo7advanceE)
_ZN30_INTERNAL_27b48182_4_k_cu_main4cuda3std6ranges3__45__cpo7advanceE:
	.zero		1
	.type		_ZN30_INTERNAL_27b48182_4_k_cu_main4cuda3std3__47nulloptE,@object
	.size		_ZN30_INTERNAL_27b48182_4_k_cu_main4cuda3std3__47nulloptE,(_ZN30_INTERNAL_27b48182_4_k_cu_main4cuda3std6ranges3__45__cpo8distanceE - _ZN30_INTERNAL_27b48182_4_k_cu_main4cuda3std3__47nulloptE)
_ZN30_INTERNAL_27b48182_4_k_cu_main4cuda3std3__47nulloptE:
	.zero		1
	.type		_ZN30_INTERNAL_27b48182_4_k_cu_main4cuda3std6ranges3__45__cpo8distanceE,@object
	.size		_ZN30_INTERNAL_27b48182_4_k_cu_main4cuda3std6ranges3__45__cpo8distanceE,(_ZN30_INTERNAL_27b48182_4_k_cu_main6thrust24THRUST_300001_SM_1000_NS12placeholders3_10E - _ZN30_INTERNAL_27b48182_4_k_cu_main4cuda3std6ranges3__45__cpo8distanceE)
_ZN30_INTERNAL_27b48182_4_k_cu_main4cuda3std6ranges3__45__cpo8distanceE:
	.zero		1
	.type		_ZN30_INTERNAL_27b48182_4_k_cu_main6thrust24THRUST_300001_SM_1000_NS12placeholders3_10E,@object
	.size		_ZN30_INTERNAL_27b48182_4_k_cu_main6thrust24THRUST_300001_SM_1000_NS12placeholders3_10E,(_ZN30_INTERNAL_27b48182_4_k_cu_main4cuda3std3__419piecewise_constructE - _ZN30_INTERNAL_27b48182_4_k_cu_main6thrust24THRUST_300001_SM_1000_NS12placeholders3_10E)
_ZN30_INTERNAL_27b48182_4_k_cu_main6thrust24THRUST_300001_SM_1000_NS12placeholders3_10E:
	.zero		1
	.type		_ZN30_INTERNAL_27b48182_4_k_cu_main4cuda3std3__419piecewise_constructE,@object
	.size		_ZN30_INTERNAL_27b48182_4_k_cu_main4cuda3std3__419piecewise_constructE,(_ZN30_INTERNAL_27b48182_4_k_cu_main4cuda3std6ranges3__45__cpo5cdataE - _ZN30_INTERNAL_27b48182_4_k_cu_main4cuda3std3__419piecewise_constructE)
_ZN30_INTERNAL_27b48182_4_k_cu_main4cuda3std3__419piecewise_constructE:
	.zero		1
	.type		_ZN30_INTERNAL_27b48182_4_k_cu_main4cuda3std6ranges3__45__cpo5cdataE,@object
	.size		_ZN30_INTERNAL_27b48182_4_k_cu_main4cuda3std6ranges3__45__cpo5cdataE,(_ZN30_INTERNAL_27b48182_4_k_cu_main6thrust24THRUST_300001_SM_1000_NS12placeholders2_2E - _ZN30_INTERNAL_27b48182_4_k_cu_main4cuda3std6ranges3__45__cpo5cdataE)
_ZN30_INTERNAL_27b48182_4_k_cu_main4cuda3std6ranges3__45__cpo5cdataE:
	.zero		1
	.type		_ZN30_INTERNAL_27b48182_4_k_cu_main6thrust24THRUST_300001_SM_1000_NS12placeholders2_2E,@object
	.size		_ZN30_INTERNAL_27b48182_4_k_cu_main6thrust24THRUST_300001_SM_1000_NS12placeholders2_2E,(_ZN30_INTERNAL_27b48182_4_k_cu_main4cuda3std3__45__cpo3endE - _ZN30_INTERNAL_27b48182_4_k_cu_main6thrust24THRUST_300001_SM_1000_NS12placeholders2_2E)
_ZN30_INTERNAL_27b48182_4_k_cu_main6thrust24THRUST_300001_SM_1000_NS12placeholders2_2E:
	.zero		1
	.type		_ZN30_INTERNAL_27b48182_4_k_cu_main4cuda3std3__45__cpo3endE,@object
	.size		_ZN30_INTERNAL_27b48182_4_k_cu_main4cuda3std3__45__cpo3endE,(_ZN30_INTERNAL_27b48182_4_k_cu_main4cuda3std6ranges3__45__cpo3endE - _ZN30_INTERNAL_27b48182_4_k_cu_main4cuda3std3__45__cpo3endE)
_ZN30_INTERNAL_27b48182_4_k_cu_main4cuda3std3__45__cpo3endE:
	.zero		1
	.type		_ZN30_INTERNAL_27b48182_4_k_cu_main4cuda3std6ranges3__45__cpo3endE,@object
	.size		_ZN30_INTERNAL_27b48182_4_k_cu_main4cuda3std6ranges3__45__cpo3endE,(_ZN30_INTERNAL_27b48182_4_k_cu_main6thrust24THRUST_300001_SM_1000_NS12placeholders2_6E - _ZN30_INTERNAL_27b48182_4_k_cu_main4cuda3std6ranges3__45__cpo3endE)
_ZN30_INTERNAL_27b48182_4_k_cu_main4cuda3std6ranges3__45__cpo3endE:
	.zero		1
	.type		_ZN30_INTERNAL_27b48182_4_k_cu_main6thrust24THRUST_300001_SM_1000_NS12placeholders2_6E,@object
	.size		_ZN30_INTERNAL_27b48182_4_k_cu_main6thrust24THRUST_300001_SM_1000_NS12placeholders2_6E,(_ZN30_INTERNAL_27b48182_4_k_cu_main4cuda3std3__45__cpo4rendE - _ZN30_INTERNAL_27b48182_4_k_cu_main6thrust24THRUST_300001_SM_1000_NS12placeholders2_6E)
_ZN30_INTERNAL_27b48182_4_k_cu_main6thrust24THRUST_300001_SM_1000_NS12placeholders2_6E:
	.zero		1
	.type		_ZN30_INTERNAL_27b48182_4_k_cu_main4cuda3std3__45__cpo4rendE,@object
	.size		_ZN30_INTERNAL_27b48182_4_k_cu_main4cuda3std3__45__cpo4rendE,(_ZN30_INTERNAL_27b48182_4_k_cu_main4cuda3std6ranges3__45__cpo9iter_swapE - _ZN30_INTERNAL_27b48182_4_k_cu_main4cuda3std3__45__cpo4rendE)
_ZN30_INTERNAL_27b48182_4_k_cu_main4cuda3std3__45__cpo4rendE:
	.zero		1
	.type		_ZN30_INTERNAL_27b48182_4_k_cu_main4cuda3std6ranges3__45__cpo9iter_swapE,@object
	.size		_ZN30_INTERNAL_27b48182_4_k_cu_main4cuda3std6ranges3__45__cpo9iter_swapE,(_ZN30_INTERNAL_27b48182_4_k_cu_main4cuda3std3__48unexpectE - _ZN30_INTERNAL_27b48182_4_k_cu_main4cuda3std6ranges3__45__cpo9iter_swapE)
_ZN30_INTERNAL_27b48182_4_k_cu_main4cuda3std6ranges3__45__cpo9iter_swapE:
	.zero		1
	.type		_ZN30_INTERNAL_27b48182_4_k_cu_main4cuda3std3__48unexpectE,@object
	.size		_ZN30_INTERNAL_27b48182_4_k_cu_main4cuda3std3__48unexpectE,(_ZN30_INTERNAL_27b48182_4_k_cu_main6thrust24THRUST_300001_SM_1000_NS8cuda_cub3parE - _ZN30_INTERNAL_27b48182_4_k_cu_main4cuda3std3__48unexpectE)
_ZN30_INTERNAL_27b48182_4_k_cu_main4cuda3std3__48unexpectE:
	.zero		1
	.type		_ZN30_INTERNAL_27b48182_4_k_cu_main6thrust24THRUST_300001_SM_1000_NS8cuda_cub3parE,@object
	.size		_ZN30_INTERNAL_27b48182_4_k_cu_main6thrust24THRUST_300001_SM_1000_NS8cuda_cub3parE,(_ZN30_INTERNAL_27b48182_4_k_cu_main6thrust24THRUST_300001_SM_1000_NS12placeholders2_4E - _ZN30_INTERNAL_27b48182_4_k_cu_main6thrust24THRUST_300001_SM_1000_NS8cuda_cub3parE)
_ZN30_INTERNAL_27b48182_4_k_cu_main6thrust24THRUST_300001_SM_1000_NS8cuda_cub3parE:
	.zero		1
	.type		_ZN30_INTERNAL_27b48182_4_k_cu_main6thrust24THRUST_300001_SM_1000_NS12placeholders2_4E,@object
	.size		_ZN30_INTERNAL_27b48182_4_k_cu_main6thrust24THRUST_300001_SM_1000_NS12placeholders2_4E,(_ZN30_INTERNAL_27b48182_4_k_cu_main4cuda3std3__45__cpo4cendE - _ZN30_INTERNAL_27b48182_4_k_cu_main6thrust24THRUST_300001_SM_1000_NS12placeholders2_4E)
_ZN30_INTERNAL_27b48182_4_k_cu_main6thrust24THRUST_300001_SM_1000_NS12placeholders2_4E:
	.zero		1
	.type		_ZN30_INTERNAL_27b48182_4_k_cu_main4cuda3std3__45__cpo4cendE,@object
	.size		_ZN30_INTERNAL_27b48182_4_k_cu_main4cuda3std3__45__cpo4cendE,(_ZN30_INTERNAL_27b48182_4_k_cu_main4cuda3std6ranges3__45__cpo4cendE - _ZN30_INTERNAL_27b48182_4_k_cu_main4cuda3std3__45__cpo4cendE)
_ZN30_INTERNAL_27b48182_4_k_cu_main4cuda3std3__45__cpo4cendE:
	.zero		1
	.type		_ZN30_INTERNAL_27b48182_4_k_cu_main4cuda3std6ranges3__45__cpo4cendE,@object
	.size		_ZN30_INTERNAL_27b48182_4_k_cu_main4cuda3std6ranges3__45__cpo4cendE,(_ZN30_INTERNAL_27b48182_4_k_cu_main4cuda3std3__420unreachable_sentinelE - _ZN30_INTERNAL_27b48182_4_k_cu_main4cuda3std6ranges3__45__cpo4cendE)
_ZN30_INTERNAL_27b48182_4_k_cu_main4cuda3std6ranges3__45__cpo4cendE:
	.zero		1
	.type		_ZN30_INTERNAL_27b48182_4_k_cu_main4cuda3std3__420unreachable_sentinelE,@object
	.size		_ZN30_INTERNAL_27b48182_4_k_cu_main4cuda3std3__420unreachable_sentinelE,(_ZN30_INTERNAL_27b48182_4_k_cu_main4cuda3std6ranges3__45__cpo5ssizeE - _ZN30_INTERNAL_27b48182_4_k_cu_main4cuda3std3__420unreachable_sentinelE)
_ZN30_INTERNAL_27b48182_4_k_cu_main4cuda3std3__420unreachable_sentinelE:
	.zero		1
	.type		_ZN30_INTERNAL_27b48182_4_k_cu_main4cuda3std6ranges3__45__cpo5ssizeE,@object
	.size		_ZN30_INTERNAL_27b48182_4_k_cu_main4cuda3std6ranges3__45__cpo5ssizeE,(_ZN30_INTERNAL_27b48182_4_k_cu_main6thrust24THRUST_300001_SM_1000_NS12placeholders2_8E - _ZN30_INTERNAL_27b48182_4_k_cu_main4cuda3std6ranges3__45__cpo5ssizeE)
_ZN30_INTERNAL_27b48182_4_k_cu_main4cuda3std6ranges3__45__cpo5ssizeE:
	.zero		1
	.type		_ZN30_INTERNAL_27b48182_4_k_cu_main6thrust24THRUST_300001_SM_1000_NS12placeholders2_8E,@object
	.size		_ZN30_INTERNAL_27b48182_4_k_cu_main6thrust24THRUST_300001_SM_1000_NS12placeholders2_8E,(_ZN30_INTERNAL_27b48182_4_k_cu_main4cuda3std3__45__cpo5crendE - _ZN30_INTERNAL_27b48182_4_k_cu_main6thrust24THRUST_300001_SM_1000_NS12placeholders2_8E)
_ZN30_INTERNAL_27b48182_4_k_cu_main6thrust24THRUST_300001_SM_1000_NS12placeholders2_8E:
	.zero		1
	.type		_ZN30_INTERNAL_27b48182_4_k_cu_main4cuda3std3__45__cpo5crendE,@object
	.size		_ZN30_INTERNAL_27b48182_4_k_cu_main4cuda3std3__45__cpo5crendE,(_ZN30_INTERNAL_27b48182_4_k_cu_main4cuda3std6ranges3__45__cpo4prevE - _ZN30_INTERNAL_27b48182_4_k_cu_main4cuda3std3__45__cpo5crendE)
_ZN30_INTERNAL_27b48182_4_k_cu_main4cuda3std3__45__cpo5crendE:
	.zero		1
	.type		_ZN30_INTERNAL_27b48182_4_k_cu_main4cuda3std6ranges3__45__cpo4prevE,@object
	.size		_ZN30_INTERNAL_27b48182_4_k_cu_main4cuda3std6ranges3__45__cpo4prevE,(_ZN30_INTERNAL_27b48182_4_k_cu_main4cuda3std6ranges3__45__cpo9iter_moveE - _ZN30_INTERNAL_27b48182_4_k_cu_main4cuda3std6ranges3__45__cpo4prevE)
_ZN30_INTERNAL_27b48182_4_k_cu_main4cuda3std6ranges3__45__cpo4prevE:
	.zero		1
	.type		_ZN30_INTERNAL_27b48182_4_k_cu_main4cuda3std6ranges3__45__cpo9iter_moveE,@object
	.size		_ZN30_INTERNAL_27b48182_4_k_cu_main4cuda3std6ranges3__45__cpo9iter_moveE,(_ZN30_INTERNAL_27b48182_4_k_cu_main6thrust24THRUST_300001_SM_1000_NS6system6detail10sequential3seqE - _ZN30_INTERNAL_27b48182_4_k_cu_main4cuda3std6ranges3__45__cpo9iter_moveE)
_ZN30_INTERNAL_27b48182_4_k_cu_main4cuda3std6ranges3__45__cpo9iter_moveE:
	.zero		1
	.type		_ZN30_INTERNAL_27b48182_4_k_cu_main6thrust24THRUST_300001_SM_1000_NS6system6detail10sequential3seqE,@object
	.size		_ZN30_INTERNAL_27b48182_4_k_cu_main6thrust24THRUST_300001_SM_1000_NS6system6detail10sequential3seqE,(.L_31 - _ZN30_INTERNAL_27b48182_4_k_cu_main6thrust24THRUST_300001_SM_1000_NS6system6detail10sequential3seqE)
_ZN30_INTERNAL_27b48182_4_k_cu_main6thrust24THRUST_300001_SM_1000_NS6system6detail10sequential3seqE:
	.zero		1
.L_31:


//--------------------- .nv.shared._ZN3cub18CUB_300001_SM_10006detail6reduce18DeviceReduceKernelINS2_10policy_hubIdyN4cuda3std3__44plusIdEEE10Policy1000EN6thrust24THRUST_300001_SM_1000_NS6detail15normal_iteratorINSD_10device_ptrIdEEEEyS9_dNS7_10__identityEEEvT0_PT3_T1_NS0_13GridEvenShareISN_EET2_T4_ --------------------------
	.section	.nv.shared._ZN3cub18CUB_300001_SM_10006detail6reduce18DeviceReduceKernelINS2_10policy_hubIdyN4cuda3std3__44plusIdEEE10Policy1000EN6thrust24THRUST_300001_SM_1000_NS6detail15normal_iteratorINSD_10device_ptrIdEEEEyS9_dNS7_10__identityEEEvT0_PT3_T1_NS0_13GridEvenShareISN_EET2_T4_,"aw",@nobits
	.sectionflags	@""
	.align	128
.nv.shared._ZN3cub18CUB_300001_SM_10006detail6reduce18DeviceReduceKernelINS2_10policy_hubIdyN4cuda3std3__44plusIdEEE10Policy1000EN6thrust24THRUST_300001_SM_1000_NS6detail15normal_iteratorINSD_10device_ptrIdEEEEyS9_dNS7_10__identityEEEvT0_PT3_T1_NS0_13GridEvenShareISN_EET2_T4_:
	.zero		1280


//--------------------- .nv.shared._ZN3cub18CUB_300001_SM_10006detail6reduce28DeviceReduceSingleTileKernelINS2_10policy_hubIdyN4cuda3std3__44plusIdEEE10Policy1000EN6thrust24THRUST_300001_SM_1000_NS6detail15normal_iteratorINSD_10device_ptrIdEEEEPdyS9_ddNS7_10__identityEEEvT0_T1_T2_T3_T4_T6_ --------------------------
	.section	.nv.shared._ZN3cub18CUB_300001_SM_10006detail6reduce28DeviceReduceSingleTileKernelINS2_10policy_hubIdyN4cuda3std3__44plusIdEEE10Policy1000EN6thrust24THRUST_300001_SM_1000_NS6detail15normal_iteratorINSD_10device_ptrIdEEEEPdyS9_ddNS7_10__identityEEEvT0_T1_T2_T3_T4_T6_,"aw",@nobits
	.sectionflags	@""
	.align	128
.nv.shared._ZN3cub18CUB_300001_SM_10006detail6reduce28DeviceReduceSingleTileKernelINS2_10policy_hubIdyN4cuda3std3__44plusIdEEE10Policy1000EN6thrust24THRUST_300001_SM_1000_NS6detail15normal_iteratorINSD_10device_ptrIdEEEEPdyS9_ddNS7_10__identityEEEvT0_T1_T2_T3_T4_T6_:
	.zero		1280


//--------------------- .nv.shared._ZN3cub18CUB_300001_SM_10006detail6reduce28DeviceReduceSingleTileKernelINS2_10policy_hubIdjN4cuda3std3__44plusIdEEE10Policy1000EPdSC_iS9_ddNS7_10__identityEEEvT0_T1_T2_T3_T4_T6_ --------------------------
	.section	.nv.shared._ZN3cub18CUB_300001_SM_10006detail6reduce28DeviceReduceSingleTileKernelINS2_10policy_hubIdjN4cuda3std3__44plusIdEEE10Policy1000EPdSC_iS9_ddNS7_10__identityEEEvT0_T1_T2_T3_T4_T6_,"aw",@nobits
	.sectionflags	@""
	.align	128
.nv.shared._ZN3cub18CUB_300001_SM_10006detail6reduce28DeviceReduceSingleTileKernelINS2_10policy_hubIdjN4cuda3std3__44plusIdEEE10Policy1000EPdSC_iS9_ddNS7_10__identityEEEvT0_T1_T2_T3_T4_T6_:
	.zero		1280


//--------------------- .nv.shared._ZN3cub18CUB_300001_SM_10006detail6reduce18DeviceReduceKernelINS2_10policy_hubIdjN4cuda3std3__44plusIdEEE10Policy1000EN6thrust24THRUST_300001_SM_1000_NS6detail15normal_iteratorINSD_10device_ptrIdEEEEjS9_dNS7_10__identityEEEvT0_PT3_T1_NS0_13GridEvenShareISN_EET2_T4_ --------------------------
	.section	.nv.shared._ZN3cub18CUB_300001_SM_10006detail6reduce18DeviceReduceKernelINS2_10policy_hubIdjN4cuda3std3__44plusIdEEE10Policy1000EN6thrust24THRUST_300001_SM_1000_NS6detail15normal_iteratorINSD_10device_ptrIdEEEEjS9_dNS7_10__identityEEEvT0_PT3_T1_NS0_13GridEvenShareISN_EET2_T4_,"aw",@nobits
	.sectionflags	@""
	.align	128
.nv.shared._ZN3cub18CUB_300001_SM_10006detail6reduce18DeviceReduceKernelINS2_10policy_hubIdjN4cuda3std3__44plusIdEEE10Policy1000EN6thrust24THRUST_300001_SM_1000_NS6detail15normal_iteratorINSD_10device_ptrIdEEEEjS9_dNS7_10__identityEEEvT0_PT3_T1_NS0_13GridEvenShareISN_EET2_T4_:
	.zero		1280


//--------------------- .nv.shared._ZN3cub18CUB_300001_SM_10006detail6reduce28DeviceReduceSingleTileKernelINS2_10policy_hubIdjN4cuda3std3__44plusIdEEE10Policy1000EN6thrust24THRUST_300001_SM_1000_NS6detail15normal_iteratorINSD_10device_ptrIdEEEEPdjS9_ddNS7_10__identityEEEvT0_T1_T2_T3_T4_T6_ --------------------------
	.section	.nv.shared._ZN3cub18CUB_300001_SM_10006detail6reduce28DeviceReduceSingleTileKernelINS2_10policy_hubIdjN4cuda3std3__44plusIdEEE10Policy1000EN6thrust24THRUST_300001_SM_1000_NS6detail15normal_iteratorINSD_10device_ptrIdEEEEPdjS9_ddNS7_10__identityEEEvT0_T1_T2_T3_T4_T6_,"aw",@nobits
	.sectionflags	@""
	.align	128
.nv.shared._ZN3cub18CUB_300001_SM_10006detail6reduce28DeviceReduceSingleTileKernelINS2_10policy_hubIdjN4cuda3std3__44plusIdEEE10Policy1000EN6thrust24THRUST_300001_SM_1000_NS6detail15normal_iteratorINSD_10device_ptrIdEEEEPdjS9_ddNS7_10__identityEEEvT0_T1_T2_T3_T4_T6_:
	.zero		1280


//--------------------- .nv.shared._ZN3cub18CUB_300001_SM_10006detail9transform16transform_kernelINS2_10policy_hubILb1EN4cuda3std3__45tupleIJN6thrust24THRUST_300001_SM_1000_NS6detail15normal_iteratorINSA_10device_ptrIdEEEESF_EEEE10policy1000El8sum_funcSF_JPdSK_EEEvT0_iT1_T2_DpNS2_10kernel_argIT3_EE --------------------------
	.section	.nv.shared._ZN3cub18CUB_300001_SM_10006detail9transform16transform_kernelINS2_10policy_hubILb1EN4cuda3std3__45tupleIJN6thrust24THRUST_300001_SM_1000_NS6detail15normal_iteratorINSA_10device_ptrIdEEEESF_EEEE10policy1000El8sum_funcSF_JPdSK_EEEvT0_iT1_T2_DpNS2_10kernel_argIT3_EE,"aw",@nobits
	.sectionflags	@""
	.align	128
	.zero		1024


//--------------------- .nv.shared._ZN3cub18CUB_300001_SM_10006detail9transform16transform_kernelINS2_10policy_hubILb1EN4cuda3std3__45tupleIJN6thrust24THRUST_300001_SM_1000_NS6detail15normal_iteratorINSA_10device_ptrIdEEEESF_EEEE10policy1000Ei8sum_funcSF_JPdSK_EEEvT0_iT1_T2_DpNS2_10kernel_argIT3_EE --------------------------
	.section	.nv.shared._ZN3cub18CUB_300001_SM_10006detail9transform16transform_kernelINS2_10policy_hubILb1EN4cuda3std3__45tupleIJN6thrust24THRUST_300001_SM_1000_NS6detail15normal_iteratorINSA_10device_ptrIdEEEESF_EEEE10policy1000Ei8sum_funcSF_JPdSK_EEEvT0_iT1_T2_DpNS2_10kernel_argIT3_EE,"aw",@nobits
	.sectionflags	@""
	.align	128
	.zero		1024


//--------------------- .nv.shared._ZN3cub18CUB_300001_SM_10006detail9transform16transform_kernelINS2_10policy_hubILb0EN4cuda3std3__45tupleIJN6thrust24THRUST_300001_SM_1000_NS6detail15normal_iteratorINSA_10device_ptrIdEEEESF_EEEE10policy1000ElNS7_5minusIdEESF_JPdSL_EEEvT0_iT1_T2_DpNS2_10kernel_argIT3_EE --------------------------
	.section	.nv.shared._ZN3cub18CUB_300001_SM_10006detail9transform16transform_kernelINS2_10policy_hubILb0EN4cuda3std3__45tupleIJN6thrust24THRUST_300001_SM_1000_NS6detail15normal_iteratorINSA_10device_ptrIdEEEESF_EEEE10policy1000ElNS7_5minusIdEESF_JPdSL_EEEvT0_iT1_T2_DpNS2_10kernel_argIT3_EE,"aw",@nobits
	.sectionflags	@""
	.align	128
.nv.shared._ZN3cub18CUB_300001_SM_10006detail9transform16transform_kernelINS2_10policy_hubILb0EN4cuda3std3__45tupleIJN6thrust24THRUST_300001_SM_1000_NS6detail15normal_iteratorINSA_10device_ptrIdEEEESF_EEEE10policy1000ElNS7_5minusIdEESF_JPdSL_EEEvT0_iT1_T2_DpNS2_10kernel_argIT3_EE:
	.zero		1152


//--------------------- .nv.shared._ZN3cub18CUB_300001_SM_10006detail9transform16transform_kernelINS2_10policy_hubILb0EN4cuda3std3__45tupleIJN6thrust24THRUST_300001_SM_1000_NS6detail15normal_iteratorINSA_10device_ptrIdEEEESF_EEEE10policy1000EiNS7_5minusIdEESF_JPdSL_EEEvT0_iT1_T2_DpNS2_10kernel_argIT3_EE --------------------------
	.section	.nv.shared._ZN3cub18CUB_300001_SM_10006detail9transform16transform_kernelINS2_10policy_hubILb0EN4cuda3std3__45tupleIJN6thrust24THRUST_300001_SM_1000_NS6detail15normal_iteratorINSA_10device_ptrIdEEEESF_EEEE10policy1000EiNS7_5minusIdEESF_JPdSL_EEEvT0_iT1_T2_DpNS2_10kernel_argIT3_EE,"aw",@nobits
	.sectionflags	@""
	.align	128
.nv.shared._ZN3cub18CUB_300001_SM_10006detail9transform16transform_kernelINS2_10policy_hubILb0EN4cuda3std3__45tupleIJN6thrust24THRUST_300001_SM_1000_NS6detail15normal_iteratorINSA_10device_ptrIdEEEESF_EEEE10policy1000EiNS7_5minusIdEESF_JPdSL_EEEvT0_iT1_T2_DpNS2_10kernel_argIT3_EE:
	.zero		1152


//--------------------- .nv.shared._ZN3cub18CUB_300001_SM_10006detail8for_each13static_kernelINS2_12policy_hub_t12policy_500_tElN6thrust24THRUST_300001_SM_1000_NS8cuda_cub6__fill7functorINS7_6detail15normal_iteratorINS7_10device_ptrIdEEEEdEEEEvT0_T1_ --------------------------
	.section	.nv.shared._ZN3cub18CUB_300001_SM_10006detail8for_each13static_kernelINS2_12policy_hub_t12policy_500_tElN6thrust24THRUST_300001_SM_1000_NS8cuda_cub6__fill7functorINS7_6detail15normal_iteratorINS7_10device_ptrIdEEEEdEEEEvT0_T1_,"aw",@nobits
	.sectionflags	@""
	.align	128
	.zero		1024


//--------------------- .nv.shared._ZN3cub18CUB_300001_SM_10006detail8for_each13static_kernelINS2_12policy_hub_t12policy_500_tEmN6thrust24THRUST_300001_SM_1000_NS8cuda_cub20__uninitialized_fill7functorINS7_10device_ptrIdEEdEEEEvT0_T1_ --------------------------
	.section	.nv.shared._ZN3cub18CUB_300001_SM_10006detail8for_each13static_kernelINS2_12policy_hub_t12policy_500_tEmN6thrust24THRUST_300001_SM_1000_NS8cuda_cub20__uninitialized_fill7functorINS7_10device_ptrIdEEdEEEEvT0_T1_,"aw",@nobits
	.sectionflags	@""
	.align	128
	.zero		1024


//--------------------- .nv.shared._ZN3cub18CUB_300001_SM_10006detail11EmptyKernelIvEEvv --------------------------
	.section	.nv.shared._ZN3cub18CUB_300001_SM_10006detail11EmptyKernelIvEEvv,"aw",@nobits
	.sectionflags	@""
	.align	128
	.zero		1024


//--------------------- .nv.constant0._ZN3cub18CUB_300001_SM_10006detail6reduce28DeviceReduceSingleTileKernelINS2_10policy_hubIdyN4cuda3std3__44plusIdEEE10Policy1000EPdSC_iS9_ddNS7_10__identityEEEvT0_T1_T2_T3_T4_T6_ --------------------------
	.section	.nv.constant0._ZN3cub18CUB_300001_SM_10006detail6reduce28DeviceReduceSingleTileKernelINS2_10policy_hubIdyN4cuda3std3__44plusIdEEE10Policy1000EPdSC_iS9_ddNS7_10__identityEEEvT0_T1_T2_T3_T4_T6_,"a",@progbits
	.sectionflags	@""
	.align	4
.nv.constant0._ZN3cub18CUB_300001_SM_10006detail6reduce28DeviceReduceSingleTileKernelINS2_10policy_hubIdyN4cuda3std3__44plusIdEEE10Policy1000EPdSC_iS9_ddNS7_10__identityEEEvT0_T1_T2_T3_T4_T6_:
	.zero		929


//--------------------- .nv.constant0._ZN3cub18CUB_300001_SM_10006detail6reduce18DeviceReduceKernelINS2_10policy_hubIdyN4cuda3std3__44plusIdEEE10Policy1000EN6thrust24THRUST_300001_SM_1000_NS6detail15normal_iteratorINSD_10device_ptrIdEEEEyS9_dNS7_10__identityEEEvT0_PT3_T1_NS0_13GridEvenShareISN_EET2_T4_ --------------------------
	.section	.nv.constant0._ZN3cub18CUB_300001_SM_10006detail6reduce18DeviceReduceKernelINS2_10policy_hubIdyN4cuda3std3__44plusIdEEE10Policy1000EN6thrust24THRUST_300001_SM_1000_NS6detail15normal_iteratorINSD_10device_ptrIdEEEEyS9_dNS7_10__identityEEEvT0_PT3_T1_NS0_13GridEvenShareISN_EET2_T4_,"a",@progbits
	.sectionflags	@""
	.align	4
.nv.constant0._ZN3cub18CUB_300001_SM_10006detail6reduce18DeviceReduceKernelINS2_10policy_hubIdyN4cuda3std3__44plusIdEEE10Policy1000EN6thrust24THRUST_300001_SM_1000_NS6detail15normal_iteratorINSD_10device_ptrIdEEEEyS9_dNS7_10__identityEEEvT0_PT3_T1_NS0_13GridEvenShareISN_EET2_T4_:
	.zero		994


//--------------------- .nv.constant0._ZN3cub18CUB_300001_SM_10006detail6reduce28DeviceReduceSingleTileKernelINS2_10policy_hubIdyN4cuda3std3__44plusIdEEE10Policy1000EN6thrust24THRUST_300001_SM_1000_NS6detail15normal_iteratorINSD_10device_ptrIdEEEEPdyS9_ddNS7_10__identityEEEvT0_T1_T2_T3_T4_T6_ --------------------------
	.section	.nv.constant0._ZN3cub18CUB_300001_SM_10006detail6reduce28DeviceReduceSingleTileKernelINS2_10policy_hubIdyN4cuda3std3__44plusIdEEE10Policy1000EN6thrust24THRUST_300001_SM_1000_NS6detail15normal_iteratorINSD_10device_ptrIdEEEEPdyS9_ddNS7_10__identityEEEvT0_T1_T2_T3_T4_T6_,"a",@progbits
	.sectionflags	@""
	.align	4
.nv.constant0._ZN3cub18CUB_300001_SM_10006detail6reduce28DeviceReduceSingleTileKernelINS2_10policy_hubIdyN4cuda3std3__44plusIdEEE10Policy1000EN6thrust24THRUST_300001_SM_1000_NS6detail15normal_iteratorINSD_10device_ptrIdEEEEPdyS9_ddNS7_10__identityEEEvT0_T1_T2_T3_T4_T6_:
	.zero		937


//--------------------- .nv.constant0._ZN3cub18CUB_300001_SM_10006detail6reduce28DeviceReduceSingleTileKernelINS2_10policy_hubIdjN4cuda3std3__44plusIdEEE10Policy1000EPdSC_iS9_ddNS7_10__identityEEEvT0_T1_T2_T3_T4_T6_ --------------------------
	.section	.nv.constant0._ZN3cub18CUB_300001_SM_10006detail6reduce28DeviceReduceSingleTileKernelINS2_10policy_hubIdjN4cuda3std3__44plusIdEEE10Policy1000EPdSC_iS9_ddNS7_10__identityEEEvT0_T1_T2_T3_T4_T6_,"a",@progbits
	.sectionflags	@""
	.align	4
.nv.constant0._ZN3cub18CUB_300001_SM_10006detail6reduce28DeviceReduceSingleTileKernelINS2_10policy_hubIdjN4cuda3std3__44plusIdEEE10Policy1000EPdSC_iS9_ddNS7_10__identityEEEvT0_T1_T2_T3_T4_T6_:
	.zero		929


//--------------------- .nv.constant0._ZN3cub18CUB_300001_SM_10006detail6reduce18DeviceReduceKernelINS2_10policy_hubIdjN4cuda3std3__44plusIdEEE10Policy1000EN6thrust24THRUST_300001_SM_1000_NS6detail15normal_iteratorINSD_10device_ptrIdEEEEjS9_dNS7_10__identityEEEvT0_PT3_T1_NS0_13GridEvenShareISN_EET2_T4_ --------------------------
	.section	.nv.constant0._ZN3cub18CUB_300001_SM_10006detail6reduce18DeviceReduceKernelINS2_10policy_hubIdjN4cuda3std3__44plusIdEEE10Policy1000EN6thrust24THRUST_300001_SM_1000_NS6detail15normal_iteratorINSD_10device_ptrIdEEEEjS9_dNS7_10__identityEEEvT0_PT3_T1_NS0_13GridEvenShareISN_EET2_T4_,"a",@progbits
	.sectionflags	@""
	.align	4
.nv.constant0._ZN3cub18CUB_300001_SM_10006detail6reduce18DeviceReduceKernelINS2_10policy_hubIdjN4cuda3std3__44plusIdEEE10Policy1000EN6thrust24THRUST_300001_SM_1000_NS6detail15normal_iteratorINSD_10device_ptrIdEEEEjS9_dNS7_10__identityEEEvT0_PT3_T1_NS0_13GridEvenShareISN_EET2_T4_:
	.zero		958


//--------------------- .nv.constant0._ZN3cub18CUB_300001_SM_10006detail6reduce28DeviceReduceSingleTileKernelINS2_10policy_hubIdjN4cuda3std3__44plusIdEEE10Policy1000EN6thrust24THRUST_300001_SM_1000_NS6detail15normal_iteratorINSD_10device_ptrIdEEEEPdjS9_ddNS7_10__identityEEEvT0_T1_T2_T3_T4_T6_ --------------------------
	.section	.nv.constant0._ZN3cub18CUB_300001_SM_10006detail6reduce28DeviceReduceSingleTileKernelINS2_10policy_hubIdjN4cuda3std3__44plusIdEEE10Policy1000EN6thrust24THRUST_300001_SM_1000_NS6detail15normal_iteratorINSD_10device_ptrIdEEEEPdjS9_ddNS7_10__identityEEEvT0_T1_T2_T3_T4_T6_,"a",@progbits
	.sectionflags	@""
	.align	4
.nv.constant0._ZN3cub18CUB_300001_SM_10006detail6reduce28DeviceReduceSingleTileKernelINS2_10policy_hubIdjN4cuda3std3__44plusIdEEE10Policy1000EN6thrust24THRUST_300001_SM_1000_NS6detail15normal_iteratorINSD_10device_ptrIdEEEEPdjS9_ddNS7_10__identityEEEvT0_T1_T2_T3_T4_T6_:
	.zero		929


//--------------------- .nv.constant0._ZN3cub18CUB_300001_SM_10006detail9transform16transform_kernelINS2_10policy_hubILb1EN4cuda3std3__45tupleIJN6thrust24THRUST_300001_SM_1000_NS6detail15normal_iteratorINSA_10device_ptrIdEEEESF_EEEE10policy1000El8sum_funcSF_JPdSK_EEEvT0_iT1_T2_DpNS2_10kernel_argIT3_EE --------------------------
	.section	.nv.constant0._ZN3cub18CUB_300001_SM_10006detail9transform16transform_kernelINS2_10policy_hubILb1EN4cuda3std3__45tupleIJN6thrust24THRUST_300001_SM_1000_NS6detail15normal_iteratorINSA_10device_ptrIdEEEESF_EEEE10policy1000El8sum_funcSF_JPdSK_EEEvT0_iT1_T2_DpNS2_10kernel_argIT3_EE,"a",@progbits
	.sectionflags	@""
	.align	4
.nv.constant0._ZN3cub18CUB_300001_SM_10006detail9transform16transform_kernelINS2_10policy_hubILb1EN4cuda3std3__45tupleIJN6thrust24THRUST_300001_SM_1000_NS6detail15normal_iteratorINSA_10device_ptrIdEEEESF_EEEE10policy1000El8sum_funcSF_JPdSK_EEEvT0_iT1_T2_DpNS2_10kernel_argIT3_EE:
	.zero		952


//--------------------- .nv.constant0._ZN3cub18CUB_300001_SM_10006detail9transform16transform_kernelINS2_10policy_hubILb1EN4cuda3std3__45tupleIJN6thrust24THRUST_300001_SM_1000_NS6detail15normal_iteratorINSA_10device_ptrIdEEEESF_EEEE10policy1000Ei8sum_funcSF_JPdSK_EEEvT0_iT1_T2_DpNS2_10kernel_argIT3_EE --------------------------
	.section	.nv.constant0._ZN3cub18CUB_300001_SM_10006detail9transform16transform_kernelINS2_10policy_hubILb1EN4cuda3std3__45tupleIJN6thrust24THRUST_300001_SM_1000_NS6detail15normal_iteratorINSA_10device_ptrIdEEEESF_EEEE10policy1000Ei8sum_funcSF_JPdSK_EEEvT0_iT1_T2_DpNS2_10kernel_argIT3_EE,"a",@progbits
	.sectionflags	@""
	.align	4
.nv.constant0._ZN3cub18CUB_300001_SM_10006detail9transform16transform_kernelINS2_10policy_hubILb1EN4cuda3std3__45tupleIJN6thrust24THRUST_300001_SM_1000_NS6detail15normal_iteratorINSA_10device_ptrIdEEEESF_EEEE10policy1000Ei8sum_funcSF_JPdSK_EEEvT0_iT1_T2_DpNS2_10kernel_argIT3_EE:
	.zero		952


//--------------------- .nv.constant0._ZN3cub18CUB_300001_SM_10006detail9transform16transform_kernelINS2_10policy_hubILb0EN4cuda3std3__45tupleIJN6thrust24THRUST_300001_SM_1000_NS6detail15normal_iteratorINSA_10device_ptrIdEEEESF_EEEE10policy1000ElNS7_5minusIdEESF_JPdSL_EEEvT0_iT1_T2_DpNS2_10kernel_argIT3_EE --------------------------
	.section	.nv.constant0._ZN3cub18CUB_300001_SM_10006detail9transform16transform_kernelINS2_10policy_hubILb0EN4cuda3std3__45tupleIJN6thrust24THRUST_300001_SM_1000_NS6detail15normal_iteratorINSA_10device_ptrIdEEEESF_EEEE10policy1000ElNS7_5minusIdEESF_JPdSL_EEEvT0_iT1_T2_DpNS2_10kernel_argIT3_EE,"a",@progbits
	.sectionflags	@""
	.align	4
.nv.constant0._ZN3cub18CUB_300001_SM_10006detail9transform16transform_kernelINS2_10policy_hubILb0EN4cuda3std3__45tupleIJN6thrust24THRUST_300001_SM_1000_NS6detail15normal_iteratorINSA_10device_ptrIdEEEESF_EEEE10policy1000ElNS7_5minusIdEESF_JPdSL_EEEvT0_iT1_T2_DpNS2_10kernel_argIT3_EE:
	.zero		952


//--------------------- .nv.constant0._ZN3cub18CUB_300001_SM_10006detail9transform16transform_kernelINS2_10policy_hubILb0EN4cuda3std3__45tupleIJN6thrust24THRUST_300001_SM_1000_NS6detail15normal_iteratorINSA_10device_ptrIdEEEESF_EEEE10policy1000EiNS7_5minusIdEESF_JPdSL_EEEvT0_iT1_T2_DpNS2_10kernel_argIT3_EE --------------------------
	.section	.nv.constant0._ZN3cub18CUB_300001_SM_10006detail9transform16transform_kernelINS2_10policy_hubILb0EN4cuda3std3__45tupleIJN6thrust24THRUST_300001_SM_1000_NS6detail15normal_iteratorINSA_10device_ptrIdEEEESF_EEEE10policy1000EiNS7_5minusIdEESF_JPdSL_EEEvT0_iT1_T2_DpNS2_10kernel_argIT3_EE,"a",@progbits
	.sectionflags	@""
	.align	4
.nv.constant0._ZN3cub18CUB_300001_SM_10006detail9transform16transform_kernelINS2_10policy_hubILb0EN4cuda3std3__45tupleIJN6thrust24THRUST_300001_SM_1000_NS6detail15normal_iteratorINSA_10device_ptrIdEEEESF_EEEE10policy1000EiNS7_5minusIdEESF_JPdSL_EEEvT0_iT1_T2_DpNS2_10kernel_argIT3_EE:
	.zero		952


//--------------------- .nv.constant0._ZN3cub18CUB_300001_SM_10006detail8for_each13static_kernelINS2_12policy_hub_t12policy_500_tElN6thrust24THRUST_300001_SM_1000_NS8cuda_cub6__fill7functorINS7_6detail15normal_iteratorINS7_10device_ptrIdEEEEdEEEEvT0_T1_ --------------------------
	.section	.nv.constant0._ZN3cub18CUB_300001_SM_10006detail8for_each13static_kernelINS2_12policy_hub_t12policy_500_tElN6thrust24THRUST_300001_SM_1000_NS8cuda_cub6__fill7functorINS7_6detail15normal_iteratorINS7_10device_ptrIdEEEEdEEEEvT0_T1_,"a",@progbits
	.sectionflags	@""
	.align	4
.nv.constant0._ZN3cub18CUB_300001_SM_10006detail8for_each13static_kernelINS2_12policy_hub_t12policy_500_tElN6thrust24THRUST_300001_SM_1000_NS8cuda_cub6__fill7functorINS7_6detail15normal_iteratorINS7_10device_ptrIdEEEEdEEEEvT0_T1_:
	.zero		920


//--------------------- .nv.constant0._ZN3cub18CUB_300001_SM_10006detail8for_each13static_kernelINS2_12policy_hub_t12policy_500_tEmN6thrust24THRUST_300001_SM_1000_NS8cuda_cub20__uninitialized_fill7functorINS7_10device_ptrIdEEdEEEEvT0_T1_ --------------------------
	.section	.nv.constant0._ZN3cub18CUB_300001_SM_10006detail8for_each13static_kernelINS2_12policy_hub_t12policy_500_tEmN6thrust24THRUST_300001_SM_1000_NS8cuda_cub20__uninitialized_fill7functorINS7_10device_ptrIdEEdEEEEvT0_T1_,"a",@progbits
	.sectionflags	@""
	.align	4
.nv.constant0._ZN3cub18CUB_300001_SM_10006detail8for_each13static_kernelINS2_12policy_hub_t12policy_500_tEmN6thrust24THRUST_300001_SM_1000_NS8cuda_cub20__uninitialized_fill7functorINS7_10device_ptrIdEEdEEEEvT0_T1_:
	.zero		920


//--------------------- .nv.constant0._ZN3cub18CUB_300001_SM_10006detail11EmptyKernelIvEEvv --------------------------
	.section	.nv.constant0._ZN3cub18CUB_300001_SM_10006detail11EmptyKernelIvEEvv,"a",@progbits
	.sectionflags	@""
	.align	4
.nv.constant0._ZN3cub18CUB_300001_SM_10006detail11EmptyKernelIvEEvv:
	.zero		896


//--------------------- SYMBOLS --------------------------

	.type		.nv.reservedSmem.offset0,@object
	.size		.nv.reservedSmem.offset0,0x4
	.type		.nv.reservedSmem.cap,@object
	.size		.nv.reservedSmem.cap,0x4
